	.target	sm_90a

	.elftype	@"ET_EXEC"


//--------------------- .note.nv.tkinfo           --------------------------
	.section	.note.nv.tkinfo,"",@"SHT_NOTE"
	.sectionflags	@"SHF_NOTE_NV_TKINFO"
	.tkinfo
        /*0018*/ 	.word	0x00000002
        /*0030*/ 	.string	""
        /*0030*/ 	.string	"ptxas"
        /*0030*/ 	.string	"Cuda compilation tools, release 13.0, V13.0.88"
        /*0030*/ 	.string	"Build cuda_13.0.r13.0/compiler.36424714_0"
        /*0030*/ 	.string	"-arch sm_90a -m 64 "



//--------------------- .note.nv.cuinfo           --------------------------
	.section	.note.nv.cuinfo,"",@"SHT_NOTE"
	.sectionflags	@"SHF_NOTE_NV_CUINFO"
        /*0018*/ 	.short	0x0002
        /*001a*/ 	.short	0x005a
        /*001c*/ 	.short	0x0082
	.zero		2


//--------------------- .nv.info                  --------------------------
	.section	.nv.info,"",@"SHT_CUDA_INFO"
	.align	4


	//----- nvinfo : EIATTR_REGCOUNT
	.align		4
        /*0000*/ 	.byte	0x04, 0x2f
        /*0002*/ 	.short	(.L_18 - .L_17)
	.align		4
.L_17:
        /*0004*/ 	.word	index@(_ZN7cutlass13device_kernelINS_4gemm6kernel13GemmUniversalIN4cute5tupleIJiiiiEEENS1_10collective13CollectiveMmaINS1_34MainloopSm90TmaGmmaWarpSpecializedILi4ENS5_IJNS4_1CILi2EEENSA_ILi1EEESC_EEENS1_35KernelTmaWarpSpecializedCooperativeEEENS5_IJNSA_ILi256EEENSA_ILi64EEESH_EEENS_10bfloat16_tENS5_IJlSC_lEEESJ_SK_NS4_8TiledMMAINS4_8MMA_AtomIJNS4_4SM904GMMA27MMA_64x64x16_F32BF16BF16_SSILNSO_5MajorE0ELSQ_0ELNSO_7ScaleInE1ELSR_1EEEEEENS4_6LayoutISD_NS5_IJSC_NSA_ILi0EEESV_EEEEENS5_IJNS4_10UnderscoreESY_SY_EEEEENS4_13SM90_TMA_LOADENS4_14ComposedLayoutINS4_7SwizzleILi3ELi4ELi3EEENS4_18smem_ptr_flag_bitsILi16EEENSU_INS5_IJNSA_ILi8EEESH_EEENS5_IJSH_SC_EEEEEEEvNS4_8identityENS4_23SM90_TMA_LOAD_MULTICASTES1B_vS1C_EENS_8epilogue10collective18CollectiveEpilogueINS1F_22Sm90TmaWarpSpecializedILi4ELi2ELi16ELb1ELb0EEEJSI_NS5_IJNSA_ILi128EEENSA_ILi32EEEEEESJ_SK_SJ_SK_NS1F_6fusion15FusionCallbacksIS1J_NS1N_13LinCombEltActINS1F_6thread4GELUESJ_fSJ_fLNS_15FloatRoundStyleE2EEESI_S1M_JEEES11_NS12_INS13_ILi2ELi4ELi3EEES16_NSU_INS5_IJS17_S1L_EEENS5_IJS1L_SC_EEEEEEENS4_17SM75_U32x4_LDSM_NENS4_14SM90_TMA_STOREES1Z_NS4_17SM90_U32x4_STSM_NENS4_9Copy_AtomIJS22_NS_6half_tEEEEvEEEvvEEEEvNT_6ParamsE)
        /*0008*/ 	.word	0x000000a8


	//----- nvinfo : EIATTR_FRAME_SIZE
	.align		4
.L_18:
        /*000c*/ 	.byte	0x04, 0x11
        /*000e*/ 	.short	(.L_20 - .L_19)
	.align		4
.L_19:
        /*0010*/ 	.word	index@(_ZN7cutlass13device_kernelINS_4gemm6kernel13GemmUniversalIN4cute5tupleIJiiiiEEENS1_10collective13CollectiveMmaINS1_34MainloopSm90TmaGmmaWarpSpecializedILi4ENS5_IJNS4_1CILi2EEENSA_ILi1EEESC_EEENS1_35KernelTmaWarpSpecializedCooperativeEEENS5_IJNSA_ILi256EEENSA_ILi64EEESH_EEENS_10bfloat16_tENS5_IJlSC_lEEESJ_SK_NS4_8TiledMMAINS4_8MMA_AtomIJNS4_4SM904GMMA27MMA_64x64x16_F32BF16BF16_SSILNSO_5MajorE0ELSQ_0ELNSO_7ScaleInE1ELSR_1EEEEEENS4_6LayoutISD_NS5_IJSC_NSA_ILi0EEESV_EEEEENS5_IJNS4_10UnderscoreESY_SY_EEEEENS4_13SM90_TMA_LOADENS4_14ComposedLayoutINS4_7SwizzleILi3ELi4ELi3EEENS4_18smem_ptr_flag_bitsILi16EEENSU_INS5_IJNSA_ILi8EEESH_EEENS5_IJSH_SC_EEEEEEEvNS4_8identityENS4_23SM90_TMA_LOAD_MULTICASTES1B_vS1C_EENS_8epilogue10collective18CollectiveEpilogueINS1F_22Sm90TmaWarpSpecializedILi4ELi2ELi16ELb1ELb0EEEJSI_NS5_IJNSA_ILi128EEENSA_ILi32EEEEEESJ_SK_SJ_SK_NS1F_6fusion15FusionCallbacksIS1J_NS1N_13LinCombEltActINS1F_6thread4GELUESJ_fSJ_fLNS_15FloatRoundStyleE2EEESI_S1M_JEEES11_NS12_INS13_ILi2ELi4ELi3EEES16_NSU_INS5_IJS17_S1L_EEENS5_IJS1L_SC_EEEEEEENS4_17SM75_U32x4_LDSM_NENS4_14SM90_TMA_STOREES1Z_NS4_17SM90_U32x4_STSM_NENS4_9Copy_AtomIJS22_NS_6half_tEEEEvEEEvvEEEEvNT_6ParamsE)
        /*0014*/ 	.word	0x00000000


	//----- nvinfo : EIATTR_MIN_STACK_SIZE
	.align		4
.L_20:
        /*0018*/ 	.byte	0x04, 0x12
        /*001a*/ 	.short	(.L_22 - .L_21)
	.align		4
.L_21:
        /*001c*/ 	.word	index@(_ZN7cutlass13device_kernelINS_4gemm6kernel13GemmUniversalIN4cute5tupleIJiiiiEEENS1_10collective13CollectiveMmaINS1_34MainloopSm90TmaGmmaWarpSpecializedILi4ENS5_IJNS4_1CILi2EEENSA_ILi1EEESC_EEENS1_35KernelTmaWarpSpecializedCooperativeEEENS5_IJNSA_ILi256EEENSA_ILi64EEESH_EEENS_10bfloat16_tENS5_IJlSC_lEEESJ_SK_NS4_8TiledMMAINS4_8MMA_AtomIJNS4_4SM904GMMA27MMA_64x64x16_F32BF16BF16_SSILNSO_5MajorE0ELSQ_0ELNSO_7ScaleInE1ELSR_1EEEEEENS4_6LayoutISD_NS5_IJSC_NSA_ILi0EEESV_EEEEENS5_IJNS4_10UnderscoreESY_SY_EEEEENS4_13SM90_TMA_LOADENS4_14ComposedLayoutINS4_7SwizzleILi3ELi4ELi3EEENS4_18smem_ptr_flag_bitsILi16EEENSU_INS5_IJNSA_ILi8EEESH_EEENS5_IJSH_SC_EEEEEEEvNS4_8identityENS4_23SM90_TMA_LOAD_MULTICASTES1B_vS1C_EENS_8epilogue10collective18CollectiveEpilogueINS1F_22Sm90TmaWarpSpecializedILi4ELi2ELi16ELb1ELb0EEEJSI_NS5_IJNSA_ILi128EEENSA_ILi32EEEEEESJ_SK_SJ_SK_NS1F_6fusion15FusionCallbacksIS1J_NS1N_13LinCombEltActINS1F_6thread4GELUESJ_fSJ_fLNS_15FloatRoundStyleE2EEESI_S1M_JEEES11_NS12_INS13_ILi2ELi4ELi3EEES16_NSU_INS5_IJS17_S1L_EEENS5_IJS1L_SC_EEEEEEENS4_17SM75_U32x4_LDSM_NENS4_14SM90_TMA_STOREES1Z_NS4_17SM90_U32x4_STSM_NENS4_9Copy_AtomIJS22_NS_6half_tEEEEvEEEvvEEEEvNT_6ParamsE)
        /*0020*/ 	.word	0x00000000
.L_22:


//--------------------- .nv.compat                --------------------------
	.section	.nv.compat,"",@"SHT_CUDA_COMPAT_INFO"
	.align	4
        /*0000*/ 	.byte	0x02, 0x09, 0x01, 0x00, 0x02, 0x02, 0x04, 0x00, 0x02, 0x05, 0x05, 0x00, 0x03, 0x07, 0x01, 0x01
        /*0010*/ 	.byte	0x02, 0x03, 0x01, 0x00, 0x02, 0x06, 0x01, 0x00, 0x04, 0x0b, 0x08, 0x00, 0x00, 0x00, 0x00, 0x00
        /*0020*/ 	.byte	0x00, 0x00, 0x00, 0x00


//--------------------- .nv.info._ZN7cutlass13device_kernelINS_4gemm6kernel13GemmUniversalIN4cute5tupleIJiiiiEEENS1_10collective13CollectiveMmaINS1_34MainloopSm90TmaGmmaWarpSpecializedILi4ENS5_IJNS4_1CILi2EEENSA_ILi1EEESC_EEENS1_35KernelTmaWarpSpecializedCooperativeEEENS5_IJNSA_ILi256EEENSA_ILi64EEESH_EEENS_10bfloat16_tENS5_IJlSC_lEEESJ_SK_NS4_8TiledMMAINS4_8MMA_AtomIJNS4_4SM904GMMA27MMA_64x64x16_F32BF16BF16_SSILNSO_5MajorE0ELSQ_0ELNSO_7ScaleInE1ELSR_1EEEEEENS4_6LayoutISD_NS5_IJSC_NSA_ILi0EEESV_EEEEENS5_IJNS4_10UnderscoreESY_SY_EEEEENS4_13SM90_TMA_LOADENS4_14ComposedLayoutINS4_7SwizzleILi3ELi4ELi3EEENS4_18smem_ptr_flag_bitsILi16EEENSU_INS5_IJNSA_ILi8EEESH_EEENS5_IJSH_SC_EEEEEEEvNS4_8identityENS4_23SM90_TMA_LOAD_MULTICASTES1B_vS1C_EENS_8epilogue10collective18CollectiveEpilogueINS1F_22Sm90TmaWarpSpecializedILi4ELi2ELi16ELb1ELb0EEEJSI_NS5_IJNSA_ILi128EEENSA_ILi32EEEEEESJ_SK_SJ_SK_NS1F_6fusion15FusionCallbacksIS1J_NS1N_13LinCombEltActINS1F_6thread4GELUESJ_fSJ_fLNS_15FloatRoundStyleE2EEESI_S1M_JEEES11_NS12_INS13_ILi2ELi4ELi3EEES16_NSU_INS5_IJS17_S1L_EEENS5_IJS1L_SC_EEEEEEENS4_17SM75_U32x4_LDSM_NENS4_14SM90_TMA_STOREES1Z_NS4_17SM90_U32x4_STSM_NENS4_9Copy_AtomIJS22_NS_6half_tEEEEvEEEvvEEEEvNT_6ParamsE --------------------------
	.section	.nv.info._ZN7cutlass13device_kernelINS_4gemm6kernel13GemmUniversalIN4cute5tupleIJiiiiEEENS1_10collective13CollectiveMmaINS1_34MainloopSm90TmaGmmaWarpSpecializedILi4ENS5_IJNS4_1CILi2EEENSA_ILi1EEESC_EEENS1_35KernelTmaWarpSpecializedCooperativeEEENS5_IJNSA_ILi256EEENSA_ILi64EEESH_EEENS_10bfloat16_tENS5_IJlSC_lEEESJ_SK_NS4_8TiledMMAINS4_8MMA_AtomIJNS4_4SM904GMMA27MMA_64x64x16_F32BF16BF16_SSILNSO_5MajorE0ELSQ_0ELNSO_7ScaleInE1ELSR_1EEEEEENS4_6LayoutISD_NS5_IJSC_NSA_ILi0EEESV_EEEEENS5_IJNS4_10UnderscoreESY_SY_EEEEENS4_13SM90_TMA_LOADENS4_14ComposedLayoutINS4_7SwizzleILi3ELi4ELi3EEENS4_18smem_ptr_flag_bitsILi16EEENSU_INS5_IJNSA_ILi8EEESH_EEENS5_IJSH_SC_EEEEEEEvNS4_8identityENS4_23SM90_TMA_LOAD_MULTICASTES1B_vS1C_EENS_8epilogue10collective18CollectiveEpilogueINS1F_22Sm90TmaWarpSpecializedILi4ELi2ELi16ELb1ELb0EEEJSI_NS5_IJNSA_ILi128EEENSA_ILi32EEEEEESJ_SK_SJ_SK_NS1F_6fusion15FusionCallbacksIS1J_NS1N_13LinCombEltActINS1F_6thread4GELUESJ_fSJ_fLNS_15FloatRoundStyleE2EEESI_S1M_JEEES11_NS12_INS13_ILi2ELi4ELi3EEES16_NSU_INS5_IJS17_S1L_EEENS5_IJS1L_SC_EEEEEEENS4_17SM75_U32x4_LDSM_NENS4_14SM90_TMA_STOREES1Z_NS4_17SM90_U32x4_STSM_NENS4_9Copy_AtomIJS22_NS_6half_tEEEEvEEEvvEEEEvNT_6ParamsE,"",@"SHT_CUDA_INFO"
	.sectionflags	@""
	.align	4


	//----- nvinfo : EIATTR_CUDA_API_VERSION
	.align		4
        /*0000*/ 	.byte	0x04, 0x37
        /*0002*/ 	.short	(.L_24 - .L_23)
.L_23:
        /*0004*/ 	.word	0x00000082


	//----- nvinfo : EIATTR_KPARAM_INFO
	.align		4
.L_24:
        /*0008*/ 	.byte	0x04, 0x17
        /*000a*/ 	.short	(.L_26 - .L_25)
.L_25:
        /*000c*/ 	.word	0x00000000
        /*0010*/ 	.short	0x0000
        /*0012*/ 	.short	0x0070
        /*0014*/ 	.byte	0x00, 0xf0, 0x01, 0x1c


	//----- nvinfo : EIATTR_SPARSE_MMA_MASK
	.align		4
.L_26:
        /*0018*/ 	.byte	0x03, 0x50
        /*001a*/ 	.short	0x0000


	//----- nvinfo : EIATTR_MAXREG_COUNT
	.align		4
        /*001c*/ 	.byte	0x03, 0x1b
        /*001e*/ 	.short	0x00a8


	//----- nvinfo : EIATTR_NUM_BARRIERS
	.align		4
        /*0020*/ 	.byte	0x02, 0x4c
        /*0022*/ 	.byte	0x02
	.zero		1


	//----- nvinfo : EIATTR_EXTERNS
	.align		4
        /*0024*/ 	.byte	0x04, 0x0f
        /*0026*/ 	.short	(.L_28 - .L_27)


	//   ....[0]....
	.align		4
.L_27:
        /*0028*/ 	.word	index@(__assertfail)


	//----- nvinfo : EIATTR_MERCURY_ISA_VERSION
	.align		4
.L_28:
        /*002c*/ 	.byte	0x03, 0x5f
        /*002e*/ 	.short	0x0101


	//----- nvinfo : EIATTR_INT_WARP_WIDE_INSTR_OFFSETS
	.align		4
        /*0030*/ 	.byte	0x04, 0x31
        /*0032*/ 	.short	(.L_30 - .L_29)


	//   ....[0]....
.L_29:
        /*0034*/ 	.word	0x000009f0


	//   ....[1]....
        /*0038*/ 	.word	0x00000a30


	//   ....[2]....
        /*003c*/ 	.word	0x00000b50


	//----- nvinfo : EIATTR_COOP_GROUP_MASK_REGIDS
	.align		4
.L_30:
        /*0040*/ 	.byte	0x04, 0x29
        /*0042*/ 	.short	(.L_32 - .L_31)


	//   ....[0]....
.L_31:
        /*0044*/ 	.word	0xffffffff


	//   ....[1]....
        /*0048*/ 	.word	0xffffffff


	//   ....[2]....
        /*004c*/ 	.word	0xffffffff


	//   ....[3]....
        /*0050*/ 	.word	0xffffffff


	//   ....[4]....
        /*0054*/ 	.word	0xffffffff


	//   ....[5]....
        /*0058*/ 	.word	0xffffffff


	//   ....[6]....
        /*005c*/ 	.word	0xffffffff


	//----- nvinfo : EIATTR_COOP_GROUP_INSTR_OFFSETS
	.align		4
.L_32:
        /*0060*/ 	.byte	0x04, 0x28
        /*0062*/ 	.short	(.L_34 - .L_33)


	//   ....[0]....
.L_33:
        /*0064*/ 	.word	0x00000070


	//   ....[1]....
        /*0068*/ 	.word	0x00000080


	//   ....[2]....
        /*006c*/ 	.word	0x00000440


	//   ....[3]....
        /*0070*/ 	.word	0x000005d0


	//   ....[4]....
        /*0074*/ 	.word	0x00000800


	//   ....[5]....
        /*0078*/ 	.word	0x00000c80


	//   ....[6]....
        /*007c*/ 	.word	0x00001730


	//----- nvinfo : EIATTR_REG_RECONFIG
	.align		4
.L_34:
        /*0080*/ 	.byte	0x01, 0x54
	.zero		2


	//----- nvinfo : EIATTR_SYSCALL_OFFSETS
	.align		4
        /*0084*/ 	.byte	0x04, 0x46
        /*0086*/ 	.short	(.L_36 - .L_35)


	//   ....[0]....
.L_35:
        /*0088*/ 	.word	0x00001900


	//   ....[1]....
        /*008c*/ 	.word	0x000025f0


	//   ....[2]....
        /*0090*/ 	.word	0x000026e0


	//----- nvinfo : EIATTR_MBARRIER_INSTR_OFFSETS
	.align		4
.L_36:
        /*0094*/ 	.byte	0x04, 0x39
        /*0096*/ 	.short	(.L_38 - .L_37)


	//   ....[0]....
.L_37:
        /*0098*/ 	.word	0x00000540
        /*009c*/ 	.word	0x000000ff
        /*00a0*/ 	.word	0x00000000
        /*00a4*/ 	.short	0x0100
        /*00a6*/ 	.byte	0x08
	.zero		1


	//   ....[1]....
        /*00a8*/ 	.word	0x00000550
        /*00ac*/ 	.word	0x000000ff
        /*00b0*/ 	.word	0x00000020
        /*00b4*/ 	.short	0x0100
        /*00b6*/ 	.byte	0x08
	.zero		1


	//   ....[2]....
        /*00b8*/ 	.word	0x00000560
        /*00bc*/ 	.word	0x000000ff
        /*00c0*/ 	.word	0x00000008
        /*00c4*/ 	.short	0x0100
        /*00c6*/ 	.byte	0x08
	.zero		1


	//   ....[3]....
        /*00c8*/ 	.word	0x00000570
        /*00cc*/ 	.word	0x000000ff
        /*00d0*/ 	.word	0x00000028
        /*00d4*/ 	.short	0x0100
        /*00d6*/ 	.byte	0x08
	.zero		1


	//   ....[4]....
        /*00d8*/ 	.word	0x00000580
        /*00dc*/ 	.word	0x000000ff
        /*00e0*/ 	.word	0x00000010
        /*00e4*/ 	.short	0x0100
        /*00e6*/ 	.byte	0x08
	.zero		1


	//   ....[5]....
        /*00e8*/ 	.word	0x00000590
        /*00ec*/ 	.word	0x000000ff
        /*00f0*/ 	.word	0x00000030
        /*00f4*/ 	.short	0x0100
        /*00f6*/ 	.byte	0x08
	.zero		1


	//   ....[6]....
        /*00f8*/ 	.word	0x000005a0
        /*00fc*/ 	.word	0x000000ff
        /*0100*/ 	.word	0x00000018
        /*0104*/ 	.short	0x0100
        /*0106*/ 	.byte	0x08
	.zero		1


	//   ....[7]....
        /*0108*/ 	.word	0x000005b0
        /*010c*/ 	.word	0x000000ff
        /*0110*/ 	.word	0x00000038
        /*0114*/ 	.short	0x0100
        /*0116*/ 	.byte	0x08
	.zero		1


	//   ....[8]....
        /*0118*/ 	.word	0x00000710
        /*011c*/ 	.word	0x000000ff
        /*0120*/ 	.word	0x00000040
        /*0124*/ 	.short	0x0100
        /*0126*/ 	.byte	0x08
	.zero		1


	//   ....[9]....
        /*0128*/ 	.word	0x00000720
        /*012c*/ 	.word	0x000000ff
        /*0130*/ 	.word	0x00000060
        /*0134*/ 	.short	0x0100
        /*0136*/ 	.byte	0x08
	.zero		1


	//   ....[10]....
        /*0138*/ 	.word	0x00000730
        /*013c*/ 	.word	0x000000ff
        /*0140*/ 	.word	0x00000048
        /*0144*/ 	.short	0x0100
        /*0146*/ 	.byte	0x08
	.zero		1


	//   ....[11]....
        /*0148*/ 	.word	0x00000740
        /*014c*/ 	.word	0x000000ff
        /*0150*/ 	.word	0x00000068
        /*0154*/ 	.short	0x0100
        /*0156*/ 	.byte	0x08
	.zero		1


	//   ....[12]....
        /*0158*/ 	.word	0x00000750
        /*015c*/ 	.word	0x000000ff
        /*0160*/ 	.word	0x00000050
        /*0164*/ 	.short	0x0100
        /*0166*/ 	.byte	0x08
	.zero		1


	//   ....[13]....
        /*0168*/ 	.word	0x00000760
        /*016c*/ 	.word	0x000000ff
        /*0170*/ 	.word	0x00000070
        /*0174*/ 	.short	0x0100
        /*0176*/ 	.byte	0x08
	.zero		1


	//   ....[14]....
        /*0178*/ 	.word	0x00000770
        /*017c*/ 	.word	0x000000ff
        /*0180*/ 	.word	0x00000058
        /*0184*/ 	.short	0x0100
        /*0186*/ 	.byte	0x08
	.zero		1


	//   ....[15]....
        /*0188*/ 	.word	0x00000780
        /*018c*/ 	.word	0x000000ff
        /*0190*/ 	.word	0x00000078
        /*0194*/ 	.short	0x0100
        /*0196*/ 	.byte	0x08
	.zero		1


	//   ....[16]....
        /*0198*/ 	.word	0x00000bc0
        /*019c*/ 	.word	0x000000ff
        /*01a0*/ 	.word	0x00000080
        /*01a4*/ 	.short	0x0100
        /*01a6*/ 	.byte	0x06
	.zero		1


	//   ....[17]....
        /*01a8*/ 	.word	0x00000c30
        /*01ac*/ 	.word	0x000000ff
        /*01b0*/ 	.word	0x00000088
        /*01b4*/ 	.short	0x0100
        /*01b6*/ 	.byte	0x06
	.zero		1


	//   ....[18]....
        /*01b8*/ 	.word	0x00001970
        /*01bc*/ 	.word	0x00000004
        /*01c0*/ 	.word	0x00000000
        /*01c4*/ 	.short	0x010a
        /*01c6*/ 	.byte	0x3f
	.zero		1


	//   ....[19]....
        /*01c8*/ 	.word	0x000019e0
        /*01cc*/ 	.word	0x00000004
        /*01d0*/ 	.word	0x00000000
        /*01d4*/ 	.short	0x010a
        /*01d6*/ 	.byte	0x3f
	.zero		1


	//   ....[20]....
        /*01d8*/ 	.word	0x00001e60
        /*01dc*/ 	.word	0x000000ff
        /*01e0*/ 	.word	0x00000000
        /*01e4*/ 	.short	0x010a
        /*01e6*/ 	.byte	0x06
	.zero		1


	//   ....[21]....
        /*01e8*/ 	.word	0x00001ea0
        /*01ec*/ 	.word	0x000000ff
        /*01f0*/ 	.word	0x00000000
        /*01f4*/ 	.short	0x010a
        /*01f6*/ 	.byte	0x06
	.zero		1


	//   ....[22]....
        /*01f8*/ 	.word	0x00002280
        /*01fc*/ 	.word	0x00000005
        /*0200*/ 	.word	0x00000000
        /*0204*/ 	.short	0x0101
        /*0206*/ 	.byte	0x3f
	.zero		1


	//   ....[23]....
        /*0208*/ 	.word	0x00002440
        /*020c*/ 	.word	0x00000003
        /*0210*/ 	.word	0x00000000
        /*0214*/ 	.short	0x0101
        /*0216*/ 	.byte	0x3f
	.zero		1


	//   ....[24]....
        /*0218*/ 	.word	0x00002bb0
        /*021c*/ 	.word	0x000000ff
        /*0220*/ 	.word	0x00000040
        /*0224*/ 	.short	0x010a
        /*0226*/ 	.byte	0x33
	.zero		1


	//   ....[25]....
        /*0228*/ 	.word	0x00004e20
        /*022c*/ 	.word	0x000000ff
        /*0230*/ 	.word	0x00000000
        /*0234*/ 	.short	0x0101
        /*0236*/ 	.byte	0x04
	.zero		1


	//   ....[26]....
        /*0238*/ 	.word	0x00004ef0
        /*023c*/ 	.word	0x00000004
        /*0240*/ 	.word	0x00000040
        /*0244*/ 	.short	0x010a
        /*0246*/ 	.byte	0x3f
	.zero		1


	//   ....[27]....
        /*0248*/ 	.word	0x00006e30
        /*024c*/ 	.word	0x000000ff
        /*0250*/ 	.word	0x00000000
        /*0254*/ 	.short	0x0101
        /*0256*/ 	.byte	0x04
	.zero		1


	//   ....[28]....
        /*0258*/ 	.word	0x00006f20
        /*025c*/ 	.word	0x00000004
        /*0260*/ 	.word	0x00000040
        /*0264*/ 	.short	0x010a
        /*0266*/ 	.byte	0x3f
	.zero		1


	//   ....[29]....
        /*0268*/ 	.word	0x00008e90
        /*026c*/ 	.word	0x000000ff
        /*0270*/ 	.word	0x00000000
        /*0274*/ 	.short	0x0101
        /*0276*/ 	.byte	0x04
	.zero		1


	//   ....[30]....
        /*0278*/ 	.word	0x00008f60
        /*027c*/ 	.word	0x00000005
        /*0280*/ 	.word	0x00000040
        /*0284*/ 	.short	0x010a
        /*0286*/ 	.byte	0x3f
	.zero		1


	//   ....[31]....
        /*0288*/ 	.word	0x0000ae90
        /*028c*/ 	.word	0x000000ff
        /*0290*/ 	.word	0x00000000
        /*0294*/ 	.short	0x0101
        /*0296*/ 	.byte	0x04
	.zero		1


	//   ....[32]....
        /*0298*/ 	.word	0x0000b7c0
        /*029c*/ 	.word	0x000000ff
        /*02a0*/ 	.word	0x00000000
        /*02a4*/ 	.short	0x0101
        /*02a6*/ 	.byte	0x04
	.zero		1


	//   ....[33]....
        /*02a8*/ 	.word	0x0000bdd0
        /*02ac*/ 	.word	0x000000ff
        /*02b0*/ 	.word	0x00000088
        /*02b4*/ 	.short	0x010a
        /*02b6*/ 	.byte	0x04
	.zero		1


	//   ....[34]....
        /*02b8*/ 	.word	0x0000c1e0
        /*02bc*/ 	.word	0x000000ff
        /*02c0*/ 	.word	0x00000060
        /*02c4*/ 	.short	0x010a
        /*02c6*/ 	.byte	0x05
	.zero		1


	//   ....[35]....
        /*02c8*/ 	.word	0x0000c2d0
        /*02cc*/ 	.word	0x000000ff
        /*02d0*/ 	.word	0x00000040
        /*02d4*/ 	.short	0x010b
        /*02d6*/ 	.byte	0x05
	.zero		1


	//   ....[36]....
        /*02d8*/ 	.word	0x0000c330
        /*02dc*/ 	.word	0x000000ff
        /*02e0*/ 	.word	0x00000000
        /*02e4*/ 	.short	0x0101
        /*02e6*/ 	.byte	0x04
	.zero		1


	//   ....[37]....
        /*02e8*/ 	.word	0x0000c360
        /*02ec*/ 	.word	0x000000ff
        /*02f0*/ 	.word	0x00000068
        /*02f4*/ 	.short	0x010a
        /*02f6*/ 	.byte	0x05
	.zero		1


	//   ....[38]....
        /*02f8*/ 	.word	0x0000c470
        /*02fc*/ 	.word	0x000000ff
        /*0300*/ 	.word	0x00000048
        /*0304*/ 	.short	0x010b
        /*0306*/ 	.byte	0x05
	.zero		1


	//   ....[39]....
        /*0308*/ 	.word	0x0000c4e0
        /*030c*/ 	.word	0x000000ff
        /*0310*/ 	.word	0x00000000
        /*0314*/ 	.short	0x0101
        /*0316*/ 	.byte	0x04
	.zero		1


	//   ....[40]....
        /*0318*/ 	.word	0x0000c510
        /*031c*/ 	.word	0x000000ff
        /*0320*/ 	.word	0x00000070
        /*0324*/ 	.short	0x010a
        /*0326*/ 	.byte	0x05
	.zero		1


	//   ....[41]....
        /*0328*/ 	.word	0x0000c610
        /*032c*/ 	.word	0x000000ff
        /*0330*/ 	.word	0x00000050
        /*0334*/ 	.short	0x010b
        /*0336*/ 	.byte	0x05
	.zero		1


	//   ....[42]....
        /*0338*/ 	.word	0x0000c670
        /*033c*/ 	.word	0x000000ff
        /*0340*/ 	.word	0x00000000
        /*0344*/ 	.short	0x0101
        /*0346*/ 	.byte	0x04
	.zero		1


	//   ....[43]....
        /*0348*/ 	.word	0x0000c6a0
        /*034c*/ 	.word	0x000000ff
        /*0350*/ 	.word	0x00000078
        /*0354*/ 	.short	0x010a
        /*0356*/ 	.byte	0x05
	.zero		1


	//   ....[44]....
        /*0358*/ 	.word	0x0000c7a0
        /*035c*/ 	.word	0x000000ff
        /*0360*/ 	.word	0x00000058
        /*0364*/ 	.short	0x010b
        /*0366*/ 	.byte	0x05
	.zero		1


	//   ....[45]....
        /*0368*/ 	.word	0x0000c890
        /*036c*/ 	.word	0x000000ff
        /*0370*/ 	.word	0x00000000
        /*0374*/ 	.short	0x0101
        /*0376*/ 	.byte	0x04
	.zero		1


	//   ....[46]....
        /*0378*/ 	.word	0x0000ced0
        /*037c*/ 	.word	0x00000003
        /*0380*/ 	.word	0x00000060
        /*0384*/ 	.short	0x010a
        /*0386*/ 	.byte	0x3f
	.zero		1


	//   ....[47]....
        /*0388*/ 	.word	0x0000cf10
        /*038c*/ 	.word	0x00000003
        /*0390*/ 	.word	0x00000068
        /*0394*/ 	.short	0x010a
        /*0396*/ 	.byte	0x3f
	.zero		1


	//   ....[48]....
        /*0398*/ 	.word	0x0000cf50
        /*039c*/ 	.word	0x00000003
        /*03a0*/ 	.word	0x00000070
        /*03a4*/ 	.short	0x010a
        /*03a6*/ 	.byte	0x3f
	.zero		1


	//   ....[49]....
        /*03a8*/ 	.word	0x0000cfa0
        /*03ac*/ 	.word	0x00000003
        /*03b0*/ 	.word	0x00000078
        /*03b4*/ 	.short	0x010a
        /*03b6*/ 	.byte	0x3f
	.zero		1


	//   ....[50]....
        /*03b8*/ 	.word	0x0000d300
        /*03bc*/ 	.word	0x0000000e
        /*03c0*/ 	.word	0x00000020
        /*03c4*/ 	.short	0x010a
        /*03c6*/ 	.byte	0x3f
	.zero		1


	//   ....[51]....
        /*03c8*/ 	.word	0x0000d6b0
        /*03cc*/ 	.word	0x00000004
        /*03d0*/ 	.word	0x00000088
        /*03d4*/ 	.short	0x0101
        /*03d6*/ 	.byte	0x3f
	.zero		1


	//   ....[52]....
        /*03d8*/ 	.word	0x0000ddb0
        /*03dc*/ 	.word	0x00000005
        /*03e0*/ 	.word	0x00000000
        /*03e4*/ 	.short	0x010a
        /*03e6*/ 	.byte	0x3f
	.zero		1


	//   ....[53]....
        /*03e8*/ 	.word	0x0000de30
        /*03ec*/ 	.word	0x00000007
        /*03f0*/ 	.word	0x00000000
        /*03f4*/ 	.short	0x010a
        /*03f6*/ 	.byte	0x3f
	.zero		1


	//   ....[54]....
        /*03f8*/ 	.word	0x0000dec0
        /*03fc*/ 	.word	0x00000006
        /*0400*/ 	.word	0x00000000
        /*0404*/ 	.short	0x010a
        /*0406*/ 	.byte	0x3f
	.zero		1


	//   ....[55]....
        /*0408*/ 	.word	0x0000df50
        /*040c*/ 	.word	0x00000003
        /*0410*/ 	.word	0x00000000
        /*0414*/ 	.short	0x010a
        /*0416*/ 	.byte	0x3f
	.zero		1


	//   ....[56]....
        /*0418*/ 	.word	0x0000dfb0
        /*041c*/ 	.word	0x00000004
        /*0420*/ 	.word	0x00000000
        /*0424*/ 	.short	0x010a
        /*0426*/ 	.byte	0x3f
	.zero		1


	//   ....[57]....
        /*0428*/ 	.word	0x0000e010
        /*042c*/ 	.word	0x00000005
        /*0430*/ 	.word	0x00000000
        /*0434*/ 	.short	0x010a
        /*0436*/ 	.byte	0x3f
	.zero		1


	//   ....[58]....
        /*0438*/ 	.word	0x0000e070
        /*043c*/ 	.word	0x00000003
        /*0440*/ 	.word	0x00000040
        /*0444*/ 	.short	0x010a
        /*0446*/ 	.byte	0x3f
	.zero		1


	//   ....[59]....
        /*0448*/ 	.word	0x0000e0c0
        /*044c*/ 	.word	0x00000004
        /*0450*/ 	.word	0x00000040
        /*0454*/ 	.short	0x010a
        /*0456*/ 	.byte	0x3f
	.zero		1


	//   ....[60]....
        /*0458*/ 	.word	0x0000e110
        /*045c*/ 	.word	0x00000004
        /*0460*/ 	.word	0x00000040
        /*0464*/ 	.short	0x010a
        /*0466*/ 	.byte	0x3f
	.zero		1


	//   ....[61]....
        /*0468*/ 	.word	0x0000e160
        /*046c*/ 	.word	0x00000005
        /*0470*/ 	.word	0x00000040
        /*0474*/ 	.short	0x010a
        /*0476*/ 	.byte	0x3f
	.zero		1


	//   ....[62]....
        /*0478*/ 	.word	0x0000e1c0
        /*047c*/ 	.word	0x00000003
        /*0480*/ 	.word	0x00000088
        /*0484*/ 	.short	0x010a
        /*0486*/ 	.byte	0x3f
	.zero		1


	//   ....[63]....
        /*0488*/ 	.word	0x0000e220
        /*048c*/ 	.word	0x00000005
        /*0490*/ 	.word	0x00000060
        /*0494*/ 	.short	0x010a
        /*0496*/ 	.byte	0x3f
	.zero		1


	//   ....[64]....
        /*0498*/ 	.word	0x0000e280
        /*049c*/ 	.word	0x00000005
        /*04a0*/ 	.word	0x00000068
        /*04a4*/ 	.short	0x010a
        /*04a6*/ 	.byte	0x3f
	.zero		1


	//   ....[65]....
        /*04a8*/ 	.word	0x0000e2e0
        /*04ac*/ 	.word	0x00000005
        /*04b0*/ 	.word	0x00000070
        /*04b4*/ 	.short	0x010a
        /*04b6*/ 	.byte	0x3f
	.zero		1


	//   ....[66]....
        /*04b8*/ 	.word	0x0000e340
        /*04bc*/ 	.word	0x00000005
        /*04c0*/ 	.word	0x00000078
        /*04c4*/ 	.short	0x010a
        /*04c6*/ 	.byte	0x3f
	.zero		1


	//   ....[67]....
        /*04c8*/ 	.word	0x0000e390
        /*04cc*/ 	.word	0x00000003
        /*04d0*/ 	.word	0x00000060
        /*04d4*/ 	.short	0x010a
        /*04d6*/ 	.byte	0x3f
	.zero		1


	//   ....[68]....
        /*04d8*/ 	.word	0x0000e3e0
        /*04dc*/ 	.word	0x00000003
        /*04e0*/ 	.word	0x00000068
        /*04e4*/ 	.short	0x010a
        /*04e6*/ 	.byte	0x3f
	.zero		1


	//   ....[69]....
        /*04e8*/ 	.word	0x0000e430
        /*04ec*/ 	.word	0x00000003
        /*04f0*/ 	.word	0x00000070
        /*04f4*/ 	.short	0x010a
        /*04f6*/ 	.byte	0x3f
	.zero		1


	//   ....[70]....
        /*04f8*/ 	.word	0x0000e500
        /*04fc*/ 	.word	0x0000000e
        /*0500*/ 	.word	0x00000020
        /*0504*/ 	.short	0x010a
        /*0506*/ 	.byte	0x3f
	.zero		1


	//   ....[71]....
        /*0508*/ 	.word	0x0000e5d0
        /*050c*/ 	.word	0x00000005
        /*0510*/ 	.word	0x00000000
        /*0514*/ 	.short	0x010a
        /*0516*/ 	.byte	0x3f
	.zero		1


	//   ....[72]....
        /*0518*/ 	.word	0x0000e620
        /*051c*/ 	.word	0x00000007
        /*0520*/ 	.word	0x00000000
        /*0524*/ 	.short	0x010a
        /*0526*/ 	.byte	0x3f
	.zero		1


	//   ....[73]....
        /*0528*/ 	.word	0x0000e670
        /*052c*/ 	.word	0x00000006
        /*0530*/ 	.word	0x00000000
        /*0534*/ 	.short	0x010a
        /*0536*/ 	.byte	0x3f
	.zero		1


	//----- nvinfo : EIATTR_NUM_MBARRIERS
	.align		4
.L_38:
        /*0538*/ 	.byte	0x03, 0x38
        /*053a*/ 	.short	0x0012


	//----- nvinfo : EIATTR_EXIT_INSTR_OFFSETS
	.align		4
        /*053c*/ 	.byte	0x04, 0x1c
        /*053e*/ 	.short	(.L_40 - .L_39)


	//   ....[0]....
.L_39:
        /*0540*/ 	.word	0x0000dfa0


	//----- nvinfo : EIATTR_MAX_THREADS
	.align		4
.L_40:
        /*0544*/ 	.byte	0x04, 0x05
        /*0546*/ 	.short	(.L_42 - .L_41)
.L_41:
        /*0548*/ 	.word	0x00000180
        /*054c*/ 	.word	0x00000001
        /*0550*/ 	.word	0x00000001


	//----- nvinfo : EIATTR_CRS_STACK_SIZE
	.align		4
.L_42:
        /*0554*/ 	.byte	0x04, 0x1e
        /*0556*/ 	.short	(.L_44 - .L_43)
.L_43:
        /*0558*/ 	.word	0x00000000


	//----- nvinfo : EIATTR_CBANK_PARAM_SIZE
	.align		4
.L_44:
        /*055c*/ 	.byte	0x03, 0x19
        /*055e*/ 	.short	0x0770


	//----- nvinfo : EIATTR_PARAM_CBANK
	.align		4
        /*0560*/ 	.byte	0x04, 0x0a
        /*0562*/ 	.short	(.L_46 - .L_45)
	.align		4
.L_45:
        /*0564*/ 	.word	index@(.nv.constant0._ZN7cutlass13device_kernelINS_4gemm6kernel13GemmUniversalIN4cute5tupleIJiiiiEEENS1_10collective13CollectiveMmaINS1_34MainloopSm90TmaGmmaWarpSpecializedILi4ENS5_IJNS4_1CILi2EEENSA_ILi1EEESC_EEENS1_35KernelTmaWarpSpecializedCooperativeEEENS5_IJNSA_ILi256EEENSA_ILi64EEESH_EEENS_10bfloat16_tENS5_IJlSC_lEEESJ_SK_NS4_8TiledMMAINS4_8MMA_AtomIJNS4_4SM904GMMA27MMA_64x64x16_F32BF16BF16_SSILNSO_5MajorE0ELSQ_0ELNSO_7ScaleInE1ELSR_1EEEEEENS4_6LayoutISD_NS5_IJSC_NSA_ILi0EEESV_EEEEENS5_IJNS4_10UnderscoreESY_SY_EEEEENS4_13SM90_TMA_LOADENS4_14ComposedLayoutINS4_7SwizzleILi3ELi4ELi3EEENS4_18smem_ptr_flag_bitsILi16EEENSU_INS5_IJNSA_ILi8EEESH_EEENS5_IJSH_SC_EEEEEEEvNS4_8identityENS4_23SM90_TMA_LOAD_MULTICASTES1B_vS1C_EENS_8epilogue10collective18CollectiveEpilogueINS1F_22Sm90TmaWarpSpecializedILi4ELi2ELi16ELb1ELb0EEEJSI_NS5_IJNSA_ILi128EEENSA_ILi32EEEEEESJ_SK_SJ_SK_NS1F_6fusion15FusionCallbacksIS1J_NS1N_13LinCombEltActINS1F_6thread4GELUESJ_fSJ_fLNS_15FloatRoundStyleE2EEESI_S1M_JEEES11_NS12_INS13_ILi2ELi4ELi3EEES16_NSU_INS5_IJS17_S1L_EEENS5_IJS1L_SC_EEEEEEENS4_17SM75_U32x4_LDSM_NENS4_14SM90_TMA_STOREES1Z_NS4_17SM90_U32x4_STSM_NENS4_9Copy_AtomIJS22_NS_6half_tEEEEvEEEvvEEEEvNT_6ParamsE)
        /*0568*/ 	.short	0x0210
        /*056a*/ 	.short	0x0770


	//----- nvinfo : EIATTR_SW_WAR
	.align		4
.L_46:
        /*056c*/ 	.byte	0x04, 0x36
        /*056e*/ 	.short	(.L_48 - .L_47)
.L_47:
        /*0570*/ 	.word	0x00000008
.L_48:


//--------------------- .nv.callgraph             --------------------------
	.section	.nv.callgraph,"",@"SHT_CUDA_CALLGRAPH"
	.align	4
	.sectionentsize	8
	.align		4
        /*0000*/ 	.word	0x00000000
	.align		4
        /*0004*/ 	.word	0xffffffff
	.align		4
        /*0008*/ 	.word	index@(_ZN7cutlass13device_kernelINS_4gemm6kernel13GemmUniversalIN4cute5tupleIJiiiiEEENS1_10collective13CollectiveMmaINS1_34MainloopSm90TmaGmmaWarpSpecializedILi4ENS5_IJNS4_1CILi2EEENSA_ILi1EEESC_EEENS1_35KernelTmaWarpSpecializedCooperativeEEENS5_IJNSA_ILi256EEENSA_ILi64EEESH_EEENS_10bfloat16_tENS5_IJlSC_lEEESJ_SK_NS4_8TiledMMAINS4_8MMA_AtomIJNS4_4SM904GMMA27MMA_64x64x16_F32BF16BF16_SSILNSO_5MajorE0ELSQ_0ELNSO_7ScaleInE1ELSR_1EEEEEENS4_6LayoutISD_NS5_IJSC_NSA_ILi0EEESV_EEEEENS5_IJNS4_10UnderscoreESY_SY_EEEEENS4_13SM90_TMA_LOADENS4_14ComposedLayoutINS4_7SwizzleILi3ELi4ELi3EEENS4_18smem_ptr_flag_bitsILi16EEENSU_INS5_IJNSA_ILi8EEESH_EEENS5_IJSH_SC_EEEEEEEvNS4_8identityENS4_23SM90_TMA_LOAD_MULTICASTES1B_vS1C_EENS_8epilogue10collective18CollectiveEpilogueINS1F_22Sm90TmaWarpSpecializedILi4ELi2ELi16ELb1ELb0EEEJSI_NS5_IJNSA_ILi128EEENSA_ILi32EEEEEESJ_SK_SJ_SK_NS1F_6fusion15FusionCallbacksIS1J_NS1N_13LinCombEltActINS1F_6thread4GELUESJ_fSJ_fLNS_15FloatRoundStyleE2EEESI_S1M_JEEES11_NS12_INS13_ILi2ELi4ELi3EEES16_NSU_INS5_IJS17_S1L_EEENS5_IJS1L_SC_EEEEEEENS4_17SM75_U32x4_LDSM_NENS4_14SM90_TMA_STOREES1Z_NS4_17SM90_U32x4_STSM_NENS4_9Copy_AtomIJS22_NS_6half_tEEEEvEEEvvEEEEvNT_6ParamsE)
	.align		4
        /*000c*/ 	.word	index@(__assertfail)
	.align		4
        /*0010*/ 	.word	0x00000000
	.align		4
        /*0014*/ 	.word	0xfffffffe
	.align		4
        /*0018*/ 	.word	0x00000000
	.align		4
        /*001c*/ 	.word	0xfffffffd
	.align		4
        /*0020*/ 	.word	0x00000000
	.align		4
        /*0024*/ 	.word	0xfffffffc


//--------------------- .nv.constant4             --------------------------
	.section	.nv.constant4,"a",@progbits
	.align	8
	.align		8
.nv.constant4:
        /*0000*/ 	.dword	__assertfail
	.align		8
        /*0008*/ 	.dword	__unnamed_1
	.align		8
        /*0010*/ 	.dword	__unnamed_2
	.align		8
        /*0018*/ 	.dword	_ZN39_INTERNAL_e8d187e5_4_k_cu_3ec8ffdf_27924cuda3std3__45__cpo5beginE
	.align		8
        /*0020*/ 	.dword	_ZN39_INTERNAL_e8d187e5_4_k_cu_3ec8ffdf_27924cuda3std3__45__cpo3endE
	.align		8
        /*0028*/ 	.dword	_ZN39_INTERNAL_e8d187e5_4_k_cu_3ec8ffdf_27924cuda3std3__45__cpo6cbeginE
	.align		8
        /*0030*/ 	.dword	_ZN39_INTERNAL_e8d187e5_4_k_cu_3ec8ffdf_27924cuda3std3__45__cpo4cendE
	.align		8
        /*0038*/ 	.dword	_ZN39_INTERNAL_e8d187e5_4_k_cu_3ec8ffdf_27924cuda3std3__441_GLOBAL__N__e8d187e5_4_k_cu_3ec8ffdf_27926ignoreE
	.align		8
        /*0040*/ 	.dword	_ZN39_INTERNAL_e8d187e5_4_k_cu_3ec8ffdf_27924cuda3std3__419piecewise_constructE
	.align		8
        /*0048*/ 	.dword	_ZN39_INTERNAL_e8d187e5_4_k_cu_3ec8ffdf_27924cuda3std3__48in_placeE
	.align		8
        /*0050*/ 	.dword	_ZN39_INTERNAL_e8d187e5_4_k_cu_3ec8ffdf_27924cuda3std6ranges3__45__cpo4swapE
	.align		8
        /*0058*/ 	.dword	_ZN39_INTERNAL_e8d187e5_4_k_cu_3ec8ffdf_27924cuda3std6ranges3__45__cpo9iter_moveE
	.align		8
        /*0060*/ 	.dword	_ZN39_INTERNAL_e8d187e5_4_k_cu_3ec8ffdf_27924cute7productE
	.align		8
        /*0068*/ 	.dword	_ZN39_INTERNAL_e8d187e5_4_k_cu_3ec8ffdf_27924cute1_E
	.align		8
        /*0070*/ 	.dword	$str$22
	.align		8
        /*0078*/ 	.dword	$str$23
	.align		8
        /*0080*/ 	.dword	$str$26
	.align		8
        /*0088*/ 	.dword	$str$27


//--------------------- .text._ZN7cutlass13device_kernelINS_4gemm6kernel13GemmUniversalIN4cute5tupleIJiiiiEEENS1_10collective13CollectiveMmaINS1_34MainloopSm90TmaGmmaWarpSpecializedILi4ENS5_IJNS4_1CILi2EEENSA_ILi1EEESC_EEENS1_35KernelTmaWarpSpecializedCooperativeEEENS5_IJNSA_ILi256EEENSA_ILi64EEESH_EEENS_10bfloat16_tENS5_IJlSC_lEEESJ_SK_NS4_8TiledMMAINS4_8MMA_AtomIJNS4_4SM904GMMA27MMA_64x64x16_F32BF16BF16_SSILNSO_5MajorE0ELSQ_0ELNSO_7ScaleInE1ELSR_1EEEEEENS4_6LayoutISD_NS5_IJSC_NSA_ILi0EEESV_EEEEENS5_IJNS4_10UnderscoreESY_SY_EEEEENS4_13SM90_TMA_LOADENS4_14ComposedLayoutINS4_7SwizzleILi3ELi4ELi3EEENS4_18smem_ptr_flag_bitsILi16EEENSU_INS5_IJNSA_ILi8EEESH_EEENS5_IJSH_SC_EEEEEEEvNS4_8identityENS4_23SM90_TMA_LOAD_MULTICASTES1B_vS1C_EENS_8epilogue10collective18CollectiveEpilogueINS1F_22Sm90TmaWarpSpecializedILi4ELi2ELi16ELb1ELb0EEEJSI_NS5_IJNSA_ILi128EEENSA_ILi32EEEEEESJ_SK_SJ_SK_NS1F_6fusion15FusionCallbacksIS1J_NS1N_13LinCombEltActINS1F_6thread4GELUESJ_fSJ_fLNS_15FloatRoundStyleE2EEESI_S1M_JEEES11_NS12_INS13_ILi2ELi4ELi3EEES16_NSU_INS5_IJS17_S1L_EEENS5_IJS1L_SC_EEEEEEENS4_17SM75_U32x4_LDSM_NENS4_14SM90_TMA_STOREES1Z_NS4_17SM90_U32x4_STSM_NENS4_9Copy_AtomIJS22_NS_6half_tEEEEvEEEvvEEEEvNT_6ParamsE --------------------------
	.section	.text._ZN7cutlass13device_kernelINS_4gemm6kernel13GemmUniversalIN4cute5tupleIJiiiiEEENS1_10collective13CollectiveMmaINS1_34MainloopSm90TmaGmmaWarpSpecializedILi4ENS5_IJNS4_1CILi2EEENSA_ILi1EEESC_EEENS1_35KernelTmaWarpSpecializedCooperativeEEENS5_IJNSA_ILi256EEENSA_ILi64EEESH_EEENS_10bfloat16_tENS5_IJlSC_lEEESJ_SK_NS4_8TiledMMAINS4_8MMA_AtomIJNS4_4SM904GMMA27MMA_64x64x16_F32BF16BF16_SSILNSO_5MajorE0ELSQ_0ELNSO_7ScaleInE1ELSR_1EEEEEENS4_6LayoutISD_NS5_IJSC_NSA_ILi0EEESV_EEEEENS5_IJNS4_10UnderscoreESY_SY_EEEEENS4_13SM90_TMA_LOADENS4_14ComposedLayoutINS4_7SwizzleILi3ELi4ELi3EEENS4_18smem_ptr_flag_bitsILi16EEENSU_INS5_IJNSA_ILi8EEESH_EEENS5_IJSH_SC_EEEEEEEvNS4_8identityENS4_23SM90_TMA_LOAD_MULTICASTES1B_vS1C_EENS_8epilogue10collective18CollectiveEpilogueINS1F_22Sm90TmaWarpSpecializedILi4ELi2ELi16ELb1ELb0EEEJSI_NS5_IJNSA_ILi128EEENSA_ILi32EEEEEESJ_SK_SJ_SK_NS1F_6fusion15FusionCallbacksIS1J_NS1N_13LinCombEltActINS1F_6thread4GELUESJ_fSJ_fLNS_15FloatRoundStyleE2EEESI_S1M_JEEES11_NS12_INS13_ILi2ELi4ELi3EEES16_NSU_INS5_IJS17_S1L_EEENS5_IJS1L_SC_EEEEEEENS4_17SM75_U32x4_LDSM_NENS4_14SM90_TMA_STOREES1Z_NS4_17SM90_U32x4_STSM_NENS4_9Copy_AtomIJS22_NS_6half_tEEEEvEEEvvEEEEvNT_6ParamsE,"ax",@progbits
	.align	128
.text._ZN7cutlass13device_kernelINS_4gemm6kernel13GemmUniversalIN4cute5tupleIJiiiiEEENS1_10collective13CollectiveMmaINS1_34MainloopSm90TmaGmmaWarpSpecializedILi4ENS5_IJNS4_1CILi2EEENSA_ILi1EEESC_EEENS1_35KernelTmaWarpSpecializedCooperativeEEENS5_IJNSA_ILi256EEENSA_ILi64EEESH_EEENS_10bfloat16_tENS5_IJlSC_lEEESJ_SK_NS4_8TiledMMAINS4_8MMA_AtomIJNS4_4SM904GMMA27MMA_64x64x16_F32BF16BF16_SSILNSO_5MajorE0ELSQ_0ELNSO_7ScaleInE1ELSR_1EEEEEENS4_6LayoutISD_NS5_IJSC_NSA_ILi0EEESV_EEEEENS5_IJNS4_10UnderscoreESY_SY_EEEEENS4_13SM90_TMA_LOADENS4_14ComposedLayoutINS4_7SwizzleILi3ELi4ELi3EEENS4_18smem_ptr_flag_bitsILi16EEENSU_INS5_IJNSA_ILi8EEESH_EEENS5_IJSH_SC_EEEEEEEvNS4_8identityENS4_23SM90_TMA_LOAD_MULTICASTES1B_vS1C_EENS_8epilogue10collective18CollectiveEpilogueINS1F_22Sm90TmaWarpSpecializedILi4ELi2ELi16ELb1ELb0EEEJSI_NS5_IJNSA_ILi128EEENSA_ILi32EEEEEESJ_SK_SJ_SK_NS1F_6fusion15FusionCallbacksIS1J_NS1N_13LinCombEltActINS1F_6thread4GELUESJ_fSJ_fLNS_15FloatRoundStyleE2EEESI_S1M_JEEES11_NS12_INS13_ILi2ELi4ELi3EEES16_NSU_INS5_IJS17_S1L_EEENS5_IJS1L_SC_EEEEEEENS4_17SM75_U32x4_LDSM_NENS4_14SM90_TMA_STOREES1Z_NS4_17SM90_U32x4_STSM_NENS4_9Copy_AtomIJS22_NS_6half_tEEEEvEEEvvEEEEvNT_6ParamsE:
        .type           _ZN7cutlass13device_kernelINS_4gemm6kernel13GemmUniversalIN4cute5tupleIJiiiiEEENS1_10collective13CollectiveMmaINS1_34MainloopSm90TmaGmmaWarpSpecializedILi4ENS5_IJNS4_1CILi2EEENSA_ILi1EEESC_EEENS1_35KernelTmaWarpSpecializedCooperativeEEENS5_IJNSA_ILi256EEENSA_ILi64EEESH_EEENS_10bfloat16_tENS5_IJlSC_lEEESJ_SK_NS4_8TiledMMAINS4_8MMA_AtomIJNS4_4SM904GMMA27MMA_64x64x16_F32BF16BF16_SSILNSO_5MajorE0ELSQ_0ELNSO_7ScaleInE1ELSR_1EEEEEENS4_6LayoutISD_NS5_IJSC_NSA_ILi0EEESV_EEEEENS5_IJNS4_10UnderscoreESY_SY_EEEEENS4_13SM90_TMA_LOADENS4_14ComposedLayoutINS4_7SwizzleILi3ELi4ELi3EEENS4_18smem_ptr_flag_bitsILi16EEENSU_INS5_IJNSA_ILi8EEESH_EEENS5_IJSH_SC_EEEEEEEvNS4_8identityENS4_23SM90_TMA_LOAD_MULTICASTES1B_vS1C_EENS_8epilogue10collective18CollectiveEpilogueINS1F_22Sm90TmaWarpSpecializedILi4ELi2ELi16ELb1ELb0EEEJSI_NS5_IJNSA_ILi128EEENSA_ILi32EEEEEESJ_SK_SJ_SK_NS1F_6fusion15FusionCallbacksIS1J_NS1N_13LinCombEltActINS1F_6thread4GELUESJ_fSJ_fLNS_15FloatRoundStyleE2EEESI_S1M_JEEES11_NS12_INS13_ILi2ELi4ELi3EEES16_NSU_INS5_IJS17_S1L_EEENS5_IJS1L_SC_EEEEEEENS4_17SM75_U32x4_LDSM_NENS4_14SM90_TMA_STOREES1Z_NS4_17SM90_U32x4_STSM_NENS4_9Copy_AtomIJS22_NS_6half_tEEEEvEEEvvEEEEvNT_6ParamsE,@function
        .size           _ZN7cutlass13device_kernelINS_4gemm6kernel13GemmUniversalIN4cute5tupleIJiiiiEEENS1_10collective13CollectiveMmaINS1_34MainloopSm90TmaGmmaWarpSpecializedILi4ENS5_IJNS4_1CILi2EEENSA_ILi1EEESC_EEENS1_35KernelTmaWarpSpecializedCooperativeEEENS5_IJNSA_ILi256EEENSA_ILi64EEESH_EEENS_10bfloat16_tENS5_IJlSC_lEEESJ_SK_NS4_8TiledMMAINS4_8MMA_AtomIJNS4_4SM904GMMA27MMA_64x64x16_F32BF16BF16_SSILNSO_5MajorE0ELSQ_0ELNSO_7ScaleInE1ELSR_1EEEEEENS4_6LayoutISD_NS5_IJSC_NSA_ILi0EEESV_EEEEENS5_IJNS4_10UnderscoreESY_SY_EEEEENS4_13SM90_TMA_LOADENS4_14ComposedLayoutINS4_7SwizzleILi3ELi4ELi3EEENS4_18smem_ptr_flag_bitsILi16EEENSU_INS5_IJNSA_ILi8EEESH_EEENS5_IJSH_SC_EEEEEEEvNS4_8identityENS4_23SM90_TMA_LOAD_MULTICASTES1B_vS1C_EENS_8epilogue10collective18CollectiveEpilogueINS1F_22Sm90TmaWarpSpecializedILi4ELi2ELi16ELb1ELb0EEEJSI_NS5_IJNSA_ILi128EEENSA_ILi32EEEEEESJ_SK_SJ_SK_NS1F_6fusion15FusionCallbacksIS1J_NS1N_13LinCombEltActINS1F_6thread4GELUESJ_fSJ_fLNS_15FloatRoundStyleE2EEESI_S1M_JEEES11_NS12_INS13_ILi2ELi4ELi3EEES16_NSU_INS5_IJS17_S1L_EEENS5_IJS1L_SC_EEEEEEENS4_17SM75_U32x4_LDSM_NENS4_14SM90_TMA_STOREES1Z_NS4_17SM90_U32x4_STSM_NENS4_9Copy_AtomIJS22_NS_6half_tEEEEvEEEvvEEEEvNT_6ParamsE,(.L_x_191 - _ZN7cutlass13device_kernelINS_4gemm6kernel13GemmUniversalIN4cute5tupleIJiiiiEEENS1_10collective13CollectiveMmaINS1_34MainloopSm90TmaGmmaWarpSpecializedILi4ENS5_IJNS4_1CILi2EEENSA_ILi1EEESC_EEENS1_35KernelTmaWarpSpecializedCooperativeEEENS5_IJNSA_ILi256EEENSA_ILi64EEESH_EEENS_10bfloat16_tENS5_IJlSC_lEEESJ_SK_NS4_8TiledMMAINS4_8MMA_AtomIJNS4_4SM904GMMA27MMA_64x64x16_F32BF16BF16_SSILNSO_5MajorE0ELSQ_0ELNSO_7ScaleInE1ELSR_1EEEEEENS4_6LayoutISD_NS5_IJSC_NSA_ILi0EEESV_EEEEENS5_IJNS4_10UnderscoreESY_SY_EEEEENS4_13SM90_TMA_LOADENS4_14ComposedLayoutINS4_7SwizzleILi3ELi4ELi3EEENS4_18smem_ptr_flag_bitsILi16EEENSU_INS5_IJNSA_ILi8EEESH_EEENS5_IJSH_SC_EEEEEEEvNS4_8identityENS4_23SM90_TMA_LOAD_MULTICASTES1B_vS1C_EENS_8epilogue10collective18CollectiveEpilogueINS1F_22Sm90TmaWarpSpecializedILi4ELi2ELi16ELb1ELb0EEEJSI_NS5_IJNSA_ILi128EEENSA_ILi32EEEEEESJ_SK_SJ_SK_NS1F_6fusion15FusionCallbacksIS1J_NS1N_13LinCombEltActINS1F_6thread4GELUESJ_fSJ_fLNS_15FloatRoundStyleE2EEESI_S1M_JEEES11_NS12_INS13_ILi2ELi4ELi3EEES16_NSU_INS5_IJS17_S1L_EEENS5_IJS1L_SC_EEEEEEENS4_17SM75_U32x4_LDSM_NENS4_14SM90_TMA_STOREES1Z_NS4_17SM90_U32x4_STSM_NENS4_9Copy_AtomIJS22_NS_6half_tEEEEvEEEvvEEEEvNT_6ParamsE)
        .other          _ZN7cutlass13device_kernelINS_4gemm6kernel13GemmUniversalIN4cute5tupleIJiiiiEEENS1_10collective13CollectiveMmaINS1_34MainloopSm90TmaGmmaWarpSpecializedILi4ENS5_IJNS4_1CILi2EEENSA_ILi1EEESC_EEENS1_35KernelTmaWarpSpecializedCooperativeEEENS5_IJNSA_ILi256EEENSA_ILi64EEESH_EEENS_10bfloat16_tENS5_IJlSC_lEEESJ_SK_NS4_8TiledMMAINS4_8MMA_AtomIJNS4_4SM904GMMA27MMA_64x64x16_F32BF16BF16_SSILNSO_5MajorE0ELSQ_0ELNSO_7ScaleInE1ELSR_1EEEEEENS4_6LayoutISD_NS5_IJSC_NSA_ILi0EEESV_EEEEENS5_IJNS4_10UnderscoreESY_SY_EEEEENS4_13SM90_TMA_LOADENS4_14ComposedLayoutINS4_7SwizzleILi3ELi4ELi3EEENS4_18smem_ptr_flag_bitsILi16EEENSU_INS5_IJNSA_ILi8EEESH_EEENS5_IJSH_SC_EEEEEEEvNS4_8identityENS4_23SM90_TMA_LOAD_MULTICASTES1B_vS1C_EENS_8epilogue10collective18CollectiveEpilogueINS1F_22Sm90TmaWarpSpecializedILi4ELi2ELi16ELb1ELb0EEEJSI_NS5_IJNSA_ILi128EEENSA_ILi32EEEEEESJ_SK_SJ_SK_NS1F_6fusion15FusionCallbacksIS1J_NS1N_13LinCombEltActINS1F_6thread4GELUESJ_fSJ_fLNS_15FloatRoundStyleE2EEESI_S1M_JEEES11_NS12_INS13_ILi2ELi4ELi3EEES16_NSU_INS5_IJS17_S1L_EEENS5_IJS1L_SC_EEEEEEENS4_17SM75_U32x4_LDSM_NENS4_14SM90_TMA_STOREES1Z_NS4_17SM90_U32x4_STSM_NENS4_9Copy_AtomIJS22_NS_6half_tEEEEvEEEvvEEEEvNT_6ParamsE,@"STO_CUDA_ENTRY STV_DEFAULT"
_ZN7cutlass13device_kernelINS_4gemm6kernel13GemmUniversalIN4cute5tupleIJiiiiEEENS1_10collective13CollectiveMmaINS1_34MainloopSm90TmaGmmaWarpSpecializedILi4ENS5_IJNS4_1CILi2EEENSA_ILi1EEESC_EEENS1_35KernelTmaWarpSpecializedCooperativeEEENS5_IJNSA_ILi256EEENSA_ILi64EEESH_EEENS_10bfloat16_tENS5_IJlSC_lEEESJ_SK_NS4_8TiledMMAINS4_8MMA_AtomIJNS4_4SM904GMMA27MMA_64x64x16_F32BF16BF16_SSILNSO_5MajorE0ELSQ_0ELNSO_7ScaleInE1ELSR_1EEEEEENS4_6LayoutISD_NS5_IJSC_NSA_ILi0EEESV_EEEEENS5_IJNS4_10UnderscoreESY_SY_EEEEENS4_13SM90_TMA_LOADENS4_14ComposedLayoutINS4_7SwizzleILi3ELi4ELi3EEENS4_18smem_ptr_flag_bitsILi16EEENSU_INS5_IJNSA_ILi8EEESH_EEENS5_IJSH_SC_EEEEEEEvNS4_8identityENS4_23SM90_TMA_LOAD_MULTICASTES1B_vS1C_EENS_8epilogue10collective18CollectiveEpilogueINS1F_22Sm90TmaWarpSpecializedILi4ELi2ELi16ELb1ELb0EEEJSI_NS5_IJNSA_ILi128EEENSA_ILi32EEEEEESJ_SK_SJ_SK_NS1F_6fusion15FusionCallbacksIS1J_NS1N_13LinCombEltActINS1F_6thread4GELUESJ_fSJ_fLNS_15FloatRoundStyleE2EEESI_S1M_JEEES11_NS12_INS13_ILi2ELi4ELi3EEES16_NSU_INS5_IJS17_S1L_EEENS5_IJS1L_SC_EEEEEEENS4_17SM75_U32x4_LDSM_NENS4_14SM90_TMA_STOREES1Z_NS4_17SM90_U32x4_STSM_NENS4_9Copy_AtomIJS22_NS_6half_tEEEEvEEEvvEEEEvNT_6ParamsE:
[----:B------:R-:W1:Y:S01]  /*0000*/  LDC R1, c[0x0][0x28] ;  /* 0x00000a00ff017b82 */ /* 0x000e620000000800 */
[----:B------:R-:W2:Y:S07]  /*0010*/  S2R R18, SR_TID.X ;  /* 0x0000000000127919 */ /* 0x000eae0000002100 */
[----:B------:R-:W3:Y:S01]  /*0020*/  LDC.64 R4, c[0x0][0x588] ;  /* 0x00016200ff047b82 */ /* 0x000ee20000000a00 */
[----:B------:R-:W-:Y:S01]  /*0030*/  ELECT P0, URZ, PT ;  /* 0x00000000003f782f */ /* 0x000fe20003800000 */
[----:B------:R-:W-:Y:S01]  /*0040*/  BSSY B0, `(.L_x_0) ;  /* 0x0000016000007945 */ /* 0x000fe20003800000 */
[----:B--2---:R-:W-:-:S02]  /*0050*/  SHF.R.U32.HI R8, RZ, 0x5, R18 ;  /* 0x00000005ff087819 */ /* 0x004fc40000011612 */
[----:B------:R-:W-:-:S03]  /*0060*/  SHF.R.U32.HI R2, RZ, 0x7, R18 ;  /* 0x00000007ff027819 */ /* 0x000fc60000011612 */
[----:B------:R-:W2:Y:S04]  /*0070*/  SHFL.IDX PT, R0, R8, RZ, 0x1f ;  /* 0x00001fff08007589 */ /* 0x000ea800000e0000 */
[----:B------:R4:W1:Y:S01]  /*0080*/  SHFL.IDX PT, R7, R2, RZ, 0x1f ;  /* 0x00001fff02077589 */ /* 0x00086200000e0000 */
[----:B--2---:R-:W-:Y:S02]  /*0090*/  ISETP.NE.OR P0, PT, R0, RZ, !P0 ;  /* 0x000000ff0000720c */ /* 0x004fe40004705670 */
[----:B------:R-:W-:-:S11]  /*00a0*/  SHF.R.S32.HI R3, RZ, 0x1f, R0 ;  /* 0x0000001fff037819 */ /* 0x000fd60000011400 */
[----:B-1-34-:R-:W-:Y:S05]  /*00b0*/  @P0 BRA `(.L_x_1) ;  /* 0x0000000000380947 */ /* 0x01afea0003800000 */
[----:B------:R-:W-:Y:S02]  /*00c0*/  ULDC.64 UR4, c[0x0][0x198] ;  /* 0x0000660000047ab9 */ /* 0x000fe40000000a00 */
[----:B------:R-:W-:Y:S02]  /*00d0*/  UIADD3 UR6, UP0, UR4, 0xf0, URZ ;  /* 0x000000f004067890 */ /* 0x000fe4000ff1e03f */
[----:B------:R-:W-:Y:S02]  /*00e0*/  UIADD3 UR8, UP1, UR4, 0x1f0, URZ ;  /* 0x000001f004087890 */ /* 0x000fe4000ff3e03f */
[----:B------:R-:W-:Y:S02]  /*00f0*/  UIADD3 UR10, UP2, UR4, 0x3f0, URZ ;  /* 0x000003f0040a7890 */ /* 0x000fe4000ff5e03f */
[----:B------:R-:W-:Y:S02]  /*0100*/  UIADD3 UR4, UP3, UR4, 0x4f0, URZ ;  /* 0x000004f004047890 */ /* 0x000fe4000ff7e03f */
[----:B------:R-:W-:-:S02]  /*0110*/  UIADD3.X UR7, URZ, UR5, URZ, UP0, !UPT ;  /* 0x000000053f077290 */ /* 0x000fc400087fe43f */
[----:B------:R-:W-:Y:S02]  /*0120*/  UIADD3.X UR9, URZ, UR5, URZ, UP1, !UPT ;  /* 0x000000053f097290 */ /* 0x000fe40008ffe43f */
[----:B------:R-:W-:Y:S02]  /*0130*/  UIADD3.X UR11, URZ, UR5, URZ, UP2, !UPT ;  /* 0x000000053f0b7290 */ /* 0x000fe400097fe43f */
[----:B------:R-:W-:-:S03]  /*0140*/  UIADD3.X UR5, URZ, UR5, URZ, UP3, !UPT ;  /* 0x000000053f057290 */ /* 0x000fc60009ffe43f */
[----:B------:R1:W-:Y:S02]  /*0150*/  UTMACCTL.PF [UR6] ;  /* 0x00000000060079b9 */ /* 0x0003e40008040000 */
[----:B------:R1:W-:Y:S02]  /*0160*/  UTMACCTL.PF [UR8] ;  /* 0x00000000080079b9 */ /* 0x0003e40008040000 */
[----:B------:R1:W-:Y:S02]  /*0170*/  UTMACCTL.PF [UR10] ;  /* 0x000000000a0079b9 */ /* 0x0003e40008040000 */
[----:B------:R1:W-:Y:S02]  /*0180*/  UTMACCTL.PF [UR4] ;  /* 0x00000000040079b9 */ /* 0x0003e40008040000 */
[----:B-1----:R-:W-:Y:S01]  /*0190*/  NOP ;  /* 0x0000000000007918 */ /* 0x002fe20000000000 */
.L_x_1:
[----:B------:R-:W-:Y:S05]  /*01a0*/  BSYNC B0 ;  /* 0x0000000000007941 */ /* 0x000fea0003800000 */
.L_x_0:
[----:B------:R-:W-:Y:S01]  /*01b0*/  ULDC.64 UR4, c[0x0][0x590] ;  /* 0x0001640000047ab9 */ /* 0x000fe20000000a00 */
[----:B------:R-:W-:Y:S01]  /*01c0*/  LEA.HI R3, R3, R0, RZ, 0x2 ;  /* 0x0000000003037211 */ /* 0x000fe200078f10ff */
[----:B------:R-:W-:Y:S01]  /*01d0*/  ULDC.64 UR40, c[0x0][0x208] ;  /* 0x0000820000287ab9 */ /* 0x000fe20000000a00 */
[----:B------:R-:W-:Y:S01]  /*01e0*/  ISETP.NE.U32.AND P2, PT, RZ, UR4, PT ;  /* 0x00000004ff007c0c */ /* 0x000fe2000bf45070 */
[----:B------:R-:W-:Y:S01]  /*01f0*/  IMAD.MOV.U32 R2, RZ, RZ, R4 ;  /* 0x000000ffff027224 */ /* 0x000fe200078e0004 */
[----:B------:R-:W-:Y:S02]  /*0200*/  LOP3.LUT R3, R3, 0xfffffffc, RZ, 0xc0, !PT ;  /* 0xfffffffc03037812 */ /* 0x000fe400078ec0ff */
[----:B------:R-:W-:Y:S02]  /*0210*/  ISETP.NE.AND.EX P3, PT, RZ, UR5, PT, P2 ;  /* 0x00000005ff007c0c */ /* 0x000fe4000bf65320 */
[----:B------:R-:W-:Y:S01]  /*0220*/  PRMT R6, RZ, 0x7610, R6 ;  /* 0x00007610ff067816 */ /* 0x000fe20000000006 */
[----:B------:R-:W-:-:S02]  /*0230*/  IMAD.IADD R0, R0, 0x1, -R3 ;  /* 0x0000000100007824 */ /* 0x000fc400078e0a03 */
[----:B------:R-:W-:-:S08]  /*0240*/  IMAD.MOV.U32 R3, RZ, RZ, R5 ;  /* 0x000000ffff037224 */ /* 0x000fd000078e0005 */
[----:B------:R-:W-:Y:S05]  /*0250*/  @P3 BRA `(.L_x_2) ;  /* 0x0000000000303947 */ /* 0x000fea0003800000 */
[----:B------:R-:W-:Y:S02]  /*0260*/  ULDC.64 UR6, c[0x0][0x588] ;  /* 0x0001620000067ab9 */ /* 0x000fe40000000a00 */
[----:B------:R-:W-:-:S04]  /*0270*/  ISETP.NE.U32.AND P0, PT, RZ, UR6, PT ;  /* 0x00000006ff007c0c */ /* 0x000fc8000bf05070 */
[----:B------:R-:W-:-:S13]  /*0280*/  ISETP.NE.AND.EX P0, PT, RZ, UR7, PT, P0 ;  /* 0x00000007ff007c0c */ /* 0x000fda000bf05300 */
[----:B------:R-:W-:Y:S05]  /*0290*/  @!P0 BRA `(.L_x_3) ;  /* 0x0000000000108947 */ /* 0x000fea0003800000 */
[----:B------:R-:W2:Y:S02]  /*02a0*/  LDG.E R6, desc[UR40][R2.64] ;  /* 0x0000002802067981 */ /* 0x000ea4000c1e1900 */
[----:B--2---:R-:W-:Y:S01]  /*02b0*/  FSETP.NEU.AND P1, PT, R6, RZ, PT ;  /* 0x000000ff0600720b */ /* 0x004fe20003f2d000 */
[----:B------:R-:W-:Y:S01]  /*02c0*/  IMAD.MOV.U32 R6, RZ, RZ, 0x1 ;  /* 0x00000001ff067424 */ /* 0x000fe200078e00ff */
[----:B------:R-:W-:Y:S11]  /*02d0*/  BRA `(.L_x_2) ;  /* 0x0000000000107947 */ /* 0x000ff60003800000 */
.L_x_3:
[----:B------:R-:W-:Y:S01]  /*02e0*/  ULDC UR6, c[0x0][0x580] ;  /* 0x0001600000067ab9 */ /* 0x000fe20000000800 */
[----:B------:R-:W-:Y:S01]  /*02f0*/  IMAD.MOV.U32 R6, RZ, RZ, 0x1 ;  /* 0x00000001ff067424 */ /* 0x000fe200078e00ff */
[----:B------:R-:W-:Y:S02]  /*0300*/  FSETP.NEU.AND P1, PT, RZ, UR6, PT ;  /* 0x00000006ff007c0b */ /* 0x000fe4000bf2d000 */
[----:B------:R-:W-:-:S11]  /*0310*/  CS2R R2, SRZ ;  /* 0x0000000000027805 */ /* 0x000fd6000001ff00 */
.L_x_2:
[----:B------:R-:W-:Y:S02]  /*0320*/  ISETP.NE.U32.AND P4, PT, R2, RZ, PT ;  /* 0x000000ff0200720c */ /* 0x000fe40003f85070 */
[----:B------:R-:W-:Y:S02]  /*0330*/  ISETP.NE.AND.EX P5, PT, RZ, UR5, PT, P2 ;  /* 0x00000005ff007c0c */ /* 0x000fe4000bfa5320 */
[----:B------:R-:W-:Y:S02]  /*0340*/  ISETP.NE.AND.EX P2, PT, R3, RZ, PT, P4 ;  /* 0x000000ff0300720c */ /* 0x000fe40003f45340 */
[----:B------:R-:W-:-:S11]  /*0350*/  PLOP3.LUT P0, PT, PT, PT, PT, 0x8, 0x0 ;  /* 0x000000000000781c */ /* 0x000fd60003f0e170 */
[----:B------:R-:W-:Y:S05]  /*0360*/  @P2 BRA P5, `(.L_x_4) ;  /* 0x0000000000342947 */ /* 0x000fea0002800000 */
[----:B------:R-:W-:-:S04]  /*0370*/  ISETP.NE.U32.AND P0, PT, RZ, UR4, PT ;  /* 0x00000004ff007c0c */ /* 0x000fc8000bf05070 */
[----:B------:R-:W-:-:S13]  /*0380*/  ISETP.NE.AND.EX P0, PT, RZ, UR5, PT, P0 ;  /* 0x00000005ff007c0c */ /* 0x000fda000bf05300 */
[----:B------:R-:W-:Y:S05]  /*0390*/  @!P0 BRA `(.L_x_5) ;  /* 0x0000000000248947 */ /* 0x000fea0003800000 */
[----:B------:R-:W-:Y:S02]  /*03a0*/  PRMT R6, R6, 0x9910, RZ ;  /* 0x0000991006067816 */ /* 0x000fe400000000ff */
[----:B------:R-:W-:Y:S02]  /*03b0*/  ISETP.NE.U32.AND P0, PT, R2, RZ, PT ;  /* 0x000000ff0200720c */ /* 0x000fe40003f05070 */
[----:B------:R-:W-:Y:S02]  /*03c0*/  ISETP.NE.AND P2, PT, R6, RZ, PT ;  /* 0x000000ff0600720c */ /* 0x000fe40003f45270 */
[----:B------:R-:W-:Y:S02]  /*03d0*/  ISETP.NE.AND.EX P0, PT, R3, RZ, PT, P0 ;  /* 0x000000ff0300720c */ /* 0x000fe40003f05300 */
[----:B------:R-:W-:-:S09]  /*03e0*/  SEL R2, RZ, 0xffffffff, P1 ;  /* 0xffffffffff027807 */ /* 0x000fd20000800000 */
[----:B------:R-:W-:-:S04]  /*03f0*/  @!P2 SEL R2, RZ, 0xffffffff, P0 ;  /* 0xffffffffff02a807 */ /* 0x000fc80000000000 */
[----:B------:R-:W-:-:S04]  /*0400*/  LOP3.LUT R2, R2, 0x1, RZ, 0xc0, !PT ;  /* 0x0000000102027812 */ /* 0x000fc800078ec0ff */
[----:B------:R-:W-:Y:S01]  /*0410*/  ISETP.EQ.U32.AND P0, PT, R2, 0x1, PT ;  /* 0x000000010200780c */ /* 0x000fe20003f02070 */
[----:B------:R-:W-:-:S12]  /*0420*/  BRA `(.L_x_4) ;  /* 0x0000000000047947 */ /* 0x000fd80003800000 */
.L_x_5:
[----:B------:R-:W-:-:S13]  /*0430*/  PLOP3.LUT P0, PT, P1, PT, PT, 0x8, 0x0 ;  /* 0x000000000000781c */ /* 0x000fda0000f0e170 */
.L_x_4:
[----:B------:R-:W1:Y:S02]  /*0440*/  SHFL.IDX PT, R2, R8, RZ, 0x1f ;  /* 0x00001fff08027589 */ /* 0x000e6400000e0000 */
[----:B-1----:R-:W-:-:S13]  /*0450*/  ISETP.NE.AND P1, PT, R2, RZ, PT ;  /* 0x000000ff0200720c */ /* 0x002fda0003f25270 */
[----:B------:R-:W-:Y:S05]  /*0460*/  @P1 BRA `(.L_x_6) ;  /* 0x0000000000581947 */ /* 0x000fea0003800000 */
[----:B------:R-:W1:Y:S01]  /*0470*/  S2UR UR8, SR_CgaCtaId ;  /* 0x00000000000879c3 */ /* 0x000e620000008800 */
[----:B------:R-:W-:Y:S01]  /*0480*/  UMOV UR4, 0x400 ;  /* 0x0000040000047882 */ /* 0x000fe20000000000 */
[----:B------:R-:W-:Y:S01]  /*0490*/  UMOV UR5, 0x1 ;  /* 0x0000000100057882 */ /* 0x000fe20000000000 */
[----:B------:R-:W-:Y:S01]  /*04a0*/  UMOV UR6, 0x4 ;  /* 0x0000000400067882 */ /* 0x000fe20000000000 */
[----:B------:R-:W-:Y:S01]  /*04b0*/  ELECT P1, URZ, PT ;  /* 0x00000000003f782f */ /* 0x000fe20003820000 */
[----:B------:R-:W-:-:S04]  /*04c0*/  UIADD3 UR6, -UR6, 0x100000, URZ ;  /* 0x0010000006067890 */ /* 0x000fc8000fffe13f */
[----:B------:R-:W-:Y:S02]  /*04d0*/  USHF.L.U32 UR7, UR6, 0xb, URZ ;  /* 0x0000000b06077899 */ /* 0x000fe4000800063f */
[----:B------:R-:W-:Y:S02]  /*04e0*/  USHF.L.U32 UR6, UR6, 0x1, URZ ;  /* 0x0000000106067899 */ /* 0x000fe4000800063f */
[----:B-1----:R-:W-:Y:S02]  /*04f0*/  ULEA UR8, UR8, UR4, 0x18 ;  /* 0x0000000408087291 */ /* 0x002fe4000f8ec03f */
[----:B------:R-:W-:-:S04]  /*0500*/  UIADD3 UR4, -UR5, 0x100000, URZ ;  /* 0x0010000005047890 */ /* 0x000fc8000fffe13f */
[----:B------:R-:W-:Y:S02]  /*0510*/  USHF.L.U32 UR5, UR4, 0xb, URZ ;  /* 0x0000000b04057899 */ /* 0x000fe4000800063f */
[----:B------:R-:W-:Y:S01]  /*0520*/  USHF.L.U32 UR4, UR4, 0x1, URZ ;  /* 0x0000000104047899 */ /* 0x000fe2000800063f */
[----:B------:R-:W1:Y:S11]  /*0530*/  FENCE.VIEW.ASYNC.S ;  /* 0x00000000000073c6 */ /* 0x000e760000000000 */
[----:B-1----:R1:W2:Y:S01]  /*0540*/  SYNCS.EXCH.64 URZ, [UR8], UR4 ;  /* 0x00000004083f75b2 */ /* 0x0022a20008000100 */
[----:B------:R1:W3:Y:S01]  /*0550*/  SYNCS.EXCH.64 URZ, [UR8+0x20], UR6 ;  /* 0x00002006083f75b2 */ /* 0x0002e20008000100 */
[----:B------:R1:W4:Y:S01]  /*0560*/  SYNCS.EXCH.64 URZ, [UR8+0x8], UR4 ;  /* 0x00000804083f75b2 */ /* 0x0003220008000100 */
[----:B------:R1:W1:Y:S01]  /*0570*/  SYNCS.EXCH.64 URZ, [UR8+0x28], UR6 ;  /* 0x00002806083f75b2 */ /* 0x0002620008000100 */
[----:B------:R1:W1:Y:S01]  /*0580*/  SYNCS.EXCH.64 URZ, [UR8+0x10], UR4 ;  /* 0x00001004083f75b2 */ /* 0x0002620008000100 */
[----:B------:R1:W1:Y:S01]  /*0590*/  SYNCS.EXCH.64 URZ, [UR8+0x30], UR6 ;  /* 0x00003006083f75b2 */ /* 0x0002620008000100 */
[----:B------:R1:W1:Y:S01]  /*05a0*/  SYNCS.EXCH.64 URZ, [UR8+0x18], UR4 ;  /* 0x00001804083f75b2 */ /* 0x0002620008000100 */
[----:B------:R1:W1:Y:S01]  /*05b0*/  SYNCS.EXCH.64 URZ, [UR8+0x38], UR6 ;  /* 0x00003806083f75b2 */ /* 0x0002620008000100 */
[----:B------:R-:W-:Y:S01]  /*05c0*/  NOP ;  /* 0x0000000000007918 */ /* 0x000fe20000000000 */
.L_x_6:
[----:B------:R-:W5:Y:S01]  /*05d0*/  SHFL.IDX PT, R3, R8, RZ, 0x1f ;  /* 0x00001fff08037589 */ /* 0x000f6200000e0000 */
[----:B------:R-:W1:Y:S01]  /*05e0*/  S2UR UR9, SR_CTAID.X ;  /* 0x00000000000979c3 */ /* 0x000e620000002500 */
[----:B------:R-:W-:Y:S01]  /*05f0*/  NOP ;  /* 0x0000000000007918 */ /* 0x000fe20000000000 */
[----:B-----5:R-:W-:Y:S02]  /*0600*/  ISETP.NE.AND P1, PT, R3, RZ, PT ;  /* 0x000000ff0300720c */ /* 0x020fe40003f25270 */
[----:B------:R-:W-:-:S04]  /*0610*/  SHF.R.S32.HI R3, RZ, 0x1f, R18 ;  /* 0x0000001fff037819 */ /* 0x000fc80000011412 */
[----:B------:R-:W-:-:S07]  /*0620*/  LEA.HI R3, R3, R18, RZ, 0x7 ;  /* 0x0000001203037211 */ /* 0x000fce00078f38ff */
[----:B-1----:R-:W-:Y:S05]  /*0630*/  @P1 BRA `(.L_x_7) ;  /* 0x0000000000581947 */ /* 0x002fea0003800000 */
[----:B------:R-:W1:Y:S01]  /*0640*/  S2UR UR5, SR_CgaCtaId ;  /* 0x00000000000579c3 */ /* 0x000e620000008800 */
[----:B------:R-:W-:Y:S01]  /*0650*/  UMOV UR4, 0x400 ;  /* 0x0000040000047882 */ /* 0x000fe20000000000 */
[----:B------:R-:W-:Y:S01]  /*0660*/  UMOV UR6, 0x20 ;  /* 0x0000002000067882 */ /* 0x000fe20000000000 */
[----:B------:R-:W-:Y:S01]  /*0670*/  UMOV UR7, 0x100 ;  /* 0x0000010000077882 */ /* 0x000fe20000000000 */
[----:B------:R-:W-:Y:S01]  /*0680*/  ELECT P1, URZ, PT ;  /* 0x00000000003f782f */ /* 0x000fe20003820000 */
[----:B-1----:R-:W-:Y:S02]  /*0690*/  ULEA UR8, UR5, UR4, 0x18 ;  /* 0x0000000405087291 */ /* 0x002fe4000f8ec03f */
[----:B------:R-:W-:-:S04]  /*06a0*/  UIADD3 UR4, -UR6, 0x100000, URZ ;  /* 0x0010000006047890 */ /* 0x000fc8000fffe13f */
[----:B------:R-:W-:Y:S02]  /*06b0*/  USHF.L.U32 UR5, UR4, 0xb, URZ ;  /* 0x0000000b04057899 */ /* 0x000fe4000800063f */
[----:B------:R-:W-:Y:S02]  /*06c0*/  USHF.L.U32 UR4, UR4, 0x1, URZ ;  /* 0x0000000104047899 */ /* 0x000fe4000800063f */
[----:B------:R-:W-:-:S04]  /*06d0*/  UIADD3 UR6, -UR7, 0x100000, URZ ;  /* 0x0010000007067890 */ /* 0x000fc8000fffe13f */
[----:B------:R-:W-:Y:S02]  /*06e0*/  USHF.L.U32 UR7, UR6, 0xb, URZ ;  /* 0x0000000b06077899 */ /* 0x000fe4000800063f */
[----:B------:R-:W-:Y:S01]  /*06f0*/  USHF.L.U32 UR6, UR6, 0x1, URZ ;  /* 0x0000000106067899 */ /* 0x000fe2000800063f */
[----:B------:R-:W1:Y:S03]  /*0700*/  FENCE.VIEW.ASYNC.S ;  /* 0x00000000000073c6 */ /* 0x000e660000000000 */
[----:B-1----:R1:W1:Y:S08]  /*0710*/  SYNCS.EXCH.64 URZ, [UR8+0x40], UR4 ;  /* 0x00004004083f75b2 */ /* 0x0022700008000100 */
[----:B------:R1:W1:Y:S01]  /*0720*/  SYNCS.EXCH.64 URZ, [UR8+0x60], UR6 ;  /* 0x00006006083f75b2 */ /* 0x0002620008000100 */
[----:B------:R1:W1:Y:S01]  /*0730*/  SYNCS.EXCH.64 URZ, [UR8+0x48], UR4 ;  /* 0x00004804083f75b2 */ /* 0x0002620008000100 */
[----:B------:R1:W1:Y:S01]  /*0740*/  SYNCS.EXCH.64 URZ, [UR8+0x68], UR6 ;  /* 0x00006806083f75b2 */ /* 0x0002620008000100 */
[----:B------:R1:W1:Y:S01]  /*0750*/  SYNCS.EXCH.64 URZ, [UR8+0x50], UR4 ;  /* 0x00005004083f75b2 */ /* 0x0002620008000100 */
[----:B------:R1:W1:Y:S01]  /*0760*/  SYNCS.EXCH.64 URZ, [UR8+0x70], UR6 ;  /* 0x00007006083f75b2 */ /* 0x0002620008000100 */
[----:B------:R1:W1:Y:S01]  /*0770*/  SYNCS.EXCH.64 URZ, [UR8+0x58], UR4 ;  /* 0x00005804083f75b2 */ /* 0x0002620008000100 */
[----:B------:R1:W1:Y:S01]  /*0780*/  SYNCS.EXCH.64 URZ, [UR8+0x78], UR6 ;  /* 0x00007806083f75b2 */ /* 0x0002620008000100 */
[----:B------:R-:W-:Y:S01]  /*0790*/  NOP ;  /* 0x0000000000007918 */ /* 0x000fe20000000000 */
.L_x_7:
[----:B------:R-:W-:Y:S01]  /*07a0*/  LOP3.LUT R3, R3, 0xffffff80, RZ, 0xc0, !PT ;  /* 0xffffff8003037812 */ /* 0x000fe200078ec0ff */
[----:B------:R-:W5:Y:S01]  /*07b0*/  S2R R6, SR_CTAID.Y ;  /* 0x0000000000067919 */ /* 0x000f620000002600 */
[----:B------:R-:W-:Y:S01]  /*07c0*/  SHF.R.S32.HI R11, RZ, 0x1f, R2 ;  /* 0x0000001fff0b7819 */ /* 0x000fe20000011402 */
[----:B-1----:R-:W-:Y:S01]  /*07d0*/  ULDC UR4, c[0x0][0x150] ;  /* 0x0000540000047ab9 */ /* 0x002fe20000000800 */
[----:B------:R-:W-:Y:S01]  /*07e0*/  I2FP.F32.U32 R13, UR9 ;  /* 0x00000009000d7c45 */ /* 0x000fe20008201000 */
[----:B------:R-:W-:Y:S01]  /*07f0*/  IMAD.IADD R10, R18, 0x1, -R3 ;  /* 0x00000001120a7824 */ /* 0x000fe200078e0a03 */
[----:B------:R1:W2:Y:S01]  /*0800*/  SHFL.IDX PT, R12, R8, RZ, 0x1f ;  /* 0x00001fff080c7589 */ /* 0x0002a200000e0000 */
[----:B------:R-:W-:Y:S01]  /*0810*/  LEA.HI R11, R11, R2, RZ, 0x2 ;  /* 0x000000020b0b7211 */ /* 0x000fe200078f10ff */
[----:B------:R-:W3:Y:S01]  /*0820*/  LDC R14, c[0x0][0x144] ;  /* 0x00005100ff0e7b82 */ /* 0x000ee20000000800 */
[----:B------:R-:W-:Y:S01]  /*0830*/  FMUL R13, R13, UR4 ;  /* 0x000000040d0d7c20 */ /* 0x000fe20008400000 */
[----:B------:R-:W-:-:S02]  /*0840*/  SHF.R.S32.HI R3, RZ, 0x1f, R10 ;  /* 0x0000001fff037819 */ /* 0x000fc4000001140a */
[----:B------:R-:W-:Y:S02]  /*0850*/  ELECT P1, URZ, PT ;  /* 0x00000000003f782f */ /* 0x000fe40003820000 */
[----:B------:R-:W-:Y:S01]  /*0860*/  LOP3.LUT R11, R11, 0x3ffffffc, RZ, 0xc0, !PT ;  /* 0x3ffffffc0b0b7812 */ /* 0x000fe200078ec0ff */
[----:B------:R-:W-:Y:S01]  /*0870*/  ULDC UR4, c[0x0][0x154] ;  /* 0x0000550000047ab9 */ /* 0x000fe20000000800 */
[----:B------:R-:W-:Y:S01]  /*0880*/  LEA.HI R3, R3, R10, RZ, 0x3 ;  /* 0x0000000a03037211 */ /* 0x000fe200078f18ff */
[----:B------:R-:W4:Y:S01]  /*0890*/  F2I.U32.TRUNC.NTZ R13, R13 ;  /* 0x0000000d000d7305 */ /* 0x000f22000020f000 */
[----:B------:R-:W-:Y:S01]  /*08a0*/  IADD3 R11, R2, -R11, RZ ;  /* 0x8000000b020b7210 */ /* 0x000fe20007ffe0ff */
[----:B------:R-:W-:Y:S01]  /*08b0*/  NOP ;  /* 0x0000000000007918 */ /* 0x000fe20000000000 */
[--C-:B------:R-:W-:Y:S02]  /*08c0*/  SHF.R.S32.HI R9, RZ, 0x3, R3.reuse ;  /* 0x00000003ff097819 */ /* 0x100fe40000011403 */
[----:B-1----:R-:W-:-:S02]  /*08d0*/  SHF.R.S32.HI R8, RZ, 0x1f, R3 ;  /* 0x0000001fff087819 */ /* 0x002fc40000011403 */
[----:B------:R-:W-:Y:S02]  /*08e0*/  ISETP.NE.AND P4, PT, R0, RZ, PT ;  /* 0x000000ff0000720c */ /* 0x000fe40003f85270 */
[----:B------:R-:W-:Y:S02]  /*08f0*/  LEA.HI R8, R8, R9, RZ, 0x2 ;  /* 0x0000000908087211 */ /* 0x000fe400078f10ff */
[----:B------:R-:W-:Y:S02]  /*0900*/  ISETP.EQ.OR P2, PT, R0, 0x3, !P4 ;  /* 0x000000030000780c */ /* 0x000fe40006742670 */
[----:B------:R-:W-:Y:S02]  /*0910*/  LOP3.LUT R8, R8, 0xfffffffc, RZ, 0xc0, !PT ;  /* 0xfffffffc08087812 */ /* 0x000fe400078ec0ff */
[----:B--2---:R-:W-:Y:S01]  /*0920*/  ISETP.NE.OR P1, PT, R12, RZ, !P1 ;  /* 0x000000ff0c00720c */ /* 0x004fe20004f25670 */
[----:B----4-:R-:W-:Y:S01]  /*0930*/  IMAD.MOV R15, RZ, RZ, -R13 ;  /* 0x000000ffff0f7224 */ /* 0x010fe200078e0a0d */
[----:B------:R-:W-:Y:S01]  /*0940*/  ISETP.EQ.AND P2, PT, R7, RZ, P2 ;  /* 0x000000ff0700720c */ /* 0x000fe20001742270 */
[----:B------:R-:W-:Y:S01]  /*0950*/  IMAD.IADD R8, R9, 0x1, -R8 ;  /* 0x0000000109087824 */ /* 0x000fe200078e0a08 */
[----:B-----5:R-:W-:Y:S01]  /*0960*/  I2FP.F32.U32 R3, R6 ;  /* 0x0000000600037245 */ /* 0x020fe20000201000 */
[----:B------:R-:W1:Y:S01]  /*0970*/  LDC R9, c[0x0][0x148] ;  /* 0x00005200ff097b82 */ /* 0x000e620000000800 */
[----:B------:R-:W-:Y:S01]  /*0980*/  SEL R22, RZ, 0x1, !P2 ;  /* 0x00000001ff167807 */ /* 0x000fe20005000000 */
[----:B------:R-:W-:Y:S01]  /*0990*/  IMAD R8, R11, 0x4, R8 ;  /* 0x000000040b087824 */ /* 0x000fe200078e0208 */
[----:B------:R-:W-:Y:S01]  /*09a0*/  MOV R89, 0x1 ;  /* 0x0000000100597802 */ /* 0x000fe20000000f00 */
[----:B------:R-:W-:Y:S01]  /*09b0*/  FMUL R12, R3, UR4 ;  /* 0x00000004030c7c20 */ /* 0x000fe20008400000 */
[----:B---3--:R-:W-:Y:S01]  /*09c0*/  IMAD R3, R14, R15, UR9 ;  /* 0x000000090e037e24 */ /* 0x008fe2000f8e020f */
[----:B------:R-:W-:Y:S01]  /*09d0*/  UMOV UR4, 0x20 ;  /* 0x0000002000047882 */ /* 0x000fe20000000000 */
[----:B------:R-:W-:Y:S01]  /*09e0*/  LEA.HI R2, R8, R8, RZ, 0x1 ;  /* 0x0000000808027211 */ /* 0x000fe200078f08ff */
[----:B------:R-:W-:Y:S01]  /*09f0*/  VOTEU.ALL UP0, P1 ;  /* 0x00000000003f7886 */ /* 0x000fe20000800000 */
[----:B------:R-:W2:Y:S01]  /*0a00*/  LDC R13, c[0x0][0x140] ;  /* 0x00005000ff0d7b82 */ /* 0x000ea20000000800 */
[----:B------:R-:W3:Y:S01]  /*0a10*/  F2I.U32.TRUNC.NTZ R12, R12 ;  /* 0x0000000c000c7305 */ /* 0x000ee2000020f000 */
[----:B------:R-:W-:Y:S01]  /*0a20*/  LOP3.LUT R11, R2, 0xfffffffe, RZ, 0xc0, !PT ;  /* 0xfffffffe020b7812 */ /* 0x000fe200078ec0ff */
[----:B------:R-:W-:Y:S01]  /*0a30*/  VOTEU.ALL UP1, P1 ;  /* 0x00000000003f7886 */ /* 0x000fe20000820000 */
[----:B------:R-:W-:Y:S01]  /*0a40*/  @!UP0 UMOV UR6, 0x400 ;  /* 0x0000040000068882 */ /* 0x000fe20000000000 */
[----:B------:R-:W-:-:S04]  /*0a50*/  @!UP0 UIADD3 UR4, -UR4, 0x100000, URZ ;  /* 0x0010000004048890 */ /* 0x000fc8000fffe13f */
[----:B------:R-:W-:Y:S02]  /*0a60*/  @!UP0 USHF.L.U32 UR5, UR4, 0xb, URZ ;  /* 0x0000000b04058899 */ /* 0x000fe4000800063f */
[----:B------:R-:W-:Y:S01]  /*0a70*/  @!UP0 USHF.L.U32 UR4, UR4, 0x1, URZ ;  /* 0x0000000104048899 */ /* 0x000fe2000800063f */
[C---:B------:R-:W-:Y:S01]  /*0a80*/  IMAD.IADD R2, R8.reuse, 0x1, -R11 ;  /* 0x0000000108027824 */ /* 0x040fe200078e0a0b */
[----:B------:R-:W4:Y:S01]  /*0a90*/  @!UP0 S2UR UR7, SR_CgaCtaId ;  /* 0x00000000000789c3 */ /* 0x000f220000008800 */
[----:B------:R-:W-:-:S03]  /*0aa0*/  IMAD.SHL.U32 R11, R8, 0x4, RZ ;  /* 0x00000004080b7824 */ /* 0x000fc600078e00ff */
[----:B------:R-:W-:Y:S02]  /*0ab0*/  ISETP.NE.AND P5, PT, R2, R3, PT ;  /* 0x000000030200720c */ /* 0x000fe40003fa5270 */
[----:B------:R-:W-:Y:S01]  /*0ac0*/  LOP3.LUT R88, R8, 0xc, R11, 0x78, !PT ;  /* 0x0000000c08587812 */ /* 0x000fe200078e780b */
[----:B------:R-:W-:Y:S02]  /*0ad0*/  VIADD R8, R7, 0xffffffff ;  /* 0xffffffff07087836 */ /* 0x000fe40000000000 */
[----:B---3--:R-:W-:-:S04]  /*0ae0*/  IMAD.MOV R24, RZ, RZ, -R12 ;  /* 0x000000ffff187224 */ /* 0x008fc800078e0a0c */
[----:B-1----:R-:W-:Y:S01]  /*0af0*/  IMAD R11, R9, R24, R6 ;  /* 0x00000018090b7224 */ /* 0x002fe200078e0206 */
[----:B--2---:R-:W-:-:S03]  /*0b00*/  ISETP.EQ.U32.AND P2, PT, R13, 0x1, PT ;  /* 0x000000010d00780c */ /* 0x004fc60003f42070 */
[----:B------:R-:W-:-:S04]  /*0b10*/  @P5 LEA.HI R2, R88, R88, RZ, 0x1 ;  /* 0x0000005858025211 */ /* 0x000fc800078f08ff */
[----:B------:R-:W-:Y:S01]  /*0b20*/  @P5 SHF.R.S32.HI R2, RZ, 0x1, R2 ;  /* 0x00000001ff025819 */ /* 0x000fe20000011402 */
[----:B----4-:R-:W-:-:S03]  /*0b30*/  @!UP0 ULEA UR6, UR7, UR6, 0x18 ;  /* 0x0000000607068291 */ /* 0x010fc6000f8ec03f */
[----:B------:R-:W-:Y:S01]  /*0b40*/  @P5 ISETP.NE.AND P6, PT, R2, R11, PT ;  /* 0x0000000b0200520c */ /* 0x000fe20003fc5270 */
[----:B------:R-:W-:Y:S01]  /*0b50*/  VOTEU.ALL UP0, P1 ;  /* 0x00000000003f7886 */ /* 0x000fe20000800000 */
[----:B------:R-:W-:Y:S02]  /*0b60*/  LOP3.LUT P1, RZ, R10, 0x7, RZ, 0xc0, !PT ;  /* 0x000000070aff7812 */ /* 0x000fe4000782c0ff */
[----:B------:R-:W-:Y:S02]  /*0b70*/  @P5 SEL R89, RZ, 0x1, P6 ;  /* 0x00000001ff595807 */ /* 0x000fe40003000000 */
[----:B------:R-:W-:Y:S02]  /*0b80*/  ISETP.NE.AND P5, PT, R7, RZ, PT ;  /* 0x000000ff0700720c */ /* 0x000fe40003fa5270 */
[----:B------:R-:W-:Y:S02]  /*0b90*/  ISETP.LT.U32.AND P1, PT, R88, 0x2, !P1 ;  /* 0x000000025800780c */ /* 0x000fe40004f21070 */
[----:B------:R-:W-:Y:S01]  /*0ba0*/  ISETP.EQ.AND P6, PT, R0, 0x2, !P5 ;  /* 0x000000020000780c */ /* 0x000fe20006fc2270 */
[----:B------:R-:W1:Y:S02]  /*0bb0*/  FENCE.VIEW.ASYNC.S ;  /* 0x00000000000073c6 */ /* 0x000e640000000000 */
[----:B-1----:R1:W2:Y:S01]  /*0bc0*/  @!UP0 SYNCS.EXCH.64 URZ, [UR6+0x80], UR4 ;  /* 0x00008004063f85b2 */ /* 0x0022a20008000100 */
[----:B------:R-:W-:-:S02]  /*0bd0*/  SEL R2, RZ, 0x1, !P1 ;  /* 0x00000001ff027807 */ /* 0x000fc40004800000 */
[----:B------:R-:W-:Y:S02]  /*0be0*/  ISETP.GE.U32.AND P1, PT, R8, 0x2, PT ;  /* 0x000000020800780c */ /* 0x000fe40003f26070 */
[----:B------:R-:W-:Y:S02]  /*0bf0*/  SEL R19, RZ, 0x1, !P6 ;  /* 0x00000001ff137807 */ /* 0x000fe40007000000 */
[----:B------:R-:W-:Y:S02]  /*0c00*/  LOP3.LUT R89, R89, R2, RZ, 0xc0, !PT ;  /* 0x0000000259597212 */ /* 0x000fe400078ec0ff */
[----:B------:R-:W-:Y:S02]  /*0c10*/  SEL R19, R19, 0x2, P1 ;  /* 0x0000000213137807 */ /* 0x000fe40000800000 */
[----:B------:R-:W-:Y:S01]  /*0c20*/  SEL R22, R22, 0x2, P1 ;  /* 0x0000000216167807 */ /* 0x000fe20000800000 */
[----:B------:R1:W3:Y:S01]  /*0c30*/  @!UP1 SYNCS.EXCH.64 URZ, [UR6+0x88], UR4 ;  /* 0x00008804063f95b2 */ /* 0x0002e20008000100 */
[----:B------:R-:W-:Y:S01]  /*0c40*/  NOP ;  /* 0x0000000000007918 */ /* 0x000fe20000000000 */
[----:B------:R-:W-:Y:S05]  /*0c50*/  @!P2 BRA `(.L_x_8) ;  /* 0x000000000008a947 */ /* 0x000fea0003800000 */
[----:B--23--:R-:W-:Y:S01]  /*0c60*/  UCGABAR_ARV ;  /* 0x00000000000079c7 */ /* 0x00cfe20008000000 */
[----:B------:R-:W-:Y:S05]  /*0c70*/  BRA `(.L_x_9) ;  /* 0x0000000000047947 */ /* 0x000fea0003800000 */
.L_x_8:
[----:B--23--:R-:W-:Y:S01]  /*0c80*/  NOP ;  /* 0x0000000000007918 */ /* 0x00cfe20000000000 */
.L_x_9:
[----:B------:R-:W2:Y:S01]  /*0c90*/  LDC R2, c[0x0][0x904] ;  /* 0x00024100ff027b82 */ /* 0x000ea20000000800 */
[----:B------:R-:W-:Y:S02]  /*0ca0*/  IMAD.U32 R10, RZ, RZ, UR9 ;  /* 0x00000009ff0a7e24 */ /* 0x000fe4000f8e00ff */
[----:B------:R-:W-:Y:S01]  /*0cb0*/  IMAD.MOV.U32 R11, RZ, RZ, RZ ;  /* 0x000000ffff0b7224 */ /* 0x000fe200078e00ff */
[----:B--2---:R-:W-:-:S04]  /*0cc0*/  ISETP.NE.AND P1, PT, R2, 0x1, PT ;  /* 0x000000010200780c */ /* 0x004fc80003f25270 */
[----:B------:R-:W-:-:S09]  /*0cd0*/  P2R R7, PR, RZ, 0x2 ;  /* 0x00000002ff077803 */ /* 0x000fd20000000000 */
[----:B------:R-:W2:Y:S01]  /*0ce0*/  @P1 LDC R17, c[0x0][0x10] ;  /* 0x00000400ff111b82 */ /* 0x000ea20000000800 */
[----:B------:R-:W-:Y:S02]  /*0cf0*/  @P1 IMAD.MOV.U32 R7, RZ, RZ, RZ ;  /* 0x000000ffff071224 */ /* 0x000fe400078e00ff */
[----:B------:R-:W-:-:S05]  /*0d00*/  @P1 IMAD.MOV.U32 R15, RZ, RZ, RZ ;  /* 0x000000ffff0f1224 */ /* 0x000fca00078e00ff */
[----:B------:R-:W3:Y:S01]  /*0d10*/  @!P1 LDC R13, c[0x0][0xc] ;  /* 0x00000300ff0d9b82 */ /* 0x000ee20000000800 */
[----:B-1----:R-:W-:Y:S01]  /*0d20*/  ULDC UR4, c[0x0][0xc] ;  /* 0x0000030000047ab9 */ /* 0x002fe20000000800 */
[----:B------:R-:W-:Y:S01]  /*0d30*/  ULDC UR5, c[0x0][0x10] ;  /* 0x0000040000057ab9 */ /* 0x000fe20000000800 */
[----:B------:R-:W-:Y:S01]  /*0d40*/  ULDC UR6, c[0x0][0x14] ;  /* 0x0000050000067ab9 */ /* 0x000fe20000000800 */
[----:B------:R-:W-:-:S04]  /*0d50*/  UIMAD.WIDE.U32 UR4, UR4, UR5, URZ ;  /* 0x00000005040472a5 */ /* 0x000fc8000f8e003f */
[----:B------:R-:W-:Y:S02]  /*0d60*/  UIMAD.WIDE.U32 UR38, UR4, UR6, URZ ;  /* 0x00000006042672a5 */ /* 0x000fe4000f8e003f */
[----:B------:R-:W-:-:S04]  /*0d70*/  UIMAD UR37, UR5, UR6, URZ ;  /* 0x00000006052572a4 */ /* 0x000fc8000f8e023f */
[----:B------:R-:W-:Y:S01]  /*0d80*/  UIADD3 UR37, UR39, UR37, URZ ;  /* 0x0000002527257290 */ /* 0x000fe2000fffe03f */
[----:B--2---:R-:W-:-:S04]  /*0d90*/  @P1 IMAD.WIDE.U32 R16, R17, UR9, R6 ;  /* 0x0000000911101c25 */ /* 0x004fc8000f8e0006 */
[----:B------:R-:W-:Y:S02]  /*0da0*/  @P1 IMAD.IADD R17, R17, 0x1, R15 ;  /* 0x0000000111111824 */ /* 0x000fe400078e020f */
[----:B---3--:R-:W-:-:S04]  /*0db0*/  @!P1 IMAD.WIDE.U32 R10, R6, R13, R10 ;  /* 0x0000000d060a9225 */ /* 0x008fc800078e000a */
[----:B------:R-:W-:Y:S01]  /*0dc0*/  @!P1 IMAD.MOV.U32 R17, RZ, RZ, R11 ;  /* 0x000000ffff119224 */ /* 0x000fe200078e000b */
[----:B------:R-:W-:Y:S01]  /*0dd0*/  @!P1 MOV R16, R10 ;  /* 0x0000000a00109202 */ /* 0x000fe20000000f00 */
[----:B------:R-:W-:Y:S06]  /*0de0*/  @!P2 BRA `(.L_x_10) ;  /* 0x00000000000ca947 */ /* 0x000fec0003800000 */
[----:B------:R-:W-:Y:S01]  /*0df0*/  UCGABAR_WAIT ;  /* 0x0000000000007dc7 */ /* 0x000fe20008000000 */
[----:B------:R-:W-:Y:S01]  /*0e00*/  CCTL.IVALL ;  /* 0x00000000ff00798f */ /* 0x000fe20002000000 */
[----:B------:R-:W-:Y:S05]  /*0e10*/  BRA `(.L_x_11) ;  /* 0x0000000000047947 */ /* 0x000fea0003800000 */
.L_x_10:
[----:B------:R-:W-:Y:S06]  /*0e20*/  BAR.SYNC.DEFER_BLOCKING 0x0 ;  /* 0x0000000000007b1d */ /* 0x000fec0000010000 */
.L_x_11:
[----:B------:R-:W1:Y:S01]  /*0e30*/  S2UR UR36, SR_CgaCtaId ;  /* 0x00000000002479c3 */ /* 0x000e620000008800 */
[----:B------:R-:W-:Y:S04]  /*0e40*/  BSSY B6, `(.L_x_12) ;  /* 0x0000d15000067945 */ /* 0x000fe80003800000 */
[----:B------:R-:W-:Y:S05]  /*0e50*/  @!P5 BRA `(.L_x_13) ;  /* 0x000000a80060d947 */ /* 0x000fea0003800000 */
[----:B------:R-:W-:-:S13]  /*0e60*/  ISETP.GT.U32.AND P0, PT, R8, 0x1, PT ;  /* 0x000000010800780c */ /* 0x000fda0003f04070 */
[----:B------:R-:W-:Y:S05]  /*0e70*/  @P0 BRA `(.L_x_14) ;  /* 0x000000d000440947 */ /* 0x000fea0003800000 */
[----:B------:R-:W-:Y:S01]  /*0e80*/  ULDC.64 UR4, c[0x0][0x8f8] ;  /* 0x00023e0000047ab9 */ /* 0x000fe20000000a00 */
[----:B------:R-:W-:Y:S01]  /*0e90*/  UMOV UR47, 0xffffffff ;  /* 0xffffffff002f7882 */ /* 0x000fe20000000000 */
[----:B------:R-:W-:Y:S01]  /*0ea0*/  ISETP.GE.U32.AND P0, PT, R16, UR4, PT ;  /* 0x0000000410007c0c */ /* 0x000fe2000bf06070 */
[----:B------:R-:W-:Y:S01]  /*0eb0*/  IMAD.MOV.U32 R23, RZ, RZ, -0x1 ;  /* 0xffffffffff177424 */ /* 0x000fe200078e00ff */
[----:B------:R-:W-:Y:S01]  /*0ec0*/  PRMT R90, RZ, 0x7610, R90 ;  /* 0x00007610ff5a7816 */ /* 0x000fe2000000005a */
[----:B------:R-:W-:Y:S01]  /*0ed0*/  IMAD.MOV.U32 R96, RZ, RZ, -0x1 ;  /* 0xffffffffff607424 */ /* 0x000fe200078e00ff */
[----:B------:R-:W-:Y:S02]  /*0ee0*/  ISETP.GE.U32.AND.EX P0, PT, R17, UR5, PT, P0 ;  /* 0x0000000511007c0c */ /* 0x000fe4000bf06100 */
[----:B------:R-:W-:-:S11]  /*0ef0*/  PRMT R0, RZ, 0x7610, R0 ;  /* 0x00007610ff007816 */ /* 0x000fd60000000000 */
[----:B------:R-:W-:Y:S05]  /*0f00*/  @P0 BRA `(.L_x_15) ;  /* 0x00000004002c0947 */ /* 0x000fea0003800000 */
[----:B------:R-:W2:Y:S01]  /*0f10*/  LDC.64 R20, c[0x0][0x8d0] ;  /* 0x00023400ff147b82 */ /* 0x000ea20000000a00 */
[----:B------:R-:W-:Y:S02]  /*0f20*/  IMAD.MOV.U32 R4, RZ, RZ, R16 ;  /* 0x000000ffff047224 */ /* 0x000fe400078e0010 */
[----:B------:R-:W-:-:S05]  /*0f30*/  IMAD.MOV.U32 R5, RZ, RZ, R17 ;  /* 0x000000ffff057224 */ /* 0x000fca00078e0011 */
[----:B------:R-:W3:Y:S08]  /*0f40*/  LDC R0, c[0x0][0x8d8] ;  /* 0x00023600ff007b82 */ /* 0x000ef00000000800 */
[----:B------:R-:W4:Y:S01]  /*0f50*/  LDC.64 R26, c[0x0][0x8c8] ;  /* 0x00023200ff1a7b82 */ /* 0x000f220000000a00 */
[----:B--2---:R-:W-:-:S04]  /*0f60*/  ISETP.NE.U32.AND P0, PT, R20, RZ, PT ;  /* 0x000000ff1400720c */ /* 0x004fc80003f05070 */
[----:B------:R-:W-:-:S13]  /*0f70*/  ISETP.NE.AND.EX P0, PT, R21, RZ, PT, P0 ;  /* 0x000000ff1500720c */ /* 0x000fda0003f05300 */
[----:B---34-:R-:W-:Y:S05]  /*0f80*/  @!P0 BRA `(.L_x_16) ;  /* 0x0000000000288947 */ /* 0x018fea0003800000 */
[----:B------:R-:W2:Y:S02]  /*0f90*/  LDC R13, c[0x0][0x8dc] ;  /* 0x00023700ff0d7b82 */ /* 0x000ea40000000800 */
[----:B--2---:R-:W-:-:S05]  /*0fa0*/  IADD3 R13, P0, R16, R13, RZ ;  /* 0x0000000d100d7210 */ /* 0x004fca0007f1e0ff */
[----:B------:R-:W-:-:S04]  /*0fb0*/  IMAD.X R15, RZ, RZ, R17, P0 ;  /* 0x000000ffff0f7224 */ /* 0x000fc800000e0611 */
[----:B------:R-:W-:-:S04]  /*0fc0*/  IMAD.WIDE.U32 R4, R15, R20, RZ ;  /* 0x000000140f047225 */ /* 0x000fc800078e00ff */
[----:B------:R-:W-:-:S04]  /*0fd0*/  IMAD.WIDE.U32 R10, P0, R13, R21, R4 ;  /* 0x000000150d0a7225 */ /* 0x000fc80007800004 */
[----:B------:R-:W-:Y:S01]  /*0fe0*/  IMAD.WIDE.U32 R4, R13, R20, RZ ;  /* 0x000000140d047225 */ /* 0x000fe200078e00ff */
[----:B------:R-:W-:-:S03]  /*0ff0*/  IADD3.X R13, RZ, RZ, RZ, P0, !PT ;  /* 0x000000ffff0d7210 */ /* 0x000fc600007fe4ff */
[----:B------:R-:W-:Y:S01]  /*1000*/  IMAD.MOV.U32 R12, RZ, RZ, R11 ;  /* 0x000000ffff0c7224 */ /* 0x000fe200078e000b */
[----:B------:R-:W-:-:S05]  /*1010*/  IADD3 RZ, P0, R5, R10, RZ ;  /* 0x0000000a05ff7210 */ /* 0x000fca0007f1e0ff */
[----:B------:R-:W-:-:S08]  /*1020*/  IMAD.WIDE.U32.X R4, R15, R21, R12, P0 ;  /* 0x000000150f047225 */ /* 0x000fd000000e040c */
.L_x_16:
[----:B------:R-:W2:Y:S01]  /*1030*/  LDC.64 R28, c[0x0][0x8e8] ;  /* 0x00023a00ff1c7b82 */ /* 0x000ea20000000a00 */
[-CC-:B------:R-:W-:Y:S01]  /*1040*/  SHF.R.U64 R25, R4, R0.reuse, R5.reuse ;  /* 0x0000000004197219 */ /* 0x180fe20000001205 */
[----:B------:R-:W-:Y:S01]  /*1050*/  IMAD.MOV.U32 R30, RZ, RZ, 0x1 ;  /* 0x00000001ff1e7424 */ /* 0x000fe200078e00ff */
[----:B------:R-:W-:Y:S02]  /*1060*/  SHF.R.U32.HI R0, RZ, R0, R5 ;  /* 0x00000000ff007219 */ /* 0x000fe40000011605 */
[----:B------:R-:W-:-:S03]  /*1070*/  IADD3 R7, P0, RZ, -R25, RZ ;  /* 0x80000019ff077210 */ /* 0x000fc60007f1e0ff */
[----:B------:R-:W3:Y:S02]  /*1080*/  LDC R8, c[0x0][0x8c0] ;  /* 0x00023000ff087b82 */ /* 0x000ee40000000800 */
[----:B------:R-:W-:-:S04]  /*1090*/  IMAD.X R5, RZ, RZ, ~R0, P0 ;  /* 0x000000ffff057224 */ /* 0x000fc800000e0e00 */
[-C--:B------:R-:W-:Y:S02]  /*10a0*/  IMAD R0, R5, R26.reuse, RZ ;  /* 0x0000001a05007224 */ /* 0x080fe400078e02ff */
[----:B------:R-:W4:Y:S01]  /*10b0*/  LDC R11, c[0x0][0x8b0] ;  /* 0x00022c00ff0b7b82 */ /* 0x000f220000000800 */
[----:B------:R-:W-:-:S04]  /*10c0*/  IMAD.WIDE.U32 R4, R7, R26, R16 ;  /* 0x0000001a07047225 */ /* 0x000fc800078e0010 */
[----:B------:R-:W-:Y:S02]  /*10d0*/  IMAD R7, R7, R27, R0 ;  /* 0x0000001b07077224 */ /* 0x000fe400078e0200 */
[----:B------:R-:W-:Y:S01]  /*10e0*/  IMAD.MOV.U32 R0, RZ, RZ, -0x1 ;  /* 0xffffffffff007424 */ /* 0x000fe200078e00ff */
[----:B------:R-:W5:Y:S01]  /*10f0*/  LDC R21, c[0x0][0x900] ;  /* 0x00024000ff157b82 */ /* 0x000f620000000800 */
[----:B------:R-:W-:Y:S01]  /*1100*/  IMAD.IADD R5, R5, 0x1, R7 ;  /* 0x0000000105057824 */ /* 0x000fe200078e0207 */
[----:B--2---:R-:W-:Y:S01]  /*1110*/  ISETP.NE.U32.AND P0, PT, R28, RZ, PT ;  /* 0x000000ff1c00720c */ /* 0x004fe20003f05070 */
[----:B------:R-:W-:-:S03]  /*1120*/  IMAD R26, R9, R24, R6 ;  /* 0x00000018091a7224 */ /* 0x000fc600078e0206 */
[----:B------:R-:W-:Y:S02]  /*1130*/  ISETP.NE.AND.EX P0, PT, R29, RZ, PT, P0 ;  /* 0x000000ff1d00720c */ /* 0x000fe40003f05300 */
[----:B------:R-:W2:Y:S01]  /*1140*/  LDC R15, c[0x0][0x8a8] ;  /* 0x00022a00ff0f7b82 */ /* 0x000ea20000000800 */
[-CC-:B---3--:R-:W-:Y:S02]  /*1150*/  SHF.R.U64 R13, R4, R8.reuse, R5.reuse ;  /* 0x00000008040d7219 */ /* 0x188fe40000001205 */
[----:B------:R-:W-:-:S05]  /*1160*/  SHF.R.U32.HI R4, RZ, R8, R5 ;  /* 0x00000008ff047219 */ /* 0x000fca0000011605 */
[----:B------:R-:W3:Y:S01]  /*1170*/  LDC R12, c[0x0][0x8f0] ;  /* 0x00023c00ff0c7b82 */ /* 0x000ee20000000800 */
[-CC-:B----4-:R-:W-:Y:S02]  /*1180*/  SHF.R.U64 R23, R13, R11.reuse, R4.reuse ;  /* 0x0000000b0d177219 */ /* 0x190fe40000001204 */
[----:B------:R-:W-:-:S05]  /*1190*/  SHF.R.U32.HI R4, RZ, R11, R4 ;  /* 0x0000000bff047219 */ /* 0x000fca0000011604 */
[----:B------:R-:W4:Y:S01]  /*11a0*/  LDC R14, c[0x0][0x8e0] ;  /* 0x00023800ff0e7b82 */ /* 0x000f220000000800 */
[-CC-:B-----5:R-:W-:Y:S02]  /*11b0*/  SHF.R.U64 R24, R23, R21.reuse, R4.reuse ;  /* 0x0000001517187219 */ /* 0x1a0fe40000001204 */
[-C--:B------:R-:W-:Y:S02]  /*11c0*/  SHF.L.U32 R0, R0, R21.reuse, RZ ;  /* 0x0000001500007219 */ /* 0x080fe400000006ff */
[----:B------:R-:W-:Y:S01]  /*11d0*/  SHF.R.U32.HI R5, RZ, R21, R4 ;  /* 0x00000015ff057219 */ /* 0x000fe20000011604 */
[----:B------:R-:W-:Y:S01]  /*11e0*/  IMAD.MOV.U32 R4, RZ, RZ, R24 ;  /* 0x000000ffff047224 */ /* 0x000fe200078e0018 */
[----:B------:R-:W-:Y:S01]  /*11f0*/  LOP3.LUT R10, RZ, R0, RZ, 0x33, !PT ;  /* 0x00000000ff0a7212 */ /* 0x000fe200078e33ff */
[----:B------:R-:W1:Y:S01]  /*1200*/  LDC R20, c[0x0][0x8b8] ;  /* 0x00022e00ff147b82 */ /* 0x000e620000000800 */
[----:B------:R-:W-:Y:S05]  /*1210*/  @!P0 BRA `(.L_x_17) ;  /* 0x0000000000288947 */ /* 0x000fea0003800000 */
[----:B------:R-:W5:Y:S02]  /*1220*/  LDC R9, c[0x0][0x8f4] ;  /* 0x00023d00ff097b82 */ /* 0x000f640000000800 */
[----:B-----5:R-:W-:-:S04]  /*1230*/  IADD3 R9, P0, R24, R9, RZ ;  /* 0x0000000918097210 */ /* 0x020fc80007f1e0ff */
[----:B------:R-:W-:-:S05]  /*1240*/  IADD3.X R11, RZ, R5, RZ, P0, !PT ;  /* 0x00000005ff0b7210 */ /* 0x000fca00007fe4ff */
[----:B------:R-:W-:-:S04]  /*1250*/  IMAD.WIDE.U32 R4, R11, R28, RZ ;  /* 0x0000001c0b047225 */ /* 0x000fc800078e00ff */
[----:B------:R-:W-:-:S04]  /*1260*/  IMAD.WIDE.U32 R6, P0, R9, R29, R4 ;  /* 0x0000001d09067225 */ /* 0x000fc80007800004 */
[----:B------:R-:W-:-:S04]  /*1270*/  IMAD.WIDE.U32 R4, R9, R28, RZ ;  /* 0x0000001c09047225 */ /* 0x000fc800078e00ff */
[----:B------:R-:W-:Y:S01]  /*1280*/  IMAD.X R9, RZ, RZ, RZ, P0 ;  /* 0x000000ffff097224 */ /* 0x000fe200000e06ff */
[----:B------:R-:W-:Y:S01]  /*1290*/  IADD3 RZ, P0, R5, R6, RZ ;  /* 0x0000000605ff7210 */ /* 0x000fe20007f1e0ff */
[----:B------:R-:W-:-:S04]  /*12a0*/  IMAD.MOV.U32 R8, RZ, RZ, R7 ;  /* 0x000000ffff087224 */ /* 0x000fc800078e0007 */
[----:B------:R-:W-:-:S08]  /*12b0*/  IMAD.WIDE.U32.X R4, R11, R29, R8, P0 ;  /* 0x0000001d0b047225 */ /* 0x000fd000000e0408 */
.L_x_17:
[----:B---3--:R-:W-:Y:S01]  /*12c0*/  SHF.R.U64 R4, R4, R12, R5 ;  /* 0x0000000c04047219 */ /* 0x008fe20000001205 */
[----:B--2---:R-:W-:Y:S01]  /*12d0*/  VIADD R6, R15, 0xffffffff ;  /* 0xffffffff0f067836 */ /* 0x004fe20000000000 */
[----:B------:R-:W-:Y:S02]  /*12e0*/  SHF.L.U32 R0, R30, R21, RZ ;  /* 0x000000151e007219 */ /* 0x000fe400000006ff */
[----:B------:R-:W-:Y:S01]  /*12f0*/  LOP3.LUT R5, R23, R10, RZ, 0xc0, !PT ;  /* 0x0000000a17057212 */ /* 0x000fe200078ec0ff */
[----:B------:R-:W-:Y:S01]  /*1300*/  IMAD.MOV R7, RZ, RZ, -R4 ;  /* 0x000000ffff077224 */ /* 0x000fe200078e0a04 */
[----:B------:R-:W-:Y:S02]  /*1310*/  SEL R3, R3, R26, !P1 ;  /* 0x0000001a03037207 */ /* 0x000fe40004800000 */
[----:B------:R-:W-:Y:S01]  /*1320*/  LOP3.LUT R6, R13, R6, RZ, 0xc0, !PT ;  /* 0x000000060d067212 */ /* 0x000fe200078ec0ff */
[----:B------:R-:W-:Y:S01]  /*1330*/  IMAD R4, R0, R4, R5 ;  /* 0x0000000400047224 */ /* 0x000fe200078e0205 */
[----:B------:R-:W-:Y:S01]  /*1340*/  R2UR UR47, R25 ;  /* 0x00000000192f72ca */ /* 0x000fe200000e0000 */
[----:B----4-:R-:W-:-:S02]  /*1350*/  IMAD R0, R7, R14, R24 ;  /* 0x0000000e07007224 */ /* 0x010fc400078e0218 */
[----:B-1----:R-:W-:Y:S02]  /*1360*/  IMAD R3, R4, R20, R3 ;  /* 0x0000001404037224 */ /* 0x002fe400078e0203 */
[----:B------:R-:W-:Y:S02]  /*1370*/  IMAD R0, R0, R15, R6 ;  /* 0x0000000f00007224 */ /* 0x000fe400078e0206 */
[----:B------:R-:W-:-:S03]  /*1380*/  IMAD.MOV.U32 R4, RZ, RZ, 0x1 ;  /* 0x00000001ff047424 */ /* 0x000fc600078e00ff */
[----:B------:R-:W-:Y:S02]  /*1390*/  SEL R96, R0, R3, !P1 ;  /* 0x0000000300607207 */ /* 0x000fe40004800000 */
[----:B------:R-:W-:Y:S02]  /*13a0*/  SEL R23, R3, R0, !P1 ;  /* 0x0000000003177207 */ /* 0x000fe40004800000 */
[----:B------:R-:W-:-:S07]  /*13b0*/  PRMT R0, R4, 0x7610, R0 ;  /* 0x0000761004007816 */ /* 0x000fce0000000000 */
.L_x_15:
[----:B------:R-:W-:-:S08]  /*13c0*/  NOP ;  /* 0x0000000000007918 */ /* 0x000fd00000000000 */
[----:B------:R-:W2:Y:S02]  /*13d0*/  USETMAXREG.TRY_ALLOC.CTAPOOL UP0, 0xe8 ;  /* 0x000000e8000079c8 */ /* 0x000ea40008000600 */
[----:B--2---:R-:W-:-:S13]  /*13e0*/  PLOP3.LUT P0, PT, PT, PT, UP0, 0x80, 0x0 ;  /* 0x000000000000781c */ /* 0x004fda0003f0f008 */
[----:B------:R-:W-:Y:S05]  /*13f0*/  @!P0 BRA `(.L_x_15) ;  /* 0xfffffffc00f08947 */ /* 0x000fea000383ffff */
[----:B------:R-:W-:Y:S02]  /*1400*/  ULDC.64 UR4, c[0x0][0x590] ;  /* 0x0001640000047ab9 */ /* 0x000fe40000000a00 */
[----:B------:R-:W-:Y:S01]  /*1410*/  IMAD.U32 R120, RZ, RZ, UR4 ;  /* 0x00000004ff787e24 */ /* 0x000fe2000f8e00ff */
[----:B------:R-:W-:-:S04]  /*1420*/  MOV R121, UR5 ;  /* 0x0000000500797c02 */ /* 0x000fc80008000f00 */
[----:B------:R-:W-:-:S04]  /*1430*/  ISETP.NE.U32.AND P1, PT, R120, RZ, PT ;  /* 0x000000ff7800720c */ /* 0x000fc80003f25070 */
[----:B------:R-:W-:-:S13]  /*1440*/  ISETP.NE.AND.EX P0, PT, R121, RZ, PT, P1 ;  /* 0x000000ff7900720c */ /* 0x000fda0003f05310 */
[----:B------:R-:W-:Y:S05]  /*1450*/  @P0 BRA `(.L_x_18) ;  /* 0x00000000002c0947 */ /* 0x000fea0003800000 */
[----:B------:R-:W-:Y:S02]  /*1460*/  ULDC.64 UR4, c[0x0][0x588] ;  /* 0x0001620000047ab9 */ /* 0x000fe40000000a00 */
[----:B------:R-:W-:-:S04]  /*1470*/  ISETP.NE.U32.AND P0, PT, RZ, UR4, PT ;  /* 0x00000004ff007c0c */ /* 0x000fc8000bf05070 */
[----:B------:R-:W-:-:S13]  /*1480*/  ISETP.NE.AND.EX P0, PT, RZ, UR5, PT, P0 ;  /* 0x00000005ff007c0c */ /* 0x000fda000bf05300 */
[----:B------:R-:W-:Y:S05]  /*1490*/  @!P0 BRA `(.L_x_19) ;  /* 0x0000000000108947 */ /* 0x000fea0003800000 */
[----:B------:R-:W2:Y:S02]  /*14a0*/  LDC.64 R4, c[0x0][0x588] ;  /* 0x00016200ff047b82 */ /* 0x000ea40000000a00 */
[----:B--2---:R2:W5:Y:S01]  /*14b0*/  LDG.E R91, desc[UR40][R4.64] ;  /* 0x00000028045b7981 */ /* 0x004562000c1e1900 */
[----:B------:R-:W-:Y:S01]  /*14c0*/  IMAD.MOV.U32 R90, RZ, RZ, 0x1 ;  /* 0x00000001ff5a7424 */ /* 0x000fe200078e00ff */
[----:B------:R-:W-:Y:S06]  /*14d0*/  BRA `(.L_x_18) ;  /* 0x00000000000c7947 */ /* 0x000fec0003800000 */
.L_x_19:
[----:B------:R-:W-:Y:S01]  /*14e0*/  ULDC UR4, c[0x0][0x580] ;  /* 0x0001600000047ab9 */ /* 0x000fe20000000800 */
[----:B------:R-:W-:Y:S02]  /*14f0*/  IMAD.MOV.U32 R90, RZ, RZ, 0x1 ;  /* 0x00000001ff5a7424 */ /* 0x000fe400078e00ff */
[----:B------:R-:W-:-:S07]  /*1500*/  IMAD.U32 R91, RZ, RZ, UR4 ;  /* 0x00000004ff5b7e24 */ /* 0x000fce000f8e00ff */
.L_x_18:
[----:B------:R-:W-:Y:S02]  /*1510*/  ULDC.64 UR4, c[0x0][0x5b0] ;  /* 0x00016c0000047ab9 */ /* 0x000fe40000000a00 */
[----:B------:R-:W-:-:S04]  /*1520*/  ISETP.NE.U32.AND P0, PT, RZ, UR4, PT ;  /* 0x00000004ff007c0c */ /* 0x000fc8000bf05070 */
[----:B------:R-:W-:-:S13]  /*1530*/  ISETP.NE.AND.EX P0, PT, RZ, UR5, PT, P0 ;  /* 0x00000005ff007c0c */ /* 0x000fda000bf05300 */
[----:B------:R-:W-:Y:S05]  /*1540*/  @P0 BRA `(.L_x_20) ;  /* 0x0000000000240947 */ /* 0x000fea0003800000 */
[----:B------:R-:W-:Y:S02]  /*1550*/  ULDC.64 UR4, c[0x0][0x5a8] ;  /* 0x00016a0000047ab9 */ /* 0x000fe40000000a00 */
[----:B------:R-:W-:-:S04]  /*1560*/  ISETP.NE.U32.AND P0, PT, RZ, UR4, PT ;  /* 0x00000004ff007c0c */ /* 0x000fc8000bf05070 */
[----:B------:R-:W-:-:S13]  /*1570*/  ISETP.NE.AND.EX P0, PT, RZ, UR5, PT, P0 ;  /* 0x00000005ff007c0c */ /* 0x000fda000bf05300 */
[----:B------:R-:W-:Y:S05]  /*1580*/  @!P0 BRA `(.L_x_21) ;  /* 0x00000000000c8947 */ /* 0x000fea0003800000 */
[----:B------:R-:W3:Y:S02]  /*1590*/  LDC.64 R92, c[0x0][0x5a8] ;  /* 0x00016a00ff5c7b82 */ /* 0x000ee40000000a00 */
[----:B---3--:R3:W5:Y:S01]  /*15a0*/  LDG.E R92, desc[UR40][R92.64] ;  /* 0x000000285c5c7981 */ /* 0x008762000c1e1900 */
[----:B------:R-:W-:Y:S05]  /*15b0*/  BRA `(.L_x_20) ;  /* 0x0000000000087947 */ /* 0x000fea0003800000 */
.L_x_21:
[----:B------:R-:W-:Y:S02]  /*15c0*/  ULDC UR4, c[0x0][0x5a0] ;  /* 0x0001680000047ab9 */ /* 0x000fe40000000800 */
[----:B------:R-:W-:-:S07]  /*15d0*/  IMAD.U32 R92, RZ, RZ, UR4 ;  /* 0x00000004ff5c7e24 */ /* 0x000fce000f8e00ff */
.L_x_20:
[----:B------:R-:W-:Y:S01]  /*15e0*/  LOP3.LUT P2, RZ, R0, 0xff, RZ, 0xc0, !PT ;  /* 0x000000ff00ff7812 */ /* 0x000fe2000784c0ff */
[----:B------:R-:W-:Y:S01]  /*15f0*/  UMOV UR48, URZ ;  /* 0x0000003f00307c82 */ /* 0x000fe20008000000 */
[----:B------:R-:W-:-:S11]  /*1600*/  PLOP3.LUT P0, PT, PT, PT, PT, 0x80, 0x0 ;  /* 0x000000000000781c */ /* 0x000fd60003f0f070 */
[----:B------:R-:W-:Y:S05]  /*1610*/  @!P2 BRA `(.L_x_22) ;  /* 0x0000009c00d8a947 */ /* 0x000fea0003800000 */
[----:B------:R-:W4:Y:S01]  /*1620*/  LDC R0, c[0x0][0x28c] ;  /* 0x0000a300ff007b82 */ /* 0x000f220000000800 */
[----:B------:R-:W-:Y:S01]  /*1630*/  LOP3.LUT R116, R22, 0x1, RZ, 0xfc, !PT ;  /* 0x0000000116747812 */ /* 0x000fe200078efcff */
[----:B------:R-:W-:Y:S01]  /*1640*/  IMAD.MOV.U32 R94, RZ, RZ, RZ ;  /* 0x000000ffff5e7224 */ /* 0x000fe200078e00ff */
[----:B------:R-:W-:Y:S01]  /*1650*/  LOP3.LUT R117, R19, 0x1, RZ, 0xfc, !PT ;  /* 0x0000000113757812 */ /* 0x000fe200078efcff */
[----:B------:R-:W-:Y:S01]  /*1660*/  ULDC.64 UR42, c[0x0][0x198] ;  /* 0x00006600002a7ab9 */ /* 0x000fe20000000a00 */
[----:B---3--:R-:W-:Y:S01]  /*1670*/  MOV R93, 0x1 ;  /* 0x00000001005d7802 */ /* 0x008fe20000000f00 */
[----:B------:R-:W-:Y:S01]  /*1680*/  UMOV UR49, URZ ;  /* 0x0000003f00317c82 */ /* 0x000fe20008000000 */
[----:B------:R-:W-:Y:S01]  /*1690*/  UMOV UR50, URZ ;  /* 0x0000003f00327c82 */ /* 0x000fe20008000000 */
[----:B------:R-:W-:Y:S01]  /*16a0*/  UMOV UR48, URZ ;  /* 0x0000003f00307c82 */ /* 0x000fe20008000000 */
[----:B----4-:R-:W-:-:S05]  /*16b0*/  VIADD R0, R0, 0x3f ;  /* 0x0000003f00007836 */ /* 0x010fca0000000000 */
[----:B------:R-:W-:-:S04]  /*16c0*/  SHF.R.S32.HI R3, RZ, 0x1f, R0 ;  /* 0x0000001fff037819 */ /* 0x000fc80000011400 */
[----:B------:R-:W-:-:S04]  /*16d0*/  LEA.HI R3, R3, R0, RZ, 0x6 ;  /* 0x0000000003037211 */ /* 0x000fc800078f30ff */
[----:B------:R-:W-:-:S07]  /*16e0*/  SHF.R.S32.HI R95, RZ, 0x6, R3 ;  /* 0x00000006ff5f7819 */ /* 0x000fce0000011403 */
.L_x_96:
[----:B------:R-:W-:Y:S01]  /*16f0*/  LOP3.LUT R0, R18, 0x80, RZ, 0xc0, !PT ;  /* 0x0000008012007812 */ /* 0x000fe200078ec0ff */
[----:B------:R-:W3:Y:S01]  /*1700*/  S2UR UR52, SR_CgaCtaId ;  /* 0x00000000003479c3 */ /* 0x000ee20000008800 */
[----:B------:R-:W-:Y:S02]  /*1710*/  UMOV UR51, 0x400 ;  /* 0x0000040000337882 */ /* 0x000fe40000000000 */
[----:B------:R-:W-:-:S06]  /*1720*/  SHF.R.U32.HI R0, RZ, 0x7, R0 ;  /* 0x00000007ff007819 */ /* 0x000fcc0000011600 */
[----:B------:R-:W4:Y:S01]  /*1730*/  SHFL.IDX PT, R0, R0, RZ, 0x1f ;  /* 0x00001fff00007589 */ /* 0x000f2200000e0000 */
[----:B---3--:R-:W-:Y:S01]  /*1740*/  ULEA UR51, UR52, UR51, 0x18 ;  /* 0x0000003334337291 */ /* 0x008fe2000f8ec03f */
[----:B----4-:R-:W-:-:S13]  /*1750*/  R2UR UR4, R0 ;  /* 0x00000000000472ca */ /* 0x010fda00000e0000 */
[----:B------:R-:W-:-:S04]  /*1760*/  ULEA.HI UR5, UR4, UR4, URZ, 0x1 ;  /* 0x0000000404057291 */ /* 0x000fc8000f8f083f */
[----:B------:R-:W-:-:S04]  /*1770*/  ULOP3.LUT UR5, UR5, 0x7fffe, URZ, 0xc0, !UPT ;  /* 0x0007fffe05057892 */ /* 0x000fc8000f8ec03f */
[----:B------:R-:W-:-:S03]  /*1780*/  UIADD3 UR5, UR4, -UR5, URZ ;  /* 0x8000000504057290 */ /* 0x000fc6000fffe03f */
[----:B------:R-:W-:Y:S01]  /*1790*/  ULDC UR4, c[0x0][0x28c] ;  /* 0x0000a30000047ab9 */ /* 0x000fe20000000800 */
[----:B------:R-:W-:Y:S01]  /*17a0*/  ULEA UR5, UR5, UR51, 0xd ;  /* 0x0000003305057291 */ /* 0x000fe2000f8e683f */
[----:B------:R-:W-:-:S03]  /*17b0*/  ISETP.LT.AND P0, PT, RZ, UR4, PT ;  /* 0x00000004ff007c0c */ /* 0x000fc6000bf01270 */
[----:B------:R-:W-:-:S04]  /*17c0*/  UIADD3 UR5, UR5, 0x8400, URZ ;  /* 0x0000840005057890 */ /* 0x000fc8000fffe03f */
[----:B------:R-:W-:-:S04]  /*17d0*/  USHF.R.U32.HI UR5, URZ, 0x4, UR5 ;  /* 0x000000043f057899 */ /* 0x000fc80008011605 */
[----:B------:R-:W-:-:S04]  /*17e0*/  ULOP3.LUT UR5, UR5, 0x3fff, URZ, 0xc0, !UPT ;  /* 0x00003fff05057892 */ /* 0x000fc8000f8ec03f */
[----:B------:R-:W-:Y:S01]  /*17f0*/  ULOP3.LUT UR44, UR5, 0x10000, URZ, 0xfc, !UPT ;  /* 0x00010000052c7892 */ /* 0x000fe2000f8efc3f */
[----:B-1----:R-:W-:Y:S11]  /*1800*/  @P0 BRA `(.L_x_23) ;  /* 0x0000000000400947 */ /* 0x002ff60003800000 */
[----:B------:R-:W-:Y:S01]  /*1810*/  MOV R0, 0x0 ;  /* 0x0000000000007802 */ /* 0x000fe20000000f00 */
[----:B------:R-:W-:Y:S01]  /*1820*/  ULDC.64 UR4, c[0x4][0x70] ;  /* 0x01001c0000047ab9 */ /* 0x000fe20000000a00 */
[----:B------:R-:W-:Y:S01]  /*1830*/  ULDC.64 UR6, c[0x4][0x8] ;  /* 0x0100020000067ab9 */ /* 0x000fe20000000a00 */
[----:B--2---:R-:W-:Y:S01]  /*1840*/  IMAD.U32 R4, RZ, RZ, UR4 ;  /* 0x00000004ff047e24 */ /* 0x004fe2000f8e00ff */
[----:B------:R2:W3:Y:S01]  /*1850*/  LDC.64 R14, c[0x4][R0] ;  /* 0x01000000000e7b82 */ /* 0x0004e20000000a00 */
[----:B------:R-:W-:Y:S01]  /*1860*/  IMAD.U32 R5, RZ, RZ, UR5 ;  /* 0x00000005ff057e24 */ /* 0x000fe2000f8e00ff */
[----:B------:R-:W-:Y:S01]  /*1870*/  ULDC.64 UR4, c[0x4][0x78] ;  /* 0x01001e0000047ab9 */ /* 0x000fe20000000a00 */
[----:B------:R-:W-:Y:S01]  /*1880*/  MOV R10, UR6 ;  /* 0x00000006000a7c02 */ /* 0x000fe20008000f00 */
[----:B------:R-:W-:Y:S02]  /*1890*/  IMAD.U32 R6, RZ, RZ, UR4 ;  /* 0x00000004ff067e24 */ /* 0x000fe4000f8e00ff */
[----:B------:R-:W-:-:S02]  /*18a0*/  IMAD.U32 R7, RZ, RZ, UR5 ;  /* 0x00000005ff077e24 */ /* 0x000fc4000f8e00ff */
[----:B------:R-:W-:Y:S02]  /*18b0*/  IMAD.U32 R11, RZ, RZ, UR7 ;  /* 0x00000007ff0b7e24 */ /* 0x000fe4000f8e00ff */
[----:B------:R-:W-:Y:S02]  /*18c0*/  IMAD.MOV.U32 R8, RZ, RZ, 0x1e1 ;  /* 0x000001e1ff087424 */ /* 0x000fe400078e00ff */
[----:B------:R-:W-:Y:S02]  /*18d0*/  IMAD.MOV.U32 R12, RZ, RZ, 0x1 ;  /* 0x00000001ff0c7424 */ /* 0x000fe400078e00ff */
[----:B--2---:R-:W-:-:S07]  /*18e0*/  IMAD.MOV.U32 R13, RZ, RZ, RZ ;  /* 0x000000ffff0d7224 */ /* 0x004fce00078e00ff */
[----:B------:R-:W-:-:S07]  /*18f0*/  LEPC R20, `(.L_x_23) ;  /* 0x000000001014794e */ /* 0x000fce0000000000 */
[----:B-1-3-5:R-:W-:Y:S05]  /*1900*/  CALL.ABS.NOINC R14 ;  /* 0x000000000e007343 */ /* 0x02afea0003c00000 */
.L_x_23:
[----:B------:R-:W-:-:S13]  /*1910*/  ISETP.NE.AND P0, PT, R116, 0x3, PT ;  /* 0x000000037400780c */ /* 0x000fda0003f05270 */
[----:B------:R-:W-:Y:S05]  /*1920*/  @!P0 BRA `(.L_x_24) ;  /* 0x0000000000048947 */ /* 0x000fea0003800000 */
[----:B-1----:R-:W-:Y:S01]  /*1930*/  BPT.TRAP 0x1 ;  /* 0x000000040000795c */ /* 0x002fe20000300000 */
.L_x_24:
[----:B--2---:R-:W-:Y:S01]  /*1940*/  IMAD.U32 R4, RZ, RZ, UR50 ;  /* 0x00000032ff047e24 */ /* 0x004fe2000f8e00ff */
[----:B------:R-:W-:-:S04]  /*1950*/  SHF.L.U32 R3, R94, 0x1f, RZ ;  /* 0x0000001f5e037819 */ /* 0x000fc800000006ff */
[----:B------:R-:W-:-:S04]  /*1960*/  LEA R4, R4, UR51, 0x3 ;  /* 0x0000003304047c11 */ /* 0x000fc8000f8e18ff */
[----:B------:R2:W3:Y:S01]  /*1970*/  SYNCS.PHASECHK.TRANS64.TRYWAIT P1, [R4+URZ], R3 ;  /* 0x00000003040075a7 */ /* 0x0004e2000802017f */
[----:B------:R-:W-:Y:S05]  /*1980*/  @!P0 BRA `(.L_x_25) ;  /* 0x0000000000048947 */ /* 0x000fea0003800000 */
[----:B-1----:R-:W-:Y:S01]  /*1990*/  BPT.TRAP 0x1 ;  /* 0x000000040000795c */ /* 0x002fe20000300000 */
.L_x_25:
[----:B------:R-:W-:-:S04]  /*19a0*/  VIMNMX R0, R95, 0x1, PT ;  /* 0x000000015f007848 */ /* 0x000fc80003fe0100 */
[----:B------:R-:W-:-:S04]  /*19b0*/  IADD3 R0, R95, -R0, RZ ;  /* 0x800000005f007210 */ /* 0x000fc80007ffe0ff */
[----:B------:R-:W-:Y:S01]  /*19c0*/  ISETP.GE.AND P2, PT, R0, 0x1, PT ;  /* 0x000000010000780c */ /* 0x000fe20003f46270 */
[----:B---3--:R-:W-:-:S12]  /*19d0*/  @P1 BRA `(.L_x_26) ;  /* 0x0000000000081947 */ /* 0x008fd80003800000 */
[----:B------:R-:W3:Y:S02]  /*19e0*/  SYNCS.PHASECHK.TRANS64.TRYWAIT P1, [R4+URZ], R3 ;  /* 0x00000003040075a7 */ /* 0x000ee4000802017f */
[----:B---3--:R-:W-:Y:S05]  /*19f0*/  @!P1 BRA `(.L_x_27) ;  /* 0x000000c4006c9947 */ /* 0x008fea0003800000 */
.L_x_26:
[----:B------:R-:W-:Y:S05]  /*1a00*/  WARPSYNC.ALL ;  /* 0x0000000000007948 */ /* 0x000fea0003800000 */
[----:B------:R-:W-:Y:S01]  /*1a10*/  UIADD3 UR4, UR51, 0x28400, URZ ;  /* 0x0002840033047890 */ /* 0x000fe2000fffe03f */
[----:B------:R-:W-:Y:S01]  /*1a20*/  WARPGROUP.ARRIVE ;  /* 0x00000000000079c5 */ /* 0x000fe20000000000 */
[----:B------:R-:W-:Y:S02]  /*1a30*/  ULEA UR6, UR50, UR44, 0xb ;  /* 0x0000002c32067291 */ /* 0x000fe4000f8e583f */
[----:B------:R-:W-:Y:S01]  /*1a40*/  USHF.R.U32.HI UR4, URZ, 0x4, UR4 ;  /* 0x000000043f047899 */ /* 0x000fe20008011604 */
[----:B------:R-:W-:Y:S01]  /*1a50*/  UMOV UR9, 0x40000040 ;  /* 0x4000004000097882 */ /* 0x000fe20000000000 */
[----:B------:R-:W-:-:S02]  /*1a60*/  UMOV UR11, 0x40000040 ;  /* 0x40000040000b7882 */ /* 0x000fc40000000000 */
[----:B------:R-:W-:Y:S01]  /*1a70*/  ULOP3.LUT UR4, UR4, 0x3fff, URZ, 0xc0, !UPT ;  /* 0x00003fff04047892 */ /* 0x000fe2000f8ec03f */
[----:B------:R-:W-:Y:S01]  /*1a80*/  UMOV UR8, UR6 ;  /* 0x0000000600087c82 */ /* 0x000fe20008000000 */
[----:B------:R-:W-:Y:S02]  /*1a90*/  UIADD3 UR7, UR6, 0x400, URZ ;  /* 0x0000040006077890 */ /* 0x000fe4000fffe03f */
[----:B------:R-:W-:-:S04]  /*1aa0*/  ULOP3.LUT UR4, UR4, 0x10000, URZ, 0xfc, !UPT ;  /* 0x0001000004047892 */ /* 0x000fc8000f8efc3f */
[----:B------:R-:W-:-:S07]  /*1ab0*/  ULEA UR5, UR50, UR4, 0x9 ;  /* 0x0000000432057291 */ /* 0x000fce000f8e483f */
[----:B------:R-:W-:Y:S02]  /*1ac0*/  UMOV UR10, UR5 ;  /* 0x00000005000a7c82 */ /* 0x000fe40008000000 */
[----:B------:R-:W-:Y:S01]  /*1ad0*/  HGMMA.64x64x16.F32.BF16 R56, gdesc[UR8], RZ, !UPT, gsb0 ;  /* 0x00e00000083879f0 */ /* 0x000fe2000c0018ff */
[----:B------:R-:W-:Y:S01]  /*1ae0*/  UMOV UR8, UR7 ;  /* 0x0000000700087c82 */ /* 0x000fe20008000000 */
[----:B------:R-:W-:Y:S01]  /*1af0*/  UMOV UR9, 0x40000040 ;  /* 0x4000004000097882 */ /* 0x000fe20000000000 */
[----:B------:R-:W-:Y:S01]  /*1b00*/  UIADD3 UR7, UR6, 0x402, URZ ;  /* 0x0000040206077890 */ /* 0x000fe2000fffe03f */
[----:B------:R-:W-:Y:S02]  /*1b10*/  WARPGROUP.DEPBAR.LE gsb0, 0x0 ;  /* 0x00008000000079c5 */ /* 0x000fe40000010000 */
[----:B------:R-:W-:-:S06]  /*1b20*/  WARPGROUP.ARRIVE ;  /* 0x00000000000079c5 */ /* 0x000fcc0000000000 */
[----:B------:R-:W-:Y:S01]  /*1b30*/  HGMMA.64x64x16.F32.BF16 R24, gdesc[UR8], RZ, !UPT, gsb0 ;  /* 0x00e00000081879f0 */ /* 0x000fe2000c0018ff */
[----:B------:R-:W-:Y:S02]  /*1b40*/  UIADD3 UR8, UR6, 0x2, URZ ;  /* 0x0000000206087890 */ /* 0x000fe4000fffe03f */
[----:B------:R-:W-:Y:S01]  /*1b50*/  UIADD3 UR10, UR5, 0x2, URZ ;  /* 0x00000002050a7890 */ /* 0x000fe2000fffe03f */
[----:B------:R-:W-:Y:S01]  /*1b60*/  UMOV UR9, 0x40000040 ;  /* 0x4000004000097882 */ /* 0x000fe20000000000 */
[----:B------:R-:W-:Y:S01]  /*1b70*/  UMOV UR11, 0x40000040 ;  /* 0x40000040000b7882 */ /* 0x000fe20000000000 */
[----:B------:R-:W-:Y:S02]  /*1b80*/  WARPGROUP.DEPBAR.LE gsb0, 0x0 ;  /* 0x00008000000079c5 */ /* 0x000fe40000010000 */
[----:B------:R-:W-:-:S06]  /*1b90*/  WARPGROUP.ARRIVE ;  /* 0x00000000000079c5 */ /* 0x000fcc0000000000 */
[----:B------:R-:W-:Y:S01]  /*1ba0*/  HGMMA.64x64x16.F32.BF16 R56, gdesc[UR8], R56, gsb0 ;  /* 0x00e00000083879f0 */ /* 0x000fe20008001838 */
[----:B------:R-:W-:Y:S01]  /*1bb0*/  UMOV UR8, UR7 ;  /* 0x0000000700087c82 */ /* 0x000fe20008000000 */
[----:B------:R-:W-:Y:S01]  /*1bc0*/  UMOV UR9, 0x40000040 ;  /* 0x4000004000097882 */ /* 0x000fe20000000000 */
[----:B------:R-:W-:Y:S01]  /*1bd0*/  UIADD3 UR7, UR6, 0x404, URZ ;  /* 0x0000040406077890 */ /* 0x000fe2000fffe03f */
[----:B------:R-:W-:Y:S02]  /*1be0*/  WARPGROUP.DEPBAR.LE gsb0, 0x0 ;  /* 0x00008000000079c5 */ /* 0x000fe40000010000 */
[----:B------:R-:W-:-:S06]  /*1bf0*/  WARPGROUP.ARRIVE ;  /* 0x00000000000079c5 */ /* 0x000fcc0000000000 */
[----:B------:R-:W-:Y:S01]  /*1c00*/  HGMMA.64x64x16.F32.BF16 R24, gdesc[UR8], R24, gsb0 ;  /* 0x00e00000081879f0 */ /* 0x000fe20008001818 */
        /* <DEDUP_REMOVED lines=9> */
[----:B------:R-:W-:Y:S02]  /*1ca0*/  WARPGROUP.DEPBAR.LE gsb0, 0x0 ;  /* 0x00008000000079c5 */ /* 0x000fe40000010000 */
[----:B------:R-:W-:-:S06]  /*1cb0*/  WARPGROUP.ARRIVE ;  /* 0x00000000000079c5 */ /* 0x000fcc0000000000 */
[----:B------:R-:W-:Y:S01]  /*1cc0*/  HGMMA.64x64x16.F32.BF16 R24, gdesc[UR8], R24, gsb0 ;  /* 0x00e00000081879f0 */ /* 0x000fe20008001818 */
[----:B------:R-:W-:Y:S02]  /*1cd0*/  UIADD3 UR8, UR6, 0x6, URZ ;  /* 0x0000000606087890 */ /* 0x000fe4000fffe03f */
[----:B------:R-:W-:Y:S01]  /*1ce0*/  UIADD3 UR10, UR5, 0x6, URZ ;  /* 0x00000006050a7890 */ /* 0x000fe2000fffe03f */
[----:B------:R-:W-:Y:S01]  /*1cf0*/  UMOV UR9, 0x40000040 ;  /* 0x4000004000097882 */ /* 0x000fe20000000000 */
[----:B------:R-:W-:Y:S01]  /*1d00*/  UMOV UR11, 0x40000040 ;  /* 0x40000040000b7882 */ /* 0x000fe20000000000 */
[----:B------:R-:W-:Y:S01]  /*1d10*/  UIADD3 UR6, UR6, 0x406, URZ ;  /* 0x0000040606067890 */ /* 0x000fe2000fffe03f */
[----:B------:R-:W-:Y:S02]  /*1d20*/  WARPGROUP.DEPBAR.LE gsb0, 0x0 ;  /* 0x00008000000079c5 */ /* 0x000fe40000010000 */
[----:B------:R-:W-:-:S06]  /*1d30*/  WARPGROUP.ARRIVE ;  /* 0x00000000000079c5 */ /* 0x000fcc0000000000 */
[----:B------:R-:W-:Y:S01]  /*1d40*/  HGMMA.64x64x16.F32.BF16 R56, gdesc[UR8], R56, gsb0 ;  /* 0x00e00000083879f0 */ /* 0x000fe20008001838 */
[----:B------:R-:W-:Y:S01]  /*1d50*/  UMOV UR8, UR6 ;  /* 0x0000000600087c82 */ /* 0x000fe20008000000 */
[----:B------:R-:W-:Y:S01]  /*1d60*/  UMOV UR9, 0x40000040 ;  /* 0x4000004000097882 */ /* 0x000fe20000000000 */
[----:B------:R-:W-:Y:S02]  /*1d70*/  WARPGROUP.DEPBAR.LE gsb0, 0x0 ;  /* 0x00008000000079c5 */ /* 0x000fe40000010000 */
[----:B------:R-:W-:-:S06]  /*1d80*/  WARPGROUP.ARRIVE ;  /* 0x00000000000079c5 */ /* 0x000fcc0000000000 */
[----:B------:R-:W-:Y:S03]  /*1d90*/  HGMMA.64x64x16.F32.BF16 R24, gdesc[UR8], R24, gsb0 ;  /* 0x00e00000081879f0 */ /* 0x000fe60008001818 */
[----:B------:R-:W-:Y:S02]  /*1da0*/  WARPGROUP.DEPBAR.LE gsb0, 0x0 ;  /* 0x00008000000079c5 */ /* 0x000fe40000010000 */
[----:B------:R-:W-:Y:S05]  /*1db0*/  @!P2 BRA `(.L_x_28) ;  /* 0x00000004006ca947 */ /* 0x000fea0003800000 */
[----:B------:R-:W-:Y:S02]  /*1dc0*/  UIADD3 UR5, UR50, 0x1, URZ ;  /* 0x0000000132057890 */ /* 0x000fe4000fffe03f */
[----:B--23--:R-:W-:Y:S02]  /*1dd0*/  IMAD.U32 R3, RZ, RZ, UR50 ;  /* 0x00000032ff037e24 */ /* 0x00cfe4000f8e00ff */
[----:B------:R-:W-:-:S04]  /*1de0*/  UISETP.NE.AND UP0, UPT, UR5, 0x4, UPT ;  /* 0x000000040500788c */ /* 0x000fc8000bf05270 */
[----:B------:R-:W-:Y:S02]  /*1df0*/  USEL UR6, URZ, 0x1, UP0 ;  /* 0x000000013f067887 */ /* 0x000fe40008000000 */
[----:B------:R-:W-:-:S04]  /*1e00*/  USEL UR5, UR5, URZ, UP0 ;  /* 0x0000003f05057287 */ /* 0x000fc80008000000 */
[----:B------:R-:W-:-:S08]  /*1e10*/  LOP3.LUT R6, R94, UR6, RZ, 0x3c, !PT ;  /* 0x000000065e067c12 */ /* 0x000fd0000f8e3cff */
.L_x_35:
[----:B------:R-:W-:Y:S05]  /*1e20*/  @!P0 BRA `(.L_x_29) ;  /* 0x0000000000048947 */ /* 0x000fea0003800000 */
[----:B-1----:R-:W-:Y:S01]  /*1e30*/  BPT.TRAP 0x1 ;  /* 0x000000040000795c */ /* 0x002fe20000300000 */
.L_x_29:
[----:B------:R-:W-:Y:S01]  /*1e40*/  ULEA UR6, UR5, UR51, 0x3 ;  /* 0x0000003305067291 */ /* 0x000fe2000f8e183f */
[----:B------:R-:W-:-:S08]  /*1e50*/  SHF.L.U32 R4, R6, 0x1f, RZ ;  /* 0x0000001f06047819 */ /* 0x000fd000000006ff */
[----:B------:R2:W3:Y:S01]  /*1e60*/  SYNCS.PHASECHK.TRANS64.TRYWAIT P1, [UR6], R4 ;  /* 0x00000004ff0075a7 */ /* 0x0004e20008020146 */
[----:B------:R-:W-:Y:S05]  /*1e70*/  @!P0 BRA `(.L_x_30) ;  /* 0x0000000000048947 */ /* 0x000fea0003800000 */
[----:B-1----:R-:W-:Y:S01]  /*1e80*/  BPT.TRAP 0x1 ;  /* 0x000000040000795c */ /* 0x002fe20000300000 */
.L_x_30:
[----:B---3--:R-:W-:Y:S05]  /*1e90*/  @P1 BRA `(.L_x_31) ;  /* 0x0000000000081947 */ /* 0x008fea0003800000 */
[----:B------:R-:W3:Y:S02]  /*1ea0*/  SYNCS.PHASECHK.TRANS64.TRYWAIT P1, [UR6], R4 ;  /* 0x00000004ff0075a7 */ /* 0x000ee40008020146 */
[----:B---3--:R-:W-:Y:S05]  /*1eb0*/  @!P1 BRA `(.L_x_32) ;  /* 0x000000c000509947 */ /* 0x008fea0003800000 */
.L_x_31:
[----:B------:R-:W-:Y:S01]  /*1ec0*/  ULEA UR6, UR5, UR4, 0x9 ;  /* 0x0000000405067291 */ /* 0x000fe2000f8e483f */
[----:B------:R-:W-:Y:S01]  /*1ed0*/  WARPGROUP.ARRIVE ;  /* 0x00000000000079c5 */ /* 0x000fe20000000000 */
[----:B------:R-:W-:Y:S01]  /*1ee0*/  ULEA UR7, UR5, UR44, 0xb ;  /* 0x0000002c05077291 */ /* 0x000fe2000f8e583f */
[----:B------:R-:W-:Y:S01]  /*1ef0*/  UMOV UR11, 0x40000040 ;  /* 0x40000040000b7882 */ /* 0x000fe20000000000 */
[----:B------:R-:W-:Y:S02]  /*1f00*/  UMOV UR9, 0x40000040 ;  /* 0x4000004000097882 */ /* 0x000fe40000000000 */
[----:B------:R-:W-:Y:S01]  /*1f10*/  UIADD3 UR12, UR7, 0x400, URZ ;  /* 0x00000400070c7890 */ /* 0x000fe2000fffe03f */
[----:B------:R-:W-:Y:S02]  /*1f20*/  UMOV UR10, UR6 ;  /* 0x00000006000a7c82 */ /* 0x000fe40008000000 */
[----:B------:R-:W-:Y:S02]  /*1f30*/  UMOV UR8, UR7 ;  /* 0x0000000700087c82 */ /* 0x000fe40008000000 */
[----:B------:R-:W-:Y:S01]  /*1f40*/  HGMMA.64x64x16.F32.BF16 R56, gdesc[UR8], R56, gsb0 ;  /* 0x00e00000083879f0 */ /* 0x000fe20008001838 */
[----:B------:R-:W-:Y:S01]  /*1f50*/  UMOV UR9, 0x40000040 ;  /* 0x4000004000097882 */ /* 0x000fe20000000000 */
[----:B------:R-:W-:Y:S01]  /*1f60*/  UMOV UR8, UR12 ;  /* 0x0000000c00087c82 */ /* 0x000fe20008000000 */
[----:B------:R-:W-:Y:S01]  /*1f70*/  UIADD3 UR12, UR7, 0x402, URZ ;  /* 0x00000402070c7890 */ /* 0x000fe2000fffe03f */
[----:B------:R-:W-:-:S02]  /*1f80*/  WARPGROUP.DEPBAR.LE gsb0, 0x0 ;  /* 0x00008000000079c5 */ /* 0x000fc40000010000 */
        /* <DEDUP_REMOVED lines=42> */
[----:B-1----:R-:W-:Y:S01]  /*2230*/  BPT.TRAP 0x1 ;  /* 0x000000040000795c */ /* 0x002fe20000300000 */
.L_x_33:
[----:B------:R-:W-:-:S13]  /*2240*/  ISETP.NE.AND P1, PT, R89, RZ, PT ;  /* 0x000000ff5900720c */ /* 0x000fda0003f25270 */
[----:B--23--:R-:W-:-:S05]  /*2250*/  @P1 LEA R4, R3, UR51, 0x3 ;  /* 0x0000003303041c11 */ /* 0x00cfca000f8e18ff */
[----:B------:R-:W-:-:S05]  /*2260*/  @P1 VIADD R5, R4, 0x20 ;  /* 0x0000002004051836 */ /* 0x000fca0000000000 */
[----:B------:R-:W-:-:S04]  /*2270*/  @P1 PRMT R5, R88, 0x654, R5 ;  /* 0x0000065458051816 */ /* 0x000fc80000000005 */
[----:B------:R2:W-:Y:S01]  /*2280*/  @P1 SYNCS.ARRIVE.TRANS64.RED.A1T0 RZ, [R5+URZ], RZ ;  /* 0x000000ff05ff19a7 */ /* 0x0005e2000810043f */
[----:B------:R-:W-:-:S13]  /*2290*/  ISETP.GT.U32.AND P1, PT, R22, 0x1, PT ;  /* 0x000000011600780c */ /* 0x000fda0003f24070 */
[----:B--2---:R-:W-:Y:S05]  /*22a0*/  @P1 BRA `(.L_x_34) ;  /* 0x0000000000041947 */ /* 0x004fea0003800000 */
[----:B-1----:R-:W-:Y:S01]  /*22b0*/  BPT.TRAP 0x1 ;  /* 0x000000040000795c */ /* 0x002fe20000300000 */
.L_x_34:
[----:B------:R-:W-:Y:S01]  /*22c0*/  UIADD3 UR5, UR5, 0x1, URZ ;  /* 0x0000000105057890 */ /* 0x000fe2000fffe03f */
[C---:B------:R-:W-:Y:S01]  /*22d0*/  ISETP.GT.AND P2, PT, R0.reuse, 0x1, PT ;  /* 0x000000010000780c */ /* 0x040fe20003f44270 */
[----:B------:R-:W-:Y:S02]  /*22e0*/  VIADD R3, R3, 0x1 ;  /* 0x0000000103037836 */ /* 0x000fe40000000000 */
[----:B------:R-:W-:Y:S01]  /*22f0*/  UISETP.NE.AND UP0, UPT, UR5, 0x4, UPT ;  /* 0x000000040500788c */ /* 0x000fe2000bf05270 */
[----:B------:R-:W-:Y:S02]  /*2300*/  VIADD R0, R0, 0xffffffff ;  /* 0xffffffff00007836 */ /* 0x000fe40000000000 */
[C---:B------:R-:W-:Y:S01]  /*2310*/  ISETP.NE.AND P1, PT, R3.reuse, 0x4, PT ;  /* 0x000000040300780c */ /* 0x040fe20003f25270 */
[----:B------:R-:W-:Y:S02]  /*2320*/  USEL UR6, URZ, 0x1, UP0 ;  /* 0x000000013f067887 */ /* 0x000fe40008000000 */
[----:B------:R-:W-:Y:S01]  /*2330*/  USEL UR5, UR5, URZ, UP0 ;  /* 0x0000003f05057287 */ /* 0x000fe20008000000 */
[----:B------:R-:W-:-:S03]  /*2340*/  SEL R3, R3, RZ, P1 ;  /* 0x000000ff03037207 */ /* 0x000fc60000800000 */
[----:B------:R-:W-:Y:S01]  /*2350*/  LOP3.LUT R6, R6, UR6, RZ, 0x3c, !PT ;  /* 0x0000000606067c12 */ /* 0x000fe2000f8e3cff */
[----:B------:R-:W-:Y:S07]  /*2360*/  @P2 BRA `(.L_x_35) ;  /* 0xfffffff800ac2947 */ /* 0x000fee000383ffff */
.L_x_28:
[----:B------:R-:W4:Y:S02]  /*2370*/  LDC R0, c[0x0][0x28c] ;  /* 0x0000a300ff007b82 */ /* 0x000f240000000800 */
[----:B----4-:R-:W-:-:S13]  /*2380*/  ISETP.GE.AND P1, PT, R0, 0x1, PT ;  /* 0x000000010000780c */ /* 0x010fda0003f26270 */
[----:B------:R-:W-:Y:S05]  /*2390*/  @!P1 BRA `(.L_x_36) ;  /* 0x0000000000389947 */ /* 0x000fea0003800000 */
[----:B------:R-:W-:Y:S05]  /*23a0*/  @!P0 BRA `(.L_x_37) ;  /* 0x0000000000048947 */ /* 0x000fea0003800000 */
[----:B-1----:R-:W-:Y:S01]  /*23b0*/  BPT.TRAP 0x1 ;  /* 0x000000040000795c */ /* 0x002fe20000300000 */
.L_x_37:
[----:B------:R-:W-:Y:S02]  /*23c0*/  ISETP.NE.AND P0, PT, R89, RZ, PT ;  /* 0x000000ff5900720c */ /* 0x000fe40003f05270 */
[----:B--23--:R-:W-:-:S11]  /*23d0*/  MOV R3, UR51 ;  /* 0x0000003300037c02 */ /* 0x00cfd60008000f00 */
[----:B------:R-:W-:-:S04]  /*23e0*/  @P0 VIMNMX R0, R95, 0x1, PT ;  /* 0x000000015f000848 */ /* 0x000fc80003fe0100 */
[----:B------:R-:W-:-:S05]  /*23f0*/  @P0 IADD3 R0, R95, UR50, -R0 ;  /* 0x000000325f000c10 */ /* 0x000fca000fffe800 */
[----:B------:R-:W-:-:S05]  /*2400*/  @P0 IMAD.SHL.U32 R0, R0, 0x8, RZ ;  /* 0x0000000800000824 */ /* 0x000fca00078e00ff */
[----:B------:R-:W-:-:S04]  /*2410*/  @P0 LOP3.LUT R0, R0, 0x18, RZ, 0xc0, !PT ;  /* 0x0000001800000812 */ /* 0x000fc800078ec0ff */
[----:B------:R-:W-:-:S04]  /*2420*/  @P0 IADD3 R3, R3, 0x20, R0 ;  /* 0x0000002003030810 */ /* 0x000fc80007ffe000 */
[----:B------:R-:W-:-:S04]  /*2430*/  @P0 PRMT R3, R88, 0x654, R3 ;  /* 0x0000065458030816 */ /* 0x000fc80000000003 */
[----:B------:R4:W-:Y:S01]  /*2440*/  @P0 SYNCS.ARRIVE.TRANS64.RED.A1T0 RZ, [R3+URZ], RZ ;  /* 0x000000ff03ff09a7 */ /* 0x0009e2000810043f */
[----:B------:R-:W-:-:S13]  /*2450*/  ISETP.GT.U32.AND P0, PT, R22, 0x1, PT ;  /* 0x000000011600780c */ /* 0x000fda0003f04070 */
[----:B----4-:R-:W-:Y:S05]  /*2460*/  @P0 BRA `(.L_x_36) ;  /* 0x0000000000040947 */ /* 0x010fea0003800000 */
[----:B-1----:R-:W-:Y:S01]  /*2470*/  BPT.TRAP 0x1 ;  /* 0x000000040000795c */ /* 0x002fe20000300000 */
.L_x_36:
[----:B------:R-:W-:Y:S01]  /*2480*/  UIADD3 UR4, UR51, 0x200, URZ ;  /* 0x0000020033047890 */ /* 0x000fe2000fffe03f */
[----:B------:R-:W-:Y:S02]  /*2490*/  R2UR UR46, R23 ;  /* 0x00000000172e72ca */ /* 0x000fe400000e0000 */
[----:B------:R-:W-:Y:S01]  /*24a0*/  R2UR UR45, R96 ;  /* 0x00000000602d72ca */ /* 0x000fe200000e0000 */
[----:B------:R-:W-:-:S06]  /*24b0*/  ULOP3.LUT UP0, URZ, UR4, 0x1bf, URZ, 0xc0, !UPT ;  /* 0x000001bf043f7892 */ /* 0x000fcc000f80c03f */
[----:B------:R-:W-:-:S04]  /*24c0*/  PLOP3.LUT P0, PT, PT, PT, UP0, 0x80, 0x0 ;  /* 0x000000000000781c */ /* 0x000fc80003f0f008 */
[----:B------:R-:W-:Y:S02]  /*24d0*/  USHF.L.U32 UR46, UR46, 0x8, URZ ;  /* 0x000000082e2e7899 */ /* 0x000fe4000800063f */
[----:B------:R-:W-:-:S07]  /*24e0*/  USHF.L.U32 UR45, UR45, 0x6, URZ ;  /* 0x000000062d2d7899 */ /* 0x000fce000800063f */
[----:B------:R-:W-:Y:S05]  /*24f0*/  @!P0 BRA `(.L_x_38) ;  /* 0x00000000007c8947 */ /* 0x000fea0003800000 */
[----:B------:R-:W-:Y:S01]  /*2500*/  MOV R23, 0x0 ;  /* 0x0000000000177802 */ /* 0x000fe20000000f00 */
[----:B------:R-:W-:Y:S01]  /*2510*/  ULDC.64 UR4, c[0x4][0x80] ;  /* 0x0100200000047ab9 */ /* 0x000fe20000000a00 */
[----:B------:R-:W-:Y:S01]  /*2520*/  ULDC.64 UR6, c[0x4][0x10] ;  /* 0x0100040000067ab9 */ /* 0x000fe20000000a00 */
[----:B--23--:R-:W-:Y:S01]  /*2530*/  IMAD.U32 R4, RZ, RZ, UR4 ;  /* 0x00000004ff047e24 */ /* 0x00cfe2000f8e00ff */
[----:B------:R2:W3:Y:S01]  /*2540*/  LDC.64 R14, c[0x4][R23] ;  /* 0x01000000170e7b82 */ /* 0x0004e20000000a00 */
[----:B------:R-:W-:Y:S01]  /*2550*/  IMAD.U32 R5, RZ, RZ, UR5 ;  /* 0x00000005ff057e24 */ /* 0x000fe2000f8e00ff */
[----:B------:R-:W-:Y:S01]  /*2560*/  ULDC.64 UR4, c[0x4][0x88] ;  /* 0x0100220000047ab9 */ /* 0x000fe20000000a00 */
[----:B------:R-:W-:Y:S01]  /*2570*/  IMAD.U32 R10, RZ, RZ, UR6 ;  /* 0x00000006ff0a7e24 */ /* 0x000fe2000f8e00ff */
[----:B------:R-:W-:Y:S01]  /*2580*/  MOV R11, UR7 ;  /* 0x00000007000b7c02 */ /* 0x000fe20008000f00 */
[----:B------:R-:W-:Y:S02]  /*2590*/  IMAD.U32 R6, RZ, RZ, UR4 ;  /* 0x00000004ff067e24 */ /* 0x000fe4000f8e00ff */
[----:B------:R-:W-:-:S02]  /*25a0*/  IMAD.U32 R7, RZ, RZ, UR5 ;  /* 0x00000005ff077e24 */ /* 0x000fc4000f8e00ff */
[----:B------:R-:W-:Y:S02]  /*25b0*/  IMAD.MOV.U32 R8, RZ, RZ, 0x70 ;  /* 0x00000070ff087424 */ /* 0x000fe400078e00ff */
[----:B------:R-:W-:Y:S02]  /*25c0*/  IMAD.MOV.U32 R12, RZ, RZ, 0x1 ;  /* 0x00000001ff0c7424 */ /* 0x000fe400078e00ff */
[----:B--2---:R-:W-:-:S07]  /*25d0*/  IMAD.MOV.U32 R13, RZ, RZ, RZ ;  /* 0x000000ffff0d7224 */ /* 0x004fce00078e00ff */
[----:B------:R-:W-:-:S07]  /*25e0*/  LEPC R20, `(.L_x_39) ;  /* 0x000000001014794e */ /* 0x000fce0000000000 */
[----:B-1-3-5:R-:W-:Y:S05]  /*25f0*/  CALL.ABS.NOINC R14 ;  /* 0x000000000e007343 */ /* 0x02afea0003c00000 */
.L_x_39:
[----:B------:R1:W2:Y:S01]  /*2600*/  LDC.64 R14, c[0x4][R23] ;  /* 0x01000000170e7b82 */ /* 0x0002a20000000a00 */
[----:B------:R-:W-:Y:S01]  /*2610*/  ULDC.64 UR4, c[0x4][0x80] ;  /* 0x0100200000047ab9 */ /* 0x000fe20000000a00 */
[----:B------:R-:W-:Y:S01]  /*2620*/  ULDC.64 UR6, c[0x4][0x10] ;  /* 0x0100040000067ab9 */ /* 0x000fe20000000a00 */
[----:B------:R-:W-:Y:S01]  /*2630*/  IMAD.U32 R4, RZ, RZ, UR4 ;  /* 0x00000004ff047e24 */ /* 0x000fe2000f8e00ff */
[----:B------:R-:W-:Y:S01]  /*2640*/  MOV R13, RZ ;  /* 0x000000ff000d7202 */ /* 0x000fe20000000f00 */
[----:B------:R-:W-:Y:S01]  /*2650*/  IMAD.U32 R5, RZ, RZ, UR5 ;  /* 0x00000005ff057e24 */ /* 0x000fe2000f8e00ff */
[----:B------:R-:W-:Y:S01]  /*2660*/  ULDC.64 UR4, c[0x4][0x88] ;  /* 0x0100220000047ab9 */ /* 0x000fe20000000a00 */
[----:B------:R-:W-:Y:S01]  /*2670*/  IMAD.U32 R10, RZ, RZ, UR6 ;  /* 0x00000006ff0a7e24 */ /* 0x000fe2000f8e00ff */
[----:B------:R-:W-:Y:S01]  /*2680*/  MOV R6, UR4 ;  /* 0x0000000400067c02 */ /* 0x000fe20008000f00 */
[----:B------:R-:W-:Y:S02]  /*2690*/  IMAD.U32 R7, RZ, RZ, UR5 ;  /* 0x00000005ff077e24 */ /* 0x000fe4000f8e00ff */
[----:B------:R-:W-:-:S02]  /*26a0*/  IMAD.U32 R11, RZ, RZ, UR7 ;  /* 0x00000007ff0b7e24 */ /* 0x000fc4000f8e00ff */
[----:B------:R-:W-:Y:S02]  /*26b0*/  IMAD.MOV.U32 R8, RZ, RZ, 0x70 ;  /* 0x00000070ff087424 */ /* 0x000fe400078e00ff */
[----:B-1----:R-:W-:-:S07]  /*26c0*/  IMAD.MOV.U32 R12, RZ, RZ, 0x1 ;  /* 0x00000001ff0c7424 */ /* 0x002fce00078e00ff */
[----:B------:R-:W-:-:S07]  /*26d0*/  LEPC R20, `(.L_x_38) ;  /* 0x000000001014794e */ /* 0x000fce0000000000 */
[----:B--2---:R-:W-:Y:S05]  /*26e0*/  CALL.ABS.NOINC R14 ;  /* 0x000000000e007343 */ /* 0x004fea0003c00000 */
.L_x_38:
[----:B------:R-:W-:Y:S02]  /*26f0*/  ULDC.64 UR4, c[0x0][0x590] ;  /* 0x0001640000047ab9 */ /* 0x000fe40000000a00 */
[----:B------:R-:W-:Y:S02]  /*2700*/  IMAD.U32 R120, RZ, RZ, UR4 ;  /* 0x00000004ff787e24 */ /* 0x000fe4000f8e00ff */
[----:B------:R-:W-:-:S03]  /*2710*/  IMAD.U32 R121, RZ, RZ, UR5 ;  /* 0x00000005ff797e24 */ /* 0x000fc6000f8e00ff */
[----:B------:R-:W-:-:S04]  /*2720*/  ISETP.NE.U32.AND P2, PT, R120, RZ, PT ;  /* 0x000000ff7800720c */ /* 0x000fc80003f45070 */
[----:B------:R-:W-:-:S13]  /*2730*/  ISETP.NE.AND.EX P2, PT, R121, RZ, PT, P2 ;  /* 0x000000ff7900720c */ /* 0x000fda0003f45320 */
[----:B------:R-:W-:Y:S05]  /*2740*/  @!P2 BRA `(.L_x_40) ;  /* 0x000000000034a947 */ /* 0x000fea0003800000 */
[----:B------:R-:W-:Y:S02]  /*2750*/  ULDC.64 UR4, c[0x0][0x588] ;  /* 0x0001620000047ab9 */ /* 0x000fe40000000a00 */
[----:B------:R-:W-:-:S04]  /*2760*/  ISETP.NE.U32.AND P0, PT, RZ, UR4, PT ;  /* 0x00000004ff007c0c */ /* 0x000fc8000bf05070 */
[----:B------:R-:W-:-:S13]  /*2770*/  ISETP.NE.AND.EX P0, PT, RZ, UR5, PT, P0 ;  /* 0x00000005ff007c0c */ /* 0x000fda000bf05300 */
[----:B------:R-:W-:Y:S05]  /*2780*/  @!P0 BRA `(.L_x_41) ;  /* 0x0000000000188947 */ /* 0x000fea0003800000 */
[----:B--23--:R-:W2:Y:S01]  /*2790*/  LDC.64 R4, c[0x0][0x588] ;  /* 0x00016200ff047b82 */ /* 0x00cea20000000a00 */
[----:B------:R-:W-:-:S04]  /*27a0*/  IMAD R3, R120, UR47, RZ ;  /* 0x0000002f78037c24 */ /* 0x000fc8000f8e02ff */
[----:B--2---:R-:W-:-:S05]  /*27b0*/  IMAD.WIDE R4, R3, 0x4, R4 ;  /* 0x0000000403047825 */ /* 0x004fca00078e0204 */
[----:B-----5:R4:W5:Y:S01]  /*27c0*/  LDG.E R91, desc[UR40][R4.64] ;  /* 0x00000028045b7981 */ /* 0x020962000c1e1900 */
[----:B------:R-:W-:Y:S01]  /*27d0*/  IMAD.MOV.U32 R90, RZ, RZ, 0x1 ;  /* 0x00000001ff5a7424 */ /* 0x000fe200078e00ff */
[----:B------:R-:W-:Y:S06]  /*27e0*/  BRA `(.L_x_40) ;  /* 0x00000000000c7947 */ /* 0x000fec0003800000 */
.L_x_41:
[----:B------:R-:W-:Y:S01]  /*27f0*/  ULDC UR4, c[0x0][0x580] ;  /* 0x0001600000047ab9 */ /* 0x000fe20000000800 */
[----:B------:R-:W-:Y:S02]  /*2800*/  IMAD.MOV.U32 R90, RZ, RZ, 0x1 ;  /* 0x00000001ff5a7424 */ /* 0x000fe400078e00ff */
[----:B-----5:R-:W-:-:S07]  /*2810*/  IMAD.U32 R91, RZ, RZ, UR4 ;  /* 0x00000004ff5b7e24 */ /* 0x020fce000f8e00ff */
.L_x_40:
[----:B------:R-:W1:Y:S02]  /*2820*/  LDC.64 R6, c[0x0][0x5b0] ;  /* 0x00016c00ff067b82 */ /* 0x000e640000000a00 */
[----:B-1----:R-:W-:-:S04]  /*2830*/  ISETP.NE.U32.AND P0, PT, R6, RZ, PT ;  /* 0x000000ff0600720c */ /* 0x002fc80003f05070 */
[----:B------:R-:W-:-:S13]  /*2840*/  ISETP.NE.AND.EX P0, PT, R7, RZ, PT, P0 ;  /* 0x000000ff0700720c */ /* 0x000fda0003f05300 */
[----:B------:R-:W-:Y:S05]  /*2850*/  @!P0 BRA `(.L_x_42) ;  /* 0x00000000002c8947 */ /* 0x000fea0003800000 */
[----:B------:R-:W-:Y:S02]  /*2860*/  ULDC.64 UR4, c[0x0][0x5a8] ;  /* 0x00016a0000047ab9 */ /* 0x000fe40000000a00 */
[----:B------:R-:W-:-:S04]  /*2870*/  ISETP.NE.U32.AND P0, PT, RZ, UR4, PT ;  /* 0x00000004ff007c0c */ /* 0x000fc8000bf05070 */
[----:B------:R-:W-:-:S13]  /*2880*/  ISETP.NE.AND.EX P0, PT, RZ, UR5, PT, P0 ;  /* 0x00000005ff007c0c */ /* 0x000fda000bf05300 */
[----:B------:R-:W-:Y:S05]  /*2890*/  @!P0 BRA `(.L_x_43) ;  /* 0x0000000000148947 */ /* 0x000fea0003800000 */
[----:B--234-:R-:W1:Y:S01]  /*28a0*/  LDC.64 R4, c[0x0][0x5a8] ;  /* 0x00016a00ff047b82 */ /* 0x01ce620000000a00 */
[----:B------:R-:W-:-:S04]  /*28b0*/  IMAD R3, R6, UR47, RZ ;  /* 0x0000002f06037c24 */ /* 0x000fc8000f8e02ff */
[----:B-1----:R-:W-:-:S05]  /*28c0*/  IMAD.WIDE R4, R3, 0x4, R4 ;  /* 0x0000000403047825 */ /* 0x002fca00078e0204 */
[----:B-----5:R1:W5:Y:S01]  /*28d0*/  LDG.E R92, desc[UR40][R4.64] ;  /* 0x00000028045c7981 */ /* 0x020362000c1e1900 */
[----:B------:R-:W-:Y:S05]  /*28e0*/  BRA `(.L_x_42) ;  /* 0x0000000000087947 */ /* 0x000fea0003800000 */
.L_x_43:
[----:B------:R-:W-:Y:S02]  /*28f0*/  ULDC UR4, c[0x0][0x5a0] ;  /* 0x0001680000047ab9 */ /* 0x000fe40000000800 */
[----:B-----5:R-:W-:-:S07]  /*2900*/  MOV R92, UR4 ;  /* 0x00000004005c7c02 */ /* 0x020fce0008000f00 */
.L_x_42:
[----:B------:R-:W-:Y:S01]  /*2910*/  ULDC.64 UR4, c[0x0][0x588] ;  /* 0x0001620000047ab9 */ /* 0x000fe20000000a00 */
[----:B------:R-:W-:Y:S01]  /*2920*/  ISETP.NE.U32.AND P1, PT, R120, RZ, PT ;  /* 0x000000ff7800720c */ /* 0x000fe20003f25070 */
[----:B------:R-:W-:Y:S02]  /*2930*/  UISETP.NE.U32.AND UP0, UPT, UR4, URZ, UPT ;  /* 0x0000003f0400728c */ /* 0x000fe4000bf05070 */
[----:B------:R-:W-:Y:S02]  /*2940*/  ISETP.NE.U32.AND P3, PT, RZ, UR4, PT ;  /* 0x00000004ff007c0c */ /* 0x000fe4000bf65070 */
[----:B------:R-:W-:Y:S01]  /*2950*/  ISETP.NE.AND.EX P5, PT, R121, RZ, PT, P1 ;  /* 0x000000ff7900720c */ /* 0x000fe20003fa5310 */
[----:B------:R-:W-:Y:S02]  /*2960*/  UISETP.NE.AND.EX UP0, UPT, UR5, URZ, UPT, UP0 ;  /* 0x0000003f0500728c */ /* 0x000fe4000bf05300 */
[----:B------:R-:W-:Y:S02]  /*2970*/  ISETP.NE.AND.EX P3, PT, RZ, UR5, PT, P3 ;  /* 0x00000005ff007c0c */ /* 0x000fe4000bf65330 */
[----:B------:R-:W-:-:S02]  /*2980*/  PLOP3.LUT P0, PT, PT, PT, PT, 0x8, 0x0 ;  /* 0x000000000000781c */ /* 0x000fc40003f0e170 */
[----:B------:R-:W-:-:S04]  /*2990*/  PLOP3.LUT P4, PT, PT, PT, UP0, 0x80, 0x0 ;  /* 0x000000000000781c */ /* 0x000fc80003f8f008 */
[----:B------:R-:W-:-:S05]  /*29a0*/  PLOP3.LUT P4, PT, P4, PT, PT, 0x8, 0x0 ;  /* 0x000000000000781c */ /* 0x000fca000278e170 */
[----:B------:R-:W-:Y:S08]  /*29b0*/  @P3 BRA P5, `(.L_x_44) ;  /* 0x0000000000243947 */ /* 0x000ff00002800000 */
[----:B------:R-:W-:Y:S04]  /*29c0*/  BSSY B0, `(.L_x_44) ;  /* 0x0000008000007945 */ /* 0x000fe80003800000 */
[----:B------:R-:W-:Y:S05]  /*29d0*/  @!P2 BRA `(.L_x_45) ;  /* 0x000000000014a947 */ /* 0x000fea0003800000 */
[----:B------:R-:W-:Y:S02]  /*29e0*/  LOP3.LUT P3, RZ, R90, 0xff, RZ, 0xc0, !PT ;  /* 0x000000ff5aff7812 */ /* 0x000fe4000786c0ff */
[----:B------:R-:W-:-:S11]  /*29f0*/  PLOP3.LUT P0, PT, P4, PT, PT, 0x80, 0x0 ;  /* 0x000000000000781c */ /* 0x000fd6000270f070 */
[----:B------:R-:W-:Y:S05]  /*2a00*/  @!P3 BRA `(.L_x_46) ;  /* 0x00000000000cb947 */ /* 0x000fea0003800000 */
[----:B-----5:R-:W-:Y:S01]  /*2a10*/  FSETP.EQ.AND P0, PT, R91, RZ, PT ;  /* 0x000000ff5b00720b */ /* 0x020fe20003f02000 */
[----:B------:R-:W-:-:S12]  /*2a20*/  BRA `(.L_x_46) ;  /* 0x0000000000047947 */ /* 0x000fd80003800000 */
.L_x_45:
[----:B-----5:R-:W-:-:S13]  /*2a30*/  FSETP.EQ.AND P0, PT, R91, RZ, PT ;  /* 0x000000ff5b00720b */ /* 0x020fda0003f02000 */
.L_x_46:
[----:B------:R-:W-:Y:S05]  /*2a40*/  BSYNC B0 ;  /* 0x0000000000007941 */ /* 0x000fea0003800000 */
.L_x_44:
[----:B------:R-:W-:Y:S04]  /*2a50*/  BSSY B0, `(.L_x_47) ;  /* 0x0000007000007945 */ /* 0x000fe80003800000 */
[----:B------:R-:W-:Y:S05]  /*2a60*/  @!P2 BRA `(.L_x_48) ;  /* 0x000000000010a947 */ /* 0x000fea0003800000 */
[----:B------:R-:W-:-:S13]  /*2a70*/  LOP3.LUT P2, RZ, R90, 0xff, RZ, 0xc0, !PT ;  /* 0x000000ff5aff7812 */ /* 0x000fda000784c0ff */
[----:B------:R-:W-:Y:S05]  /*2a80*/  @!P2 BRA `(.L_x_49) ;  /* 0x00000000000ca947 */ /* 0x000fea0003800000 */
[----:B-----5:R-:W-:Y:S01]  /*2a90*/  FSETP.EQ.AND P4, PT, R91, RZ, PT ;  /* 0x000000ff5b00720b */ /* 0x020fe20003f82000 */
[----:B------:R-:W-:-:S12]  /*2aa0*/  BRA `(.L_x_49) ;  /* 0x0000000000047947 */ /* 0x000fd80003800000 */
.L_x_48:
[----:B-----5:R-:W-:-:S13]  /*2ab0*/  FSETP.EQ.AND P4, PT, R91, RZ, PT ;  /* 0x000000ff5b00720b */ /* 0x020fda0003f82000 */
.L_x_49:
[----:B------:R-:W-:Y:S05]  /*2ac0*/  BSYNC B0 ;  /* 0x0000000000007941 */ /* 0x000fea0003800000 */
.L_x_47:
[----:B------:R-:W-:Y:S01]  /*2ad0*/  BSSY B0, `(.L_x_50) ;  /* 0x0000029000007945 */ /* 0x000fe20003800000 */
[----:B------:R-:W-:Y:S01]  /*2ae0*/  LOP3.LUT R93, R93, 0x1, RZ, 0x3c, !PT ;  /* 0x000000015d5d7812 */ /* 0x000fe200078e3cff */
[----:B------:R-:W-:Y:S01]  /*2af0*/  IMAD.MOV.U32 R23, RZ, RZ, RZ ;  /* 0x000000ffff177224 */ /* 0x000fe200078e00ff */
[----:B------:R-:W-:Y:S02]  /*2b00*/  CS2R R6, SRZ ;  /* 0x0000000000067805 */ /* 0x000fe4000001ff00 */
[----:B-1234-:R-:W-:Y:S02]  /*2b10*/  CS2R R4, SRZ ;  /* 0x0000000000047805 */ /* 0x01efe4000001ff00 */
[----:B------:R-:W-:Y:S02]  /*2b20*/  CS2R R10, SRZ ;  /* 0x00000000000a7805 */ /* 0x000fe4000001ff00 */
[----:B------:R-:W-:Y:S01]  /*2b30*/  CS2R R8, SRZ ;  /* 0x0000000000087805 */ /* 0x000fe2000001ff00 */
[----:B------:R-:W-:Y:S06]  /*2b40*/  @P0 BRA `(.L_x_51) ;  /* 0x0000000000840947 */ /* 0x000fec0003800000 */
[----:B------:R-:W-:-:S13]  /*2b50*/  ISETP.NE.AND P2, PT, R117, 0x3, PT ;  /* 0x000000037500780c */ /* 0x000fda0003f45270 */
[----:B------:R-:W-:Y:S05]  /*2b60*/  @!P2 BRA `(.L_x_52) ;  /* 0x000000000004a947 */ /* 0x000fea0003800000 */
[----:B------:R-:W-:Y:S01]  /*2b70*/  BPT.TRAP 0x1 ;  /* 0x000000040000795c */ /* 0x000fe20000300000 */
.L_x_52:
[----:B------:R-:W-:Y:S01]  /*2b80*/  SHF.L.U32 R0, R93, 0x1f, RZ ;  /* 0x0000001f5d007819 */ /* 0x000fe200000006ff */
[----:B------:R-:W-:Y:S01]  /*2b90*/  BSSY B1, `(.L_x_53) ;  /* 0x0000005000017945 */ /* 0x000fe20003800000 */
[----:B------:R-:W-:Y:S02]  /*2ba0*/  IMAD.MOV.U32 R23, RZ, RZ, 0x1 ;  /* 0x00000001ff177424 */ /* 0x000fe400078e00ff */
[----:B------:R-:W1:Y:S01]  /*2bb0*/  SYNCS.PHASECHK.TRANS64.TRYWAIT P2, [UR51+0x40], R0 ;  /* 0x00004000ff0075a7 */ /* 0x000e620008040173 */
[----:B------:R-:W-:Y:S01]  /*2bc0*/  IMAD.MOV.U32 R6, RZ, RZ, RZ ;  /* 0x000000ffff067224 */ /* 0x000fe200078e00ff */
[----:B-1----:R-:W-:Y:S06]  /*2bd0*/  @!P2 BRA `(.L_x_54) ;  /* 0x000000b40020a947 */ /* 0x002fec0003800000 */
.L_x_169:
[----:B------:R-:W-:Y:S05]  /*2be0*/  BSYNC B1 ;  /* 0x0000000000017941 */ /* 0x000fea0003800000 */
.L_x_53:
[----:B------:R-:W-:Y:S02]  /*2bf0*/  CS2R R4, SRZ ;  /* 0x0000000000047805 */ /* 0x000fe4000001ff00 */
[----:B------:R-:W-:Y:S02]  /*2c00*/  CS2R R10, SRZ ;  /* 0x00000000000a7805 */ /* 0x000fe4000001ff00 */
[----:B------:R-:W-:Y:S01]  /*2c10*/  CS2R R8, SRZ ;  /* 0x0000000000087805 */ /* 0x000fe2000001ff00 */
[----:B------:R-:W-:Y:S06]  /*2c20*/  @P4 BRA `(.L_x_51) ;  /* 0x00000000004c4947 */ /* 0x000fec0003800000 */
[C---:B-1----:R-:W-:Y:S01]  /*2c30*/  IMAD.SHL.U32 R0, R18.reuse, 0x10, RZ ;  /* 0x0000001012007824 */ /* 0x042fe200078e00ff */
[----:B------:R-:W-:Y:S01]  /*2c40*/  SHF.R.U32.HI R5, RZ, 0x1, R18 ;  /* 0x00000001ff057819 */ /* 0x000fe20000011612 */
[C---:B------:R-:W-:Y:S01]  /*2c50*/  IMAD.SHL.U32 R3, R18.reuse, 0x20, RZ ;  /* 0x0000002012037824 */ /* 0x040fe200078e00ff */
[----:B------:R-:W-:Y:S01]  /*2c60*/  SHF.L.U32 R7, R18, 0x2, RZ ;  /* 0x0000000212077819 */ /* 0x000fe200000006ff */
[----:B------:R-:W-:Y:S05]  /*2c70*/  WARPSYNC.ALL ;  /* 0x0000000000007948 */ /* 0x000fea0003800000 */
[----:B------:R-:W-:Y:S02]  /*2c80*/  LOP3.LUT R0, R0, 0xe00, RZ, 0xc0, !PT ;  /* 0x00000e0000007812 */ /* 0x000fe400078ec0ff */
[----:B------:R-:W-:-:S02]  /*2c90*/  LOP3.LUT R4, R3, 0xc0, RZ, 0xc0, !PT ;  /* 0x000000c003047812 */ /* 0x000fc400078ec0ff */
[----:B------:R-:W-:Y:S02]  /*2ca0*/  LOP3.LUT R0, R0, 0x20, R3, 0xf8, !PT ;  /* 0x0000002000007812 */ /* 0x000fe400078ef803 */
[----:B------:R-:W-:Y:S02]  /*2cb0*/  LOP3.LUT R4, R4, 0x8, R5, 0xf8, !PT ;  /* 0x0000000804047812 */ /* 0x000fe400078ef805 */
[----:B------:R-:W-:Y:S02]  /*2cc0*/  LOP3.LUT R0, R0, 0x100, R3, 0xf8, !PT ;  /* 0x0000010000007812 */ /* 0x000fe400078ef803 */
[----:B------:R-:W-:Y:S02]  /*2cd0*/  LOP3.LUT R7, R4, 0x18, R7, 0x78, !PT ;  /* 0x0000001804077812 */ /* 0x000fe400078e7807 */
[----:B------:R-:W-:Y:S02]  /*2ce0*/  LOP3.LUT P2, RZ, R18, 0x4, RZ, 0xc0, !PT ;  /* 0x0000000412ff7812 */ /* 0x000fe4000784c0ff */
[----:B------:R-:W-:-:S04]  /*2cf0*/  LOP3.LUT R0, R0, R7, RZ, 0xfc, !PT ;  /* 0x0000000700007212 */ /* 0x000fc800078efcff */
[----:B------:R-:W-:-:S05]  /*2d00*/  LEA R0, R0, UR51, 0x1 ;  /* 0x0000003300007c11 */ /* 0x000fca000f8e08ff */
[C---:B------:R-:W-:Y:S01]  /*2d10*/  VIADD R3, R0.reuse, 0x200 ;  /* 0x0000020000037836 */ /* 0x040fe20000000000 */
[----:B------:R2:W3:Y:S01]  /*2d20*/  LDSM.16.M88.4 R8, [R0+0x200] ;  /* 0x000200000008783b */ /* 0x0004e20000000200 */
[----:B------:R-:W-:Y:S02]  /*2d30*/  VIADD R4, R0, 0x220 ;  /* 0x0000022000047836 */ /* 0x000fe40000000000 */
[----:B------:R-:W-:-:S06]  /*2d40*/  @P2 VIADD R4, R3, 0xffffffe0 ;  /* 0xffffffe003042836 */ /* 0x000fcc0000000000 */
[----:B--2---:R-:W4:Y:S02]  /*2d50*/  LDSM.16.M88.4 R4, [R4] ;  /* 0x000000000404783b */ /* 0x004f240000000200 */
.L_x_51:
[----:B------:R-:W-:Y:S05]  /*2d60*/  BSYNC B0 ;  /* 0x0000000000007941 */ /* 0x000fea0003800000 */
.L_x_50:
[----:B-1-3--:R-:W-:Y:S01]  /*2d70*/  IMAD.U32 R0, R9, 0x10000, RZ ;  /* 0x0001000009007824 */ /* 0x00afe200078e00ff */
[----:B------:R-:W-:Y:S01]  /*2d80*/  MOV R3, 0x3aae005b ;  /* 0x3aae005b00037802 */ /* 0x000fe20000000f00 */
[----:B------:R-:W-:Y:S01]  /*2d90*/  IMAD.MOV.U32 R12, RZ, RZ, 0x3c09919f ;  /* 0x3c09919fff0c7424 */ /* 0x000fe200078e00ff */
[C---:B------:R-:W-:Y:S01]  /*2da0*/  SHF.L.U32 R100, R10.reuse, 0x10, RZ ;  /* 0x000000100a647819 */ /* 0x040fe200000006ff */
[----:B-----5:R-:W-:Y:S01]  /*2db0*/  FMUL R97, R91, R0 ;  /* 0x000000005b617220 */ /* 0x020fe20000400000 */
[----:B------:R-:W-:Y:S01]  /*2dc0*/  IMAD.MOV.U32 R0, RZ, RZ, 0x38eb4c3a ;  /* 0x38eb4c3aff007424 */ /* 0x000fe200078e00ff */
[----:B------:R-:W-:Y:S01]  /*2dd0*/  LOP3.LUT R10, R10, 0xffff0000, RZ, 0xc0, !PT ;  /* 0xffff00000a0a7812 */ /* 0x000fe200078ec0ff */
[----:B------:R-:W-:Y:S02]  /*2de0*/  IMAD.SHL.U32 R133, R18, 0x4, RZ ;  /* 0x0000000412857824 */ /* 0x000fe400078e00ff */
[----:B------:R-:W-:Y:S01]  /*2df0*/  FFMA R96, R92, R58, R97 ;  /* 0x0000003a5c607223 */ /* 0x000fe20000000061 */
[----:B------:R-:W-:Y:S05]  /*2e00*/  WARPSYNC.ALL ;  /* 0x0000000000007948 */ /* 0x000fea0003800000 */
[----:B------:R-:W-:Y:S01]  /*2e10*/  FMUL R102, R96, 0.70710676908493041992 ;  /* 0x3f3504f360667820 */ /* 0x000fe20000400000 */
[----:B------:R-:W-:Y:S03]  /*2e20*/  BSSY B0, `(.L_x_55) ;  /* 0x00001ef000007945 */ /* 0x000fe60003800000 */
[C---:B------:R-:W-:Y:S01]  /*2e30*/  FMUL R13, R102.reuse, R102 ;  /* 0x00000066660d7220 */ /* 0x040fe20000400000 */
[----:B------:R-:W-:-:S04]  /*2e40*/  FSETP.GE.AND P3, PT, |R102|, 1.0029599666595458984, PT ;  /* 0x3f8060fe6600780b */ /* 0x000fc80003f66200 */
[----:B------:R-:W-:Y:S01]  /*2e50*/  FSEL R21, |R102|, R13, P3 ;  /* 0x0000000d66157208 */ /* 0x000fe20001800200 */
[----:B------:R-:W-:Y:S01]  /*2e60*/  IMAD.MOV.U32 R13, RZ, RZ, 0x3d24d99a ;  /* 0x3d24d99aff0d7424 */ /* 0x000fe200078e00ff */
[----:B------:R-:W-:Y:S02]  /*2e70*/  FSEL R14, R0, 8.4834944573231041431e-05, P3 ;  /* 0x38b1e96a000e7808 */ /* 0x000fe40001800000 */
[----:B------:R-:W-:Y:S02]  /*2e80*/  FSEL R20, -R3, -0.00082130916416645050049, P3 ;  /* 0xba574d2003147808 */ /* 0x000fe40001800100 */
[----:B------:R-:W-:Y:S02]  /*2e90*/  FSEL R15, R12, 0.0052134888246655464172, P3 ;  /* 0x3baad5ea0c0f7808 */ /* 0x000fe40001800000 */
[----:B------:R-:W-:Y:S01]  /*2ea0*/  FSEL R99, -R13, -0.026868773624300956726, P3 ;  /* 0xbcdc1be70d637808 */ /* 0x000fe20001800100 */
[----:B------:R-:W-:Y:S01]  /*2eb0*/  FFMA R20, R21, R14, R20 ;  /* 0x0000000e15147223 */ /* 0x000fe20000000014 */
[----:B------:R-:W-:-:S03]  /*2ec0*/  IMAD.MOV.U32 R14, RZ, RZ, 0x3e235519 ;  /* 0x3e235519ff0e7424 */ /* 0x000fc600078e00ff */
[C---:B------:R-:W-:Y:S01]  /*2ed0*/  FFMA R20, R21.reuse, R20, R15 ;  /* 0x0000001415147223 */ /* 0x040fe2000000000f */
[----:B------:R-:W-:Y:S01]  /*2ee0*/  IMAD.MOV.U32 R15, RZ, RZ, 0x3f69b4f9 ;  /* 0x3f69b4f9ff0f7424 */ /* 0x000fe200078e00ff */
[----:B------:R-:W-:Y:S02]  /*2ef0*/  FSEL R101, R14, 0.11284004896879196167, P3 ;  /* 0x3de718af0e657808 */ /* 0x000fe40001800000 */
[----:B------:R-:W-:Y:S01]  /*2f00*/  FFMA R58, R21, R20, R99 ;  /* 0x00000014153a7223 */ /* 0x000fe20000000063 */
[----:B------:R-:W-:Y:S01]  /*2f10*/  IMAD.MOV.U32 R20, RZ, RZ, 0x3f210a14 ;  /* 0x3f210a14ff147424 */ /* 0x000fe200078e00ff */
[----:B------:R-:W-:Y:S02]  /*2f20*/  FSEL R99, R15, -0.37612664699554443359, P3 ;  /* 0xbec093ac0f637808 */ /* 0x000fe40001800000 */
[----:B------:R-:W-:Y:S02]  /*2f30*/  FFMA R58, R21, R58, R101 ;  /* 0x0000003a153a7223 */ /* 0x000fe40000000065 */
[----:B------:R-:W-:-:S02]  /*2f40*/  FSEL R101, R20, 0.12837915122509002686, P3 ;  /* 0x3e0375d314657808 */ /* 0x000fc40001800000 */
[----:B------:R-:W-:Y:S01]  /*2f50*/  FFMA R58, R21, R58, R99 ;  /* 0x0000003a153a7223 */ /* 0x000fe20000000063 */
[----:B------:R-:W-:-:S03]  /*2f60*/  FSEL R99, -|R102|, R102, P3 ;  /* 0x0000006666637208 */ /* 0x000fc60001800300 */
[----:B------:R-:W-:-:S04]  /*2f70*/  FFMA R58, R21, R58, R101 ;  /* 0x0000003a153a7223 */ /* 0x000fc80000000065 */
[----:B------:R-:W-:Y:S01]  /*2f80*/  FFMA R98, R58, R99, R99 ;  /* 0x000000633a627223 */ /* 0x000fe20000000063 */
[----:B------:R-:W-:Y:S01]  /*2f90*/  LOP3.LUT R58, R9, 0xffff0000, RZ, 0xc0, !PT ;  /* 0xffff0000093a7812 */ /* 0x000fe200078ec0ff */
[C---:B------:R-:W-:Y:S02]  /*2fa0*/  FMUL R99, R91.reuse, R100 ;  /* 0x000000645b637220 */ /* 0x040fe40000400000 */
[----:B------:R-:W1:Y:S02]  /*2fb0*/  @P3 MUFU.EX2 R21, R98 ;  /* 0x0000006200153308 */ /* 0x000e640000000800 */
[C---:B------:R-:W-:Y:S01]  /*2fc0*/  FMUL R101, R91.reuse, R58 ;  /* 0x0000003a5b657220 */ /* 0x040fe20000400000 */
[C---:B------:R-:W-:Y:S01]  /*2fd0*/  FFMA R60, R92.reuse, R60, R99 ;  /* 0x0000003c5c3c7223 */ /* 0x040fe20000000063 */
[----:B------:R-:W-:Y:S02]  /*2fe0*/  FMUL R58, R91, R10 ;  /* 0x0000000a5b3a7220 */ /* 0x000fe40000400000 */
[----:B------:R-:W-:Y:S01]  /*2ff0*/  FFMA R9, R92, R59, R101 ;  /* 0x0000003b5c097223 */ /* 0x000fe20000000065 */
[----:B------:R-:W-:Y:S01]  /*3000*/  FMUL R122, R60, 0.70710676908493041992 ;  /* 0x3f3504f33c7a7820 */ /* 0x000fe20000400000 */
[----:B------:R-:W-:-:S02]  /*3010*/  FFMA R10, R92, R61, R58 ;  /* 0x0000003d5c0a7223 */ /* 0x000fc4000000003a */
[C---:B------:R-:W-:Y:S01]  /*3020*/  FMUL R118, R9.reuse, 0.70710676908493041992 ;  /* 0x3f3504f309767820 */ /* 0x040fe20000400000 */
[----:B------:R-:W-:Y:S01]  /*3030*/  FMUL R9, R9, 0.5 ;  /* 0x3f00000009097820 */ /* 0x000fe20000400000 */
[----:B------:R-:W-:Y:S01]  /*3040*/  FSETP.GE.AND P5, PT, |R122|, 1.0029599666595458984, PT ;  /* 0x3f8060fe7a00780b */ /* 0x000fe20003fa6200 */
[----:B------:R-:W-:Y:S01]  /*3050*/  FMUL R124, R10, 0.70710676908493041992 ;  /* 0x3f3504f30a7c7820 */ /* 0x000fe20000400000 */
[C---:B------:R-:W-:Y:S01]  /*3060*/  FMUL R59, R118.reuse, R118 ;  /* 0x00000076763b7220 */ /* 0x040fe20000400000 */
[----:B------:R-:W-:Y:S01]  /*3070*/  FSETP.GE.AND P2, PT, |R118|, 1.0029599666595458984, PT ;  /* 0x3f8060fe7600780b */ /* 0x000fe20003f46200 */
[----:B-1----:R-:W-:Y:S01]  /*3080*/  @P3 FADD R21, -R21, 1 ;  /* 0x3f80000015153421 */ /* 0x002fe20000000100 */
[----:B------:R-:W-:Y:S01]  /*3090*/  FSEL R104, R0, 8.4834944573231041431e-05, P5 ;  /* 0x38b1e96a00687808 */ /* 0x000fe20002800000 */
[----:B------:R-:W-:Y:S01]  /*30a0*/  FMUL R103, R124, R124 ;  /* 0x0000007c7c677220 */ /* 0x000fe20000400000 */
[----:B------:R-:W-:Y:S02]  /*30b0*/  FSEL R59, |R118|, R59, P2 ;  /* 0x0000003b763b7208 */ /* 0x000fe40001000200 */
[----:B------:R-:W-:Y:S01]  /*30c0*/  @P3 LOP3.LUT R98, R21, 0x80000000, R102, 0xb8, !PT ;  /* 0x8000000015623812 */ /* 0x000fe200078eb866 */
[----:B------:R-:W-:Y:S01]  /*30d0*/  FMUL R21, R122, R122 ;  /* 0x0000007a7a157220 */ /* 0x000fe20000400000 */
[----:B------:R-:W-:-:S02]  /*30e0*/  FSEL R100, R0, 8.4834944573231041431e-05, P2 ;  /* 0x38b1e96a00647808 */ /* 0x000fc40001000000 */
[C---:B------:R-:W-:Y:S01]  /*30f0*/  FSEL R102, -R3.reuse, -0.00082130916416645050049, P2 ;  /* 0xba574d2003667808 */ /* 0x040fe20001000100 */
[----:B------:R-:W-:Y:S01]  /*3100*/  FADD R98, R98, 1 ;  /* 0x3f80000062627421 */ /* 0x000fe20000000000 */
[----:B------:R-:W-:Y:S02]  /*3110*/  FSEL R61, |R122|, R21, P5 ;  /* 0x000000157a3d7208 */ /* 0x000fe40002800200 */
[----:B------:R-:W-:Y:S01]  /*3120*/  FSEL R106, -R3, -0.00082130916416645050049, P5 ;  /* 0xba574d20036a7808 */ /* 0x000fe20002800100 */
[----:B------:R-:W-:Y:S01]  /*3130*/  FFMA R100, R59, R100, R102 ;  /* 0x000000643b647223 */ /* 0x000fe20000000066 */
[----:B------:R-:W-:Y:S02]  /*3140*/  FSEL R102, R12, 0.0052134888246655464172, P2 ;  /* 0x3baad5ea0c667808 */ /* 0x000fe40001000000 */
[----:B------:R-:W-:Y:S01]  /*3150*/  FSETP.GE.AND P3, PT, |R124|, 1.0029599666595458984, PT ;  /* 0x3f8060fe7c00780b */ /* 0x000fe20003f66200 */
[----:B------:R-:W-:Y:S01]  /*3160*/  FFMA R106, R61, R104, R106 ;  /* 0x000000683d6a7223 */ /* 0x000fe2000000006a */
[----:B------:R-:W-:Y:S01]  /*3170*/  FSEL R108, R12, 0.0052134888246655464172, P5 ;  /* 0x3baad5ea0c6c7808 */ /* 0x000fe20002800000 */
[----:B------:R-:W-:Y:S01]  /*3180*/  FFMA R100, R59, R100, R102 ;  /* 0x000000643b647223 */ /* 0x000fe20000000066 */
[----:B------:R-:W-:-:S02]  /*3190*/  FSEL R104, -R13, -0.026868773624300956726, P2 ;  /* 0xbcdc1be70d687808 */ /* 0x000fc40001000100 */
[----:B------:R-:W-:Y:S01]  /*31a0*/  FSEL R103, |R124|, R103, P3 ;  /* 0x000000677c677208 */ /* 0x000fe20001800200 */
[----:B------:R-:W-:Y:S01]  /*31b0*/  FFMA R106, R61, R106, R108 ;  /* 0x0000006a3d6a7223 */ /* 0x000fe2000000006c */
[----:B------:R-:W-:Y:S01]  /*31c0*/  FSEL R110, R0, 8.4834944573231041431e-05, P3 ;  /* 0x38b1e96a006e7808 */ /* 0x000fe20001800000 */
[----:B------:R-:W-:Y:S01]  /*31d0*/  FFMA R100, R59, R100, R104 ;  /* 0x000000643b647223 */ /* 0x000fe20000000068 */
[----:B------:R-:W-:Y:S02]  /*31e0*/  FSEL R112, -R3, -0.00082130916416645050049, P3 ;  /* 0xba574d2003707808 */ /* 0x000fe40001800100 */
[C---:B------:R-:W-:Y:S02]  /*31f0*/  FSEL R102, R14.reuse, 0.11284004896879196167, P2 ;  /* 0x3de718af0e667808 */ /* 0x040fe40001000000 */
[----:B------:R-:W-:Y:S01]  /*3200*/  FSEL R108, -R13, -0.026868773624300956726, P5 ;  /* 0xbcdc1be70d6c7808 */ /* 0x000fe20002800100 */
[----:B------:R-:W-:Y:S01]  /*3210*/  FFMA R112, R103, R110, R112 ;  /* 0x0000006e67707223 */ /* 0x000fe20000000070 */
[----:B------:R-:W-:Y:S01]  /*3220*/  FSEL R104, R15, -0.37612664699554443359, P2 ;  /* 0xbec093ac0f687808 */ /* 0x000fe20001000000 */
[----:B------:R-:W-:Y:S01]  /*3230*/  FFMA R100, R59, R100, R102 ;  /* 0x000000643b647223 */ /* 0x000fe20000000066 */
[----:B------:R-:W-:Y:S01]  /*3240*/  FSEL R110, R14, 0.11284004896879196167, P5 ;  /* 0x3de718af0e6e7808 */ /* 0x000fe20002800000 */
[----:B------:R-:W-:Y:S01]  /*3250*/  FFMA R106, R61, R106, R108 ;  /* 0x0000006a3d6a7223 */ /* 0x000fe2000000006c */
[----:B------:R-:W-:Y:S01]  /*3260*/  FSEL R114, R12, 0.0052134888246655464172, P3 ;  /* 0x3baad5ea0c727808 */ /* 0x000fe20001800000 */
[----:B------:R-:W-:Y:S01]  /*3270*/  FFMA R100, R59, R100, R104 ;  /* 0x000000643b647223 */ /* 0x000fe20000000068 */
[C---:B------:R-:W-:Y:S01]  /*3280*/  FSEL R102, R20.reuse, 0.12837915122509002686, P2 ;  /* 0x3e0375d314667808 */ /* 0x040fe20001000000 */
[----:B------:R-:W-:Y:S01]  /*3290*/  FFMA R106, R61, R106, R110 ;  /* 0x0000006a3d6a7223 */ /* 0x000fe2000000006e */
[----:B------:R-:W-:Y:S01]  /*32a0*/  FSEL R104, R15, -0.37612664699554443359, P5 ;  /* 0xbec093ac0f687808 */ /* 0x000fe20002800000 */
[----:B------:R-:W-:Y:S01]  /*32b0*/  FFMA R112, R103, R112, R114 ;  /* 0x0000007067707223 */ /* 0x000fe20000000072 */
[----:B------:R-:W-:Y:S01]  /*32c0*/  FSEL R108, -R13, -0.026868773624300956726, P3 ;  /* 0xbcdc1be70d6c7808 */ /* 0x000fe20001800100 */
[----:B------:R-:W-:Y:S01]  /*32d0*/  FFMA R100, R59, R100, R102 ;  /* 0x000000643b647223 */ /* 0x000fe20000000066 */
[----:B------:R-:W-:Y:S01]  /*32e0*/  FSEL R102, R20, 0.12837915122509002686, P5 ;  /* 0x3e0375d314667808 */ /* 0x000fe20002800000 */
[----:B------:R-:W-:Y:S01]  /*32f0*/  FFMA R104, R61, R106, R104 ;  /* 0x0000006a3d687223 */ /* 0x000fe20000000068 */
[----:B------:R-:W-:Y:S01]  /*3300*/  FSEL R106, R14, 0.11284004896879196167, P3 ;  /* 0x3de718af0e6a7808 */ /* 0x000fe20001800000 */
[----:B------:R-:W-:Y:S01]  /*3310*/  FFMA R108, R103, R112, R108 ;  /* 0x00000070676c7223 */ /* 0x000fe2000000006c */
[----:B------:R-:W-:Y:S01]  /*3320*/  FSEL R59, -|R122|, R122, P5 ;  /* 0x0000007a7a3b7208 */ /* 0x000fe20002800300 */
[----:B------:R-:W-:Y:S01]  /*3330*/  FFMA R102, R61, R104, R102 ;  /* 0x000000683d667223 */ /* 0x000fe20000000066 */
[----:B------:R-:W-:Y:S01]  /*3340*/  FSEL R61, R15, -0.37612664699554443359, P3 ;  /* 0xbec093ac0f3d7808 */ /* 0x000fe20001800000 */
[C---:B------:R-:W-:Y:S01]  /*3350*/  FFMA R106, R103.reuse, R108, R106 ;  /* 0x0000006c676a7223 */ /* 0x040fe2000000006a */
[----:B------:R-:W-:Y:S01]  /*3360*/  FSEL R105, R20, 0.12837915122509002686, P3 ;  /* 0x3e0375d314697808 */ /* 0x000fe20001800000 */
[----:B------:R-:W-:Y:S01]  /*3370*/  FFMA R102, R102, R59, R59 ;  /* 0x0000003b66667223 */ /* 0x000fe2000000003b */
[----:B------:R-:W-:Y:S01]  /*3380*/  FSEL R21, -|R118|, R118, P2 ;  /* 0x0000007676157208 */ /* 0x000fe20001000300 */
[----:B------:R-:W-:Y:S01]  /*3390*/  FFMA R106, R103, R106, R61 ;  /* 0x0000006a676a7223 */ /* 0x000fe2000000003d */
[----:B------:R-:W-:Y:S01]  /*33a0*/  FSEL R104, -|R124|, R124, P3 ;  /* 0x0000007c7c687208 */ /* 0x000fe20001800300 */
[----:B------:R-:W1:Y:S01]  /*33b0*/  @P5 MUFU.EX2 R59, R102 ;  /* 0x00000066003b5308 */ /* 0x000e620000000800 */
[----:B------:R-:W-:Y:S01]  /*33c0*/  LOP3.LUT R108, R11, 0xffff0000, RZ, 0xc0, !PT ;  /* 0xffff00000b6c7812 */ /* 0x000fe200078ec0ff */
[----:B------:R-:W-:Y:S01]  /*33d0*/  FFMA R105, R103, R106, R105 ;  /* 0x0000006a67697223 */ /* 0x000fe20000000069 */
[----:B------:R-:W-:Y:S01]  /*33e0*/  FFMA R100, R100, R21, R21 ;  /* 0x0000001564647223 */ /* 0x000fe20000000015 */
[----:B------:R-:W-:-:S02]  /*33f0*/  IMAD.U32 R106, R11, 0x10000, RZ ;  /* 0x000100000b6a7824 */ /* 0x000fc400078e00ff */
[----:B------:R-:W-:Y:S02]  /*3400*/  FFMA R104, R105, R104, R104 ;  /* 0x0000006869687223 */ /* 0x000fe40000000068 */
[----:B------:R-:W2:Y:S01]  /*3410*/  @P2 MUFU.EX2 R21, R100 ;  /* 0x0000006400152308 */ /* 0x000ea20000000800 */
[C---:B------:R-:W-:Y:S01]  /*3420*/  FMUL R61, R91.reuse, R106 ;  /* 0x0000006a5b3d7220 */ /* 0x040fe20000400000 */
[C---:B------:R-:W-:Y:S01]  /*3430*/  IMAD.U32 R106, R8.reuse, 0x10000, RZ ;  /* 0x00010000086a7824 */ /* 0x040fe200078e00ff */
[----:B------:R-:W-:Y:S02]  /*3440*/  LOP3.LUT R8, R8, 0xffff0000, RZ, 0xc0, !PT ;  /* 0xffff000008087812 */ /* 0x000fe400078ec0ff */
[----:B------:R-:W-:Y:S01]  /*3450*/  FFMA R62, R92, R62, R61 ;  /* 0x0000003e5c3e7223 */ /* 0x000fe2000000003d */
[----:B------:R-:W-:Y:S02]  /*3460*/  FMUL R103, R91, R106 ;  /* 0x0000006a5b677220 */ /* 0x000fe40000400000 */
[----:B------:R-:W3:Y:S01]  /*3470*/  @P3 MUFU.EX2 R105, R104 ;  /* 0x0000006800693308 */ /* 0x000ee20000000800 */
[----:B-1----:R-:W-:Y:S01]  /*3480*/  @P5 FADD R11, -R59, 1 ;  /* 0x3f8000003b0b5421 */ /* 0x002fe20000000100 */
[----:B------:R-:W-:Y:S01]  /*3490*/  FMUL R59, R91, R108 ;  /* 0x0000006c5b3b7220 */ /* 0x000fe20000400000 */
[----:B------:R-:W-:Y:S01]  /*34a0*/  FMUL R128, R62, 0.70710676908493041992 ;  /* 0x3f3504f33e807820 */ /* 0x000fe20000400000 */
[----:B------:R-:W-:-:S02]  /*34b0*/  FFMA R106, R92, R56, R103 ;  /* 0x000000385c6a7223 */ /* 0x000fc40000000067 */
[----:B------:R-:W-:Y:S01]  /*34c0*/  @P5 LOP3.LUT R102, R11, 0x80000000, R122, 0xb8, !PT ;  /* 0x800000000b665812 */ /* 0x000fe200078eb87a */
[----:B------:R-:W-:Y:S01]  /*34d0*/  FFMA R11, R92, R63, R59 ;  /* 0x0000003f5c0b7223 */ /* 0x000fe2000000003b */
[----:B------:R-:W-:Y:S01]  /*34e0*/  FMUL R126, R106, 0.70710676908493041992 ;  /* 0x3f3504f36a7e7820 */ /* 0x000fe20000400000 */
[----:B--2---:R-:W-:Y:S02]  /*34f0*/  @P2 FADD R21, -R21, 1 ;  /* 0x3f80000015152421 */ /* 0x004fe40000000100 */
[----:B------:R-:W-:Y:S01]  /*3500*/  FMUL R113, R11, 0.70710676908493041992 ;  /* 0x3f3504f30b717820 */ /* 0x000fe20000400000 */
[----:B------:R-:W-:Y:S02]  /*3510*/  FADD R102, R102, 1 ;  /* 0x3f80000066667421 */ /* 0x000fe40000000000 */
[----:B------:R-:W-:Y:S01]  /*3520*/  @P2 LOP3.LUT R100, R21, 0x80000000, R118, 0xb8, !PT ;  /* 0x8000000015642812 */ /* 0x000fe200078eb876 */
[C---:B------:R-:W-:Y:S01]  /*3530*/  FMUL R21, R128.reuse, R128 ;  /* 0x0000008080157220 */ /* 0x040fe20000400000 */
[----:B------:R-:W-:Y:S01]  /*3540*/  FSETP.GE.AND P2, PT, |R128|, 1.0029599666595458984, PT ;  /* 0x3f8060fe8000780b */ /* 0x000fe20003f46200 */
[----:B---3--:R-:W-:Y:S01]  /*3550*/  @P3 FADD R105, -R105, 1 ;  /* 0x3f80000069693421 */ /* 0x008fe20000000100 */
[----:B------:R-:W-:Y:S01]  /*3560*/  FSETP.GE.AND P5, PT, |R113|, 1.0029599666595458984, PT ;  /* 0x3f8060fe7100780b */ /* 0x000fe20003fa6200 */
[----:B------:R-:W-:Y:S01]  /*3570*/  FADD R100, R100, 1 ;  /* 0x3f80000064647421 */ /* 0x000fe20000000000 */
[----:B------:R-:W-:Y:S01]  /*3580*/  FSEL R63, |R128|, R21, P2 ;  /* 0x00000015803f7208 */ /* 0x000fe20001000200 */
[----:B------:R-:W-:Y:S01]  /*3590*/  FMUL R21, R126, R126 ;  /* 0x0000007e7e157220 */ /* 0x000fe20000400000 */
[----:B------:R-:W-:Y:S01]  /*35a0*/  @P3 LOP3.LUT R104, R105, 0x80000000, R124, 0xb8, !PT ;  /* 0x8000000069683812 */ /* 0x000fe200078eb87c */
[----:B------:R-:W-:Y:S01]  /*35b0*/  FMUL R105, R113, R113 ;  /* 0x0000007171697220 */ /* 0x000fe20000400000 */
[----:B------:R-:W-:-:S02]  /*35c0*/  FSEL R56, R0, 8.4834944573231041431e-05, P2 ;  /* 0x38b1e96a00387808 */ /* 0x000fc40001000000 */
[----:B------:R-:W-:Y:S01]  /*35d0*/  FSEL R108, -R3, -0.00082130916416645050049, P2 ;  /* 0xba574d20036c7808 */ /* 0x000fe20001000100 */
[----:B------:R-:W-:Y:S01]  /*35e0*/  FADD R104, R104, 1 ;  /* 0x3f80000068687421 */ /* 0x000fe20000000000 */
[----:B------:R-:W-:Y:S02]  /*35f0*/  FSEL R107, |R113|, R105, P5 ;  /* 0x00000069716b7208 */ /* 0x000fe40002800200 */
[----:B------:R-:W-:Y:S01]  /*3600*/  FSEL R114, R0, 8.4834944573231041431e-05, P5 ;  /* 0x38b1e96a00727808 */ /* 0x000fe20002800000 */
[----:B------:R-:W-:Y:S01]  /*3610*/  FFMA R110, R63, R56, R108 ;  /* 0x000000383f6e7223 */ /* 0x000fe2000000006c */
[----:B------:R-:W-:Y:S02]  /*3620*/  FSEL R118, -R3, -0.00082130916416645050049, P5 ;  /* 0xba574d2003767808 */ /* 0x000fe40002800100 */
        /* <DEDUP_REMOVED lines=11> */
[----:B------:R-:W-:Y:S02]  /*36e0*/  FSEL R112, R14, 0.11284004896879196167, P2 ;  /* 0x3de718af0e707808 */ /* 0x000fe40001000000 */
[----:B------:R-:W-:Y:S01]  /*36f0*/  FSEL R122, -R13, -0.026868773624300956726, P5 ;  /* 0xbcdc1be70d7a7808 */ /* 0x000fe20002800100 */
[----:B------:R-:W-:Y:S01]  /*3700*/  FFMA R56, R21, R56, R108 ;  /* 0x0000003815387223 */ /* 0x000fe2000000006c */
[----:B------:R-:W-:Y:S01]  /*3710*/  FSEL R114, R15, -0.37612664699554443359, P2 ;  /* 0xbec093ac0f727808 */ /* 0x000fe20001000000 */
[----:B------:R-:W-:Y:S01]  /*3720*/  FFMA R110, R63, R110, R112 ;  /* 0x0000006e3f6e7223 */ /* 0x000fe20000000070 */
[----:B------:R-:W-:Y:S01]  /*3730*/  FSEL R108, R12, 0.0052134888246655464172, P3 ;  /* 0x3baad5ea0c6c7808 */ /* 0x000fe20001800000 */
[----:B------:R-:W-:Y:S01]  /*3740*/  FFMA R118, R107, R118, R122 ;  /* 0x000000766b767223 */ /* 0x000fe2000000007a */
[----:B------:R-:W-:Y:S01]  /*3750*/  FSEL R124, R14, 0.11284004896879196167, P5 ;  /* 0x3de718af0e7c7808 */ /* 0x000fe20002800000 */
[----:B------:R-:W-:Y:S01]  /*3760*/  FFMA R110, R63, R110, R114 ;  /* 0x0000006e3f6e7223 */ /* 0x000fe20000000072 */
[----:B------:R-:W-:Y:S01]  /*3770*/  FSEL R112, R20, 0.12837915122509002686, P2 ;  /* 0x3e0375d314707808 */ /* 0x000fe20001000000 */
[----:B------:R-:W-:Y:S01]  /*3780*/  FFMA R56, R21, R56, R108 ;  /* 0x0000003815387223 */ /* 0x000fe2000000006c */
[----:B------:R-:W-:Y:S01]  /*3790*/  FSEL R114, R15, -0.37612664699554443359, P5 ;  /* 0xbec093ac0f727808 */ /* 0x000fe20002800000 */
[----:B------:R-:W-:Y:S01]  /*37a0*/  FFMA R118, R107, R118, R124 ;  /* 0x000000766b767223 */ /* 0x000fe2000000007c */
[----:B------:R-:W-:Y:S01]  /*37b0*/  FSEL R108, -R13, -0.026868773624300956726, P3 ;  /* 0xbcdc1be70d6c7808 */ /* 0x000fe20001800100 */
[----:B------:R-:W-:Y:S01]  /*37c0*/  FFMA R110, R63, R110, R112 ;  /* 0x0000006e3f6e7223 */ /* 0x000fe20000000070 */
[----:B------:R-:W-:Y:S01]  /*37d0*/  FSEL R105, -|R128|, R128, P2 ;  /* 0x0000008080697208 */ /* 0x000fe20001000300 */
[----:B------:R-:W-:Y:S01]  /*37e0*/  FFMA R114, R107, R118, R114 ;  /* 0x000000766b727223 */ /* 0x000fe20000000072 */
[----:B------:R-:W-:Y:S01]  /*37f0*/  FSEL R112, R20, 0.12837915122509002686, P5 ;  /* 0x3e0375d314707808 */ /* 0x000fe20002800000 */
[----:B------:R-:W-:Y:S01]  /*3800*/  FFMA R56, R21, R56, R108 ;  /* 0x0000003815387223 */ /* 0x000fe2000000006c */
[----:B------:R-:W-:Y:S01]  /*3810*/  FSEL R109, -|R113|, R113, P5 ;  /* 0x00000071716d7208 */ /* 0x000fe20002800300 */
[----:B------:R-:W-:Y:S01]  /*3820*/  FFMA R108, R110, R105, R105 ;  /* 0x000000696e6c7223 */ /* 0x000fe20000000069 */
[----:B------:R-:W-:Y:S01]  /*3830*/  FSEL R110, R14, 0.11284004896879196167, P3 ;  /* 0x3de718af0e6e7808 */ /* 0x000fe20001800000 */
[----:B------:R-:W-:Y:S01]  /*3840*/  FFMA R112, R107, R114, R112 ;  /* 0x000000726b707223 */ /* 0x000fe20000000070 */
[----:B------:R-:W-:Y:S01]  /*3850*/  FSEL R63, R15, -0.37612664699554443359, P3 ;  /* 0xbec093ac0f3f7808 */ /* 0x000fe20001800000 */
[----:B------:R-:W1:Y:S01]  /*3860*/  @P2 MUFU.EX2 R107, R108 ;  /* 0x0000006c006b2308 */ /* 0x000e620000000800 */
[----:B------:R-:W-:Y:S01]  /*3870*/  FSEL R105, R20, 0.12837915122509002686, P3 ;  /* 0x3e0375d314697808 */ /* 0x000fe20001800000 */
[----:B------:R-:W-:Y:S01]  /*3880*/  FFMA R109, R112, R109, R109 ;  /* 0x0000006d706d7223 */ /* 0x000fe2000000006d */
[----:B------:R-:W-:-:S04]  /*3890*/  FFMA R56, R21, R56, R110 ;  /* 0x0000003815387223 */ /* 0x000fc8000000006e */
[C---:B------:R-:W-:Y:S01]  /*38a0*/  FFMA R56, R21.reuse, R56, R63 ;  /* 0x0000003815387223 */ /* 0x040fe2000000003f */
[----:B------:R-:W2:Y:S01]  /*38b0*/  @P5 MUFU.EX2 R111, R109 ;  /* 0x0000006d006f5308 */ /* 0x000ea20000000800 */
[----:B------:R-:W-:Y:S02]  /*38c0*/  FSEL R63, -|R126|, R126, P3 ;  /* 0x0000007e7e3f7208 */ /* 0x000fe40001800300 */
[----:B------:R-:W-:Y:S01]  /*38d0*/  FFMA R56, R21, R56, R105 ;  /* 0x0000003815387223 */ /* 0x000fe20000000069 */
[----:B------:R-:W-:-:S03]  /*38e0*/  FMUL R105, R91, R8 ;  /* 0x000000085b697220 */ /* 0x000fc60000400000 */
[----:B------:R-:W-:Y:S01]  /*38f0*/  FFMA R110, R56, R63, R63 ;  /* 0x0000003f386e7223 */ /* 0x000fe2000000003f */
[C---:B----4-:R-:W-:Y:S01]  /*3900*/  IMAD.U32 R56, R4.reuse, 0x10000, RZ ;  /* 0x0001000004387824 */ /* 0x050fe200078e00ff */
[----:B------:R-:W-:Y:S01]  /*3910*/  LOP3.LUT R4, R4, 0xffff0000, RZ, 0xc0, !PT ;  /* 0xffff000004047812 */ /* 0x000fe200078ec0ff */
[----:B-1----:R-:W-:Y:S01]  /*3920*/  @P2 FADD R107, -R107, 1 ;  /* 0x3f8000006b6b2421 */ /* 0x002fe20000000100 */
[----:B------:R-:W1:Y:S01]  /*3930*/  @P3 MUFU.EX2 R21, R110 ;  /* 0x0000006e00153308 */ /* 0x000e620000000800 */
[C---:B------:R-:W-:Y:S02]  /*3940*/  FMUL R63, R91.reuse, R56 ;  /* 0x000000385b3f7220 */ /* 0x040fe40000400000 */
[----:B------:R-:W-:Y:S01]  /*3950*/  FMUL R56, R91, R4 ;  /* 0x000000045b387220 */ /* 0x000fe20000400000 */
[----:B------:R-:W-:Y:S01]  /*3960*/  @P2 LOP3.LUT R108, R107, 0x80000000, R128, 0xb8, !PT ;  /* 0x800000006b6c2812 */ /* 0x000fe200078eb880 */
[C---:B------:R-:W-:Y:S01]  /*3970*/  FFMA R4, R92.reuse, R64, R63 ;  /* 0x000000405c047223 */ /* 0x040fe2000000003f */
[----:B--2---:R-:W-:Y:S01]  /*3980*/  @P5 FADD R8, -R111, 1 ;  /* 0x3f8000006f085421 */ /* 0x004fe20000000100 */
[----:B------:R-:W-:-:S02]  /*3990*/  FFMA R111, R92, R57, R105 ;  /* 0x000000395c6f7223 */ /* 0x000fc40000000069 */
[----:B------:R-:W-:Y:S01]  /*39a0*/  FMUL R132, R4, 0.70710676908493041992 ;  /* 0x3f3504f304847820 */ /* 0x000fe20000400000 */
[----:B------:R-:W-:Y:S01]  /*39b0*/  FADD R108, R108, 1 ;  /* 0x3f8000006c6c7421 */ /* 0x000fe20000000000 */
[----:B------:R-:W-:Y:S01]  /*39c0*/  FMUL R130, R111, 0.70710676908493041992 ;  /* 0x3f3504f36f827820 */ /* 0x000fe20000400000 */
[----:B------:R-:W-:Y:S01]  /*39d0*/  @P5 LOP3.LUT R109, R8, 0x80000000, R113, 0xb8, !PT ;  /* 0x80000000086d5812 */ /* 0x000fe200078eb871 */
[----:B------:R-:W-:Y:S01]  /*39e0*/  FFMA R8, R92, R65, R56 ;  /* 0x000000415c087223 */ /* 0x000fe20000000038 */
[----:B------:R-:W-:Y:S01]  /*39f0*/  FSETP.GE.AND P2, PT, |R132|, 1.0029599666595458984, PT ;  /* 0x3f8060fe8400780b */ /* 0x000fe20003f46200 */
[C---:B------:R-:W-:Y:S01]  /*3a00*/  FMUL R57, R130.reuse, R130 ;  /* 0x0000008282397220 */ /* 0x040fe20000400000 */
[----:B------:R-:W-:Y:S01]  /*3a10*/  FSETP.GE.AND P5, PT, |R130|, 1.0029599666595458984, PT ;  /* 0x3f8060fe8200780b */ /* 0x000fe20003fa6200 */
[----:B-1----:R-:W-:Y:S01]  /*3a20*/  @P3 FADD R21, -R21, 1 ;  /* 0x3f80000015153421 */ /* 0x002fe20000000100 */
[----:B------:R-:W-:Y:S01]  /*3a30*/  FMUL R134, R8, 0.70710676908493041992 ;  /* 0x3f3504f308867820 */ /* 0x000fe20000400000 */
[----:B------:R-:W-:Y:S01]  /*3a40*/  FSEL R114, R0, 8.4834944573231041431e-05, P2 ;  /* 0x38b1e96a00727808 */ /* 0x000fe20001000000 */
[----:B------:R-:W-:Y:S01]  /*3a50*/  FADD R109, R109, 1 ;  /* 0x3f8000006d6d7421 */ /* 0x000fe20000000000 */
[----:B------:R-:W-:Y:S01]  /*3a60*/  FSEL R57, |R130|, R57, P5 ;  /* 0x0000003982397208 */ /* 0x000fe20002800200 */
[----:B------:R-:W-:Y:S01]  /*3a70*/  FMUL R107, R134, R134 ;  /* 0x00000086866b7220 */ /* 0x000fe20000400000 */
[----:B------:R-:W-:Y:S01]  /*3a80*/  FSEL R64, R0, 8.4834944573231041431e-05, P5 ;  /* 0x38b1e96a00407808 */ /* 0x000fe20002800000 */
[----:B------:R-:W-:Y:S01]  /*3a90*/  FMUL R8, R8, 0.5 ;  /* 0x3f00000008087820 */ /* 0x000fe20000400000 */
[----:B------:R-:W-:Y:S01]  /*3aa0*/  FSEL R112, -R3, -0.00082130916416645050049, P5 ;  /* 0xba574d2003707808 */ /* 0x000fe20002800100 */
[----:B------:R-:W-:Y:S01]  /*3ab0*/  FMUL R111, R111, 0.5 ;  /* 0x3f0000006f6f7820 */ /* 0x000fe20000400000 */
[----:B------:R-:W-:Y:S01]  /*3ac0*/  @P3 LOP3.LUT R110, R21, 0x80000000, R126, 0xb8, !PT ;  /* 0x80000000156e3812 */ /* 0x000fe200078eb87e */
[----:B------:R-:W-:Y:S01]  /*3ad0*/  FMUL R21, R132, R132 ;  /* 0x0000008484157220 */ /* 0x000fe20000400000 */
[----:B------:R-:W-:Y:S01]  /*3ae0*/  FSEL R118, -R3, -0.00082130916416645050049, P2 ;  /* 0xba574d2003767808 */ /* 0x000fe20001000100 */
[C---:B------:R-:W-:Y:S01]  /*3af0*/  FFMA R64, R57.reuse, R64, R112 ;  /* 0x0000004039407223 */ /* 0x040fe20000000070 */
[----:B------:R-:W-:Y:S01]  /*3b00*/  FSEL R112, R12, 0.0052134888246655464172, P5 ;  /* 0x3baad5ea0c707808 */ /* 0x000fe20002800000 */
[----:B------:R-:W-:Y:S01]  /*3b10*/  FADD R110, R110, 1 ;  /* 0x3f8000006e6e7421 */ /* 0x000fe20000000000 */
[----:B------:R-:W-:Y:S01]  /*3b20*/  FSEL R65, |R132|, R21, P2 ;  /* 0x0000001584417208 */ /* 0x000fe20001000200 */
[----:B------:R-:W-:Y:S01]  /*3b30*/  FMUL R4, R4, 0.5 ;  /* 0x3f00000004047820 */ /* 0x000fe20000400000 */
[----:B------:R-:W-:Y:S01]  /*3b40*/  FSETP.GE.AND P3, PT, |R134|, 1.0029599666595458984, PT ;  /* 0x3f8060fe8600780b */ /* 0x000fe20003f66200 */
[----:B------:R-:W-:Y:S01]  /*3b50*/  FFMA R64, R57, R64, R112 ;  /* 0x0000004039407223 */ /* 0x000fe20000000070 */
[----:B------:R-:W-:Y:S01]  /*3b60*/  FSEL R112, -R13, -0.026868773624300956726, P5 ;  /* 0xbcdc1be70d707808 */ /* 0x000fe20002800100 */
[----:B------:R-:W-:Y:S01]  /*3b70*/  FFMA R118, R65, R114, R118 ;  /* 0x0000007241767223 */ /* 0x000fe20000000076 */
[----:B------:R-:W-:-:S02]  /*3b80*/  FSEL R122, R12, 0.0052134888246655464172, P2 ;  /* 0x3baad5ea0c7a7808 */ /* 0x000fc40001000000 */
[----:B------:R-:W-:Y:S01]  /*3b90*/  FSEL R114, R14, 0.11284004896879196167, P5 ;  /* 0x3de718af0e727808 */ /* 0x000fe20002800000 */
[----:B------:R-:W-:Y:S01]  /*3ba0*/  FFMA R64, R57, R64, R112 ;  /* 0x0000004039407223 */ /* 0x000fe20000000070 */
[----:B------:R-:W-:Y:S01]  /*3bb0*/  FSEL R115, |R134|, R107, P3 ;  /* 0x0000006b86737208 */ /* 0x000fe20001800200 */
[----:B------:R-:W-:Y:S01]  /*3bc0*/  FFMA R118, R65, R118, R122 ;  /* 0x0000007641767223 */ /* 0x000fe2000000007a */
[----:B------:R-:W-:Y:S01]  /*3bd0*/  FSEL R124, R0, 8.4834944573231041431e-05, P3 ;  /* 0x38b1e96a007c7808 */ /* 0x000fe20001800000 */
[----:B------:R-:W-:Y:S01]  /*3be0*/  FFMA R64, R57, R64, R114 ;  /* 0x0000004039407223 */ /* 0x000fe20000000072 */
[----:B------:R-:W-:Y:S02]  /*3bf0*/  FSEL R126, -R3, -0.00082130916416645050049, P3 ;  /* 0xba574d20037e7808 */ /* 0x000fe40001800100 */
[----:B------:R-:W-:Y:S02]  /*3c00*/  FSEL R112, R15, -0.37612664699554443359, P5 ;  /* 0xbec093ac0f707808 */ /* 0x000fe40002800000 */
[----:B------:R-:W-:Y:S01]  /*3c10*/  FSEL R122, -R13, -0.026868773624300956726, P2 ;  /* 0xbcdc1be70d7a7808 */ /* 0x000fe20001000100 */
[----:B------:R-:W-:Y:S01]  /*3c20*/  FFMA R126, R115, R124, R126 ;  /* 0x0000007c737e7223 */ /* 0x000fe2000000007e */
[----:B------:R-:W-:Y:S01]  /*3c30*/  FSEL R128, R12, 0.0052134888246655464172, P3 ;  /* 0x3baad5ea0c807808 */ /* 0x000fe20001800000 */
[----:B------:R-:W-:Y:S01]  /*3c40*/  FFMA R64, R57, R64, R112 ;  /* 0x0000004039407223 */ /* 0x000fe20000000070 */
[----:B------:R-:W-:Y:S01]  /*3c50*/  FSEL R114, R20, 0.12837915122509002686, P5 ;  /* 0x3e0375d314727808 */ /* 0x000fe20002800000 */
[----:B------:R-:W-:Y:S01]  /*3c60*/  FFMA R118, R65, R118, R122 ;  /* 0x0000007641767223 */ /* 0x000fe2000000007a */
[----:B------:R-:W-:Y:S01]  /*3c70*/  FSEL R124, R14, 0.11284004896879196167, P2 ;  /* 0x3de718af0e7c7808 */ /* 0x000fe20001000000 */
[----:B------:R-:W-:Y:S01]  /*3c80*/  FFMA R126, R115, R126, R128 ;  /* 0x0000007e737e7223 */ /* 0x000fe20000000080 */
[----:B------:R-:W-:Y:S01]  /*3c90*/  FSEL R112, -R13, -0.026868773624300956726, P3 ;  /* 0xbcdc1be70d707808 */ /* 0x000fe20001800100 */
[----:B------:R-:W-:Y:S01]  /*3ca0*/  FFMA R64, R57, R64, R114 ;  /* 0x0000004039407223 */ /* 0x000fe20000000072 */
[----:B------:R-:W-:Y:S01]  /*3cb0*/  FSEL R21, -|R130|, R130, P5 ;  /* 0x0000008282157208 */ /* 0x000fe20002800300 */
[----:B------:R-:W-:Y:S01]  /*3cc0*/  FFMA R118, R65, R118, R124 ;  /* 0x0000007641767223 */ /* 0x000fe2000000007c */
[----:B------:R-:W-:Y:S01]  /*3cd0*/  FSEL R114, R15, -0.37612664699554443359, P2 ;  /* 0xbec093ac0f727808 */ /* 0x000fe20001000000 */
[----:B------:R-:W-:Y:S01]  /*3ce0*/  FFMA R126, R115, R126, R112 ;  /* 0x0000007e737e7223 */ /* 0x000fe20000000070 */
[----:B------:R-:W-:Y:S01]  /*3cf0*/  FSEL R113, -|R132|, R132, P2 ;  /* 0x0000008484717208 */ /* 0x000fe20001000300 */
[----:B------:R-:W-:Y:S01]  /*3d00*/  FFMA R112, R64, R21, R21 ;  /* 0x0000001540707223 */ /* 0x000fe20000000015 */
[----:B------:R-:W-:Y:S01]  /*3d10*/  FSEL R64, R20, 0.12837915122509002686, P2 ;  /* 0x3e0375d314407808 */ /* 0x000fe20001000000 */
[----:B------:R-:W-:Y:S01]  /*3d20*/  FFMA R114, R65, R118, R114 ;  /* 0x0000007641727223 */ /* 0x000fe20000000072 */
[----:B------:R-:W-:Y:S01]  /*3d30*/  FSEL R122, R14, 0.11284004896879196167, P3 ;  /* 0x3de718af0e7a7808 */ /* 0x000fe20001800000 */
[----:B------:R-:W1:Y:S01]  /*3d40*/  @P5 MUFU.EX2 R21, R112 ;  /* 0x0000007000155308 */ /* 0x000e620000000800 */
[----:B------:R-:W-:Y:S01]  /*3d50*/  FSEL R118, R15, -0.37612664699554443359, P3 ;  /* 0xbec093ac0f767808 */ /* 0x000fe20001800000 */
[----:B------:R-:W-:Y:S01]  /*3d60*/  FFMA R114, R65, R114, R64 ;  /* 0x0000007241727223 */ /* 0x000fe20000000040 */
[----:B------:R-:W-:-:S02]  /*3d70*/  IMAD.U32 R64, R5, 0x10000, RZ ;  /* 0x0001000005407824 */ /* 0x000fc400078e00ff */
[C---:B------:R-:W-:Y:S01]  /*3d80*/  FFMA R122, R115.reuse, R126, R122 ;  /* 0x0000007e737a7223 */ /* 0x040fe2000000007a */
[----:B------:R-:W-:Y:S01]  /*3d90*/  FSEL R65, -|R134|, R134, P3 ;  /* 0x0000008686417208 */ /* 0x000fe20001800300 */
[----:B------:R-:W-:Y:S01]  /*3da0*/  FFMA R113, R114, R113, R113 ;  /* 0x0000007172717223 */ /* 0x000fe20000000071 */
[----:B------:R-:W-:Y:S01]  /*3db0*/  FSEL R114, R20, 0.12837915122509002686, P3 ;  /* 0x3e0375d314727808 */ /* 0x000fe20001800000 */
[----:B------:R-:W-:Y:S01]  /*3dc0*/  FFMA R118, R115, R122, R118 ;  /* 0x0000007a73767223 */ /* 0x000fe20000000076 */
[----:B------:R-:W-:Y:S01]  /*3dd0*/  FMUL R57, R91, R64 ;  /* 0x000000405b397220 */ /* 0x000fe20000400000 */
[----:B------:R-:W2:Y:S01]  /*3de0*/  @P2 MUFU.EX2 R107, R113 ;  /* 0x00000071006b2308 */ /* 0x000ea20000000800 */
[----:B------:R-:W-:Y:S01]  /*3df0*/  LOP3.LUT R64, R5, 0xffff0000, RZ, 0xc0, !PT ;  /* 0xffff000005407812 */ /* 0x000fe200078ec0ff */
[----:B------:R-:W-:Y:S01]  /*3e00*/  FFMA R114, R115, R118, R114 ;  /* 0x0000007673727223 */ /* 0x000fe20000000072 */
[----:B------:R-:W-:-:S03]  /*3e10*/  FFMA R66, R92, R66, R57 ;  /* 0x000000425c427223 */ /* 0x000fc60000000039 */
[----:B------:R-:W-:Y:S01]  /*3e20*/  FFMA R5, R114, R65, R65 ;  /* 0x0000004172057223 */ /* 0x000fe20000000041 */
[----:B------:R-:W-:Y:S01]  /*3e30*/  FMUL R65, R91, R64 ;  /* 0x000000405b417220 */ /* 0x000fe20000400000 */
[----:B-1----:R-:W-:Y:S01]  /*3e40*/  @P5 FADD R21, -R21, 1 ;  /* 0x3f80000015155421 */ /* 0x002fe20000000100 */
[----:B------:R-:W-:Y:S01]  /*3e50*/  FMUL R136, R66, 0.70710676908493041992 ;  /* 0x3f3504f342887820 */ /* 0x000fe20000400000 */
[----:B------:R-:W-:Y:S02]  /*3e60*/  IMAD.U32 R64, R6, 0x10000, RZ ;  /* 0x0001000006407824 */ /* 0x000fe400078e00ff */
[----:B------:R-:W-:Y:S01]  /*3e70*/  FFMA R114, R92, R67, R65 ;  /* 0x000000435c727223 */ /* 0x000fe20000000041 */
[----:B------:R-:W1:Y:S01]  /*3e80*/  @P3 MUFU.EX2 R115, R5 ;  /* 0x0000000500733308 */ /* 0x000e620000000800 */
[----:B------:R-:W-:Y:S01]  /*3e90*/  @P5 LOP3.LUT R112, R21, 0x80000000, R130, 0xb8, !PT ;  /* 0x8000000015705812 */ /* 0x000fe200078eb882 */
[----:B------:R-:W-:Y:S01]  /*3ea0*/  FMUL R21, R136, R136 ;  /* 0x0000008888157220 */ /* 0x000fe20000400000 */
[----:B------:R-:W-:Y:S01]  /*3eb0*/  FMUL R138, R114, 0.70710676908493041992 ;  /* 0x3f3504f3728a7820 */ /* 0x000fe20000400000 */
[----:B------:R-:W-:Y:S01]  /*3ec0*/  FSETP.GE.AND P5, PT, |R136|, 1.0029599666595458984, PT ;  /* 0x3f8060fe8800780b */ /* 0x000fe20003fa6200 */
[----:B--2---:R-:W-:Y:S01]  /*3ed0*/  @P2 FADD R107, -R107, 1 ;  /* 0x3f8000006b6b2421 */ /* 0x004fe20000000100 */
[----:B------:R-:W-:Y:S01]  /*3ee0*/  FMUL R67, R91, R64 ;  /* 0x000000405b437220 */ /* 0x000fe20000400000 */
[----:B------:R-:W-:Y:S01]  /*3ef0*/  FADD R112, R112, 1 ;  /* 0x3f80000070707421 */ /* 0x000fe20000000000 */
[----:B------:R-:W-:Y:S01]  /*3f00*/  FSEL R21, |R136|, R21, P5 ;  /* 0x0000001588157208 */ /* 0x000fe20002800200 */
[----:B------:R-:W-:Y:S01]  /*3f10*/  FMUL R66, R66, 0.5 ;  /* 0x3f00000042427820 */ /* 0x000fe20000400000 */
[----:B------:R-:W-:Y:S01]  /*3f20*/  @P2 LOP3.LUT R113, R107, 0x80000000, R132, 0xb8, !PT ;  /* 0x800000006b712812 */ /* 0x000fe200078eb884 */
[----:B------:R-:W-:Y:S01]  /*3f30*/  FMUL R107, R138, R138 ;  /* 0x0000008a8a6b7220 */ /* 0x000fe20000400000 */
[----:B------:R-:W-:Y:S01]  /*3f40*/  FSEL R64, R0, 8.4834944573231041431e-05, P5 ;  /* 0x38b1e96a00407808 */ /* 0x000fe20002800000 */
[----:B------:R-:W-:Y:S01]  /*3f50*/  FFMA R68, R92, R68, R67 ;  /* 0x000000445c447223 */ /* 0x000fe20000000043 */
[----:B------:R-:W-:Y:S01]  /*3f60*/  FSEL R118, -R3, -0.00082130916416645050049, P5 ;  /* 0xba574d2003767808 */ /* 0x000fe20002800100 */
[----:B------:R-:W-:Y:S01]  /*3f70*/  FADD R113, R113, 1 ;  /* 0x3f80000071717421 */ /* 0x000fe20000000000 */
[----:B------:R-:W-:Y:S01]  /*3f80*/  FSETP.GE.AND P2, PT, |R138|, 1.0029599666595458984, PT ;  /* 0x3f8060fe8a00780b */ /* 0x000fe20003f46200 */
[----:B-1----:R-:W-:Y:S01]  /*3f90*/  @P3 FADD R115, -R115, 1 ;  /* 0x3f80000073733421 */ /* 0x002fe20000000100 */
[----:B------:R-:W-:Y:S01]  /*3fa0*/  FMUL R140, R68, 0.70710676908493041992 ;  /* 0x3f3504f3448c7820 */ /* 0x000fe20000400000 */
[----:B------:R-:W-:Y:S01]  /*3fb0*/  FFMA R64, R21, R64, R118 ;  /* 0x0000004015407223 */ /* 0x000fe20000000076 */
[----:B------:R-:W-:Y:S01]  /*3fc0*/  FSEL R107, |R138|, R107, P2 ;  /* 0x0000006b8a6b7208 */ /* 0x000fe20001000200 */
[----:B------:R-:W-:Y:S01]  /*3fd0*/  FMUL R68, R68, 0.5 ;  /* 0x3f00000044447820 */ /* 0x000fe20000400000 */
[----:B------:R-:W-:Y:S01]  /*3fe0*/  FSEL R122, R0, 8.4834944573231041431e-05, P2 ;  /* 0x38b1e96a007a7808 */ /* 0x000fe20001000000 */
[----:B------:R-:W-:Y:S01]  /*3ff0*/  FMUL R111, R112, R111 ;  /* 0x0000006f706f7220 */ /* 0x000fe20000400000 */
[----:B------:R-:W-:Y:S01]  /*4000*/  FSEL R124, -R3, -0.00082130916416645050049, P2 ;  /* 0xba574d20037c7808 */ /* 0x000fe20001000100 */
[----:B------:R-:W-:Y:S01]  /*4010*/  FMUL R113, R113, R4 ;  /* 0x0000000471717220 */ /* 0x000fe20000400000 */
[----:B------:R-:W-:-:S02]  /*4020*/  FSEL R118, R12, 0.0052134888246655464172, P5 ;  /* 0x3baad5ea0c767808 */ /* 0x000fc40002800000 */
[----:B------:R-:W-:Y:S01]  /*4030*/  @P3 LOP3.LUT R5, R115, 0x80000000, R134, 0xb8, !PT ;  /* 0x8000000073053812 */ /* 0x000fe200078eb886 */
[----:B------:R-:W-:Y:S01]  /*4040*/  FFMA R124, R107, R122, R124 ;  /* 0x0000007a6b7c7223 */ /* 0x000fe2000000007c */
[----:B------:R-:W-:Y:S01]  /*4050*/  FSEL R122, -R13, -0.026868773624300956726, P5 ;  /* 0xbcdc1be70d7a7808 */ /* 0x000fe20002800100 */
[C---:B------:R-:W-:Y:S01]  /*4060*/  FFMA R64, R21.reuse, R64, R118 ;  /* 0x0000004015407223 */ /* 0x040fe20000000076 */
[----:B------:R-:W-:Y:S01]  /*4070*/  FSEL R118, R14, 0.11284004896879196167, P5 ;  /* 0x3de718af0e767808 */ /* 0x000fe20002800000 */
[C---:B------:R-:W-:Y:S01]  /*4080*/  FMUL R115, R140.reuse, R140 ;  /* 0x0000008c8c737220 */ /* 0x040fe20000400000 */
[----:B------:R-:W-:Y:S01]  /*4090*/  FSETP.GE.AND P3, PT, |R140|, 1.0029599666595458984, PT ;  /* 0x3f8060fe8c00780b */ /* 0x000fe20003f66200 */
[----:B------:R-:W-:Y:S01]  /*40a0*/  FFMA R64, R21, R64, R122 ;  /* 0x0000004015407223 */ /* 0x000fe2000000007a */
[----:B------:R-:W-:Y:S01]  /*40b0*/  FSEL R122, R15, -0.37612664699554443359, P5 ;  /* 0xbec093ac0f7a7808 */ /* 0x000fe20002800000 */
[----:B------:R-:W-:Y:S01]  /*40c0*/  FADD R5, R5, 1 ;  /* 0x3f80000005057421 */ /* 0x000fe20000000000 */
[----:B------:R-:W-:Y:S01]  /*40d0*/  FSEL R126, R12, 0.0052134888246655464172, P2 ;  /* 0x3baad5ea0c7e7808 */ /* 0x000fe20001000000 */
[----:B------:R-:W-:Y:S01]  /*40e0*/  FFMA R64, R21, R64, R118 ;  /* 0x0000004015407223 */ /* 0x000fe20000000076 */
[----:B------:R-:W-:Y:S01]  /*40f0*/  FSEL R118, R20, 0.12837915122509002686, P5 ;  /* 0x3e0375d314767808 */ /* 0x000fe20002800000 */
[----:B------:R-:W-:Y:S01]  /*4100*/  FMUL R8, R5, R8 ;  /* 0x0000000805087220 */ /* 0x000fe20000400000 */
[----:B------:R-:W-:Y:S01]  /*4110*/  FSEL R123, |R140|, R115, P3 ;  /* 0x000000738c7b7208 */ /* 0x000fe20001800200 */
[----:B------:R-:W-:Y:S01]  /*4120*/  FFMA R64, R21, R64, R122 ;  /* 0x0000004015407223 */ /* 0x000fe2000000007a */
[----:B------:R-:W-:Y:S01]  /*4130*/  FSEL R128, R0, 8.4834944573231041431e-05, P3 ;  /* 0x38b1e96a00807808 */ /* 0x000fe20001800000 */
[----:B------:R-:W-:Y:S01]  /*4140*/  FFMA R124, R107, R124, R126 ;  /* 0x0000007c6b7c7223 */ /* 0x000fe2000000007e */
[----:B------:R-:W-:Y:S01]  /*4150*/  FSEL R130, -R3, -0.00082130916416645050049, P3 ;  /* 0xba574d2003827808 */ /* 0x000fe20001800100 */
[----:B------:R-:W-:Y:S01]  /*4160*/  FFMA R64, R21, R64, R118 ;  /* 0x0000004015407223 */ /* 0x000fe20000000076 */
[----:B------:R-:W-:-:S02]  /*4170*/  FSEL R115, -|R136|, R136, P5 ;  /* 0x0000008888737208 */ /* 0x000fc40002800300 */
[----:B------:R-:W-:Y:S01]  /*4180*/  FSEL R122, -R13, -0.026868773624300956726, P2 ;  /* 0xbcdc1be70d7a7808 */ /* 0x000fe20001000100 */
[----:B------:R-:W-:Y:S01]  /*4190*/  FFMA R128, R123, R128, R130 ;  /* 0x000000807b807223 */ /* 0x000fe20000000082 */
[----:B------:R-:W-:Y:S01]  /*41a0*/  FSEL R132, R12, 0.0052134888246655464172, P3 ;  /* 0x3baad5ea0c847808 */ /* 0x000fe20001800000 */
[----:B------:R-:W-:Y:S01]  /*41b0*/  FFMA R115, R64, R115, R115 ;  /* 0x0000007340737223 */ /* 0x000fe20000000073 */
[C---:B------:R-:W-:Y:S01]  /*41c0*/  FSEL R118, R14.reuse, 0.11284004896879196167, P2 ;  /* 0x3de718af0e767808 */ /* 0x040fe20001000000 */
[----:B------:R-:W-:Y:S01]  /*41d0*/  FFMA R122, R107, R124, R122 ;  /* 0x0000007c6b7a7223 */ /* 0x000fe2000000007a */
[----:B------:R-:W-:Y:S01]  /*41e0*/  FSEL R126, -R13, -0.026868773624300956726, P3 ;  /* 0xbcdc1be70d7e7808 */ /* 0x000fe20001800100 */
[----:B------:R-:W-:Y:S01]  /*41f0*/  FFMA R128, R123, R128, R132 ;  /* 0x000000807b807223 */ /* 0x000fe20000000084 */
[----:B------:R-:W-:Y:S01]  /*4200*/  FSEL R64, R15, -0.37612664699554443359, P2 ;  /* 0xbec093ac0f407808 */ /* 0x000fe20001000000 */
[----:B------:R-:W1:Y:S01]  /*4210*/  @P5 MUFU.EX2 R21, R115 ;  /* 0x0000007300155308 */ /* 0x000e620000000800 */
[----:B------:R-:W-:Y:S01]  /*4220*/  FFMA R118, R107, R122, R118 ;  /* 0x0000007a6b767223 */ /* 0x000fe20000000076 */
[----:B------:R-:W-:Y:S01]  /*4230*/  FSEL R122, R14, 0.11284004896879196167, P3 ;  /* 0x3de718af0e7a7808 */ /* 0x000fe20001800000 */
[----:B------:R-:W-:Y:S01]  /*4240*/  FFMA R126, R123, R128, R126 ;  /* 0x000000807b7e7223 */ /* 0x000fe2000000007e */
[----:B------:R-:W-:Y:S01]  /*4250*/  FSEL R119, R20, 0.12837915122509002686, P2 ;  /* 0x3e0375d314777808 */ /* 0x000fe20001000000 */
[----:B------:R-:W-:Y:S01]  /*4260*/  FFMA R64, R107, R118, R64 ;  /* 0x000000766b407223 */ /* 0x000fe20000000040 */
[----:B------:R-:W-:Y:S01]  /*4270*/  FSEL R124, R15, -0.37612664699554443359, P3 ;  /* 0xbec093ac0f7c7808 */ /* 0x000fe20001800000 */
[----:B------:R-:W-:Y:S01]  /*4280*/  FFMA R122, R123, R126, R122 ;  /* 0x0000007e7b7a7223 */ /* 0x000fe2000000007a */
[----:B------:R-:W-:Y:S01]  /*4290*/  FSEL R118, -|R138|, R138, P2 ;  /* 0x0000008a8a767208 */ /* 0x000fe20001000300 */
[----:B------:R-:W-:Y:S01]  /*42a0*/  FFMA R119, R107, R64, R119 ;  /* 0x000000406b777223 */ /* 0x000fe20000000077 */
[----:B------:R-:W-:Y:S01]  /*42b0*/  FSEL R125, R20, 0.12837915122509002686, P3 ;  /* 0x3e0375d3147d7808 */ /* 0x000fe20001800000 */
[----:B------:R-:W-:Y:S01]  /*42c0*/  FFMA R122, R123, R122, R124 ;  /* 0x0000007a7b7a7223 */ /* 0x000fe2000000007c */
[----:B------:R-:W-:Y:S01]  /*42d0*/  LOP3.LUT R64, R6, 0xffff0000, RZ, 0xc0, !PT ;  /* 0xffff000006407812 */ /* 0x000fe200078ec0ff */
[----:B------:R-:W-:Y:S01]  /*42e0*/  FFMA R6, R119, R118, R118 ;  /* 0x0000007677067223 */ /* 0x000fe20000000076 */
[----:B------:R-:W-:Y:S01]  /*42f0*/  FSEL R119, -|R140|, R140, P3 ;  /* 0x0000008c8c777208 */ /* 0x000fe20001800300 */
[----:B------:R-:W-:Y:S01]  /*4300*/  FFMA R122, R123, R122, R125 ;  /* 0x0000007a7b7a7223 */ /* 0x000fe2000000007d */
[----:B------:R-:W-:Y:S01]  /*4310*/  F2FP.BF16.F32.PACK_AB R8, R8, R113 ;  /* 0x000000710808723e */ /* 0x000fe200000010ff */
[----:B-1----:R-:W-:Y:S01]  /*4320*/  @P5 FADD R21, -R21, 1 ;  /* 0x3f80000015155421 */ /* 0x002fe20000000100 */
[----:B------:R-:W1:Y:S01]  /*4330*/  @P2 MUFU.EX2 R123, R6 ;  /* 0x00000006007b2308 */ /* 0x000e620000000800 */
[----:B------:R-:W-:Y:S01]  /*4340*/  FFMA R119, R122, R119, R119 ;  /* 0x000000777a777223 */ /* 0x000fe20000000077 */
[----:B------:R-:W-:Y:S01]  /*4350*/  FMUL R107, R91, R64 ;  /* 0x000000405b6b7220 */ /* 0x000fe20000400000 */
[----:B------:R-:W-:-:S02]  /*4360*/  SHF.L.U32 R64, R7, 0x10, RZ ;  /* 0x0000001007407819 */ /* 0x000fc400000006ff */
[----:B------:R-:W-:Y:S01]  /*4370*/  @P5 LOP3.LUT R115, R21, 0x80000000, R136, 0xb8, !PT ;  /* 0x8000000015735812 */ /* 0x000fe200078eb888 */
[----:B------:R-:W-:Y:S01]  /*4380*/  FFMA R118, R92, R69, R107 ;  /* 0x000000455c767223 */ /* 0x000fe2000000006b */
[----:B------:R-:W-:Y:S01]  /*4390*/  LOP3.LUT R122, R7, 0xffff0000, RZ, 0xc0, !PT ;  /* 0xffff0000077a7812 */ /* 0x000fe200078ec0ff */
[----:B------:R-:W2:Y:S01]  /*43a0*/  @P3 MUFU.EX2 R21, R119 ;  /* 0x0000007700153308 */ /* 0x000ea20000000800 */
[----:B------:R-:W-:Y:S01]  /*43b0*/  FMUL R69, R91, R64 ;  /* 0x000000405b457220 */ /* 0x000fe20000400000 */
[----:B------:R-:W-:Y:S01]  /*43c0*/  FMUL R129, R118, 0.70710676908493041992 ;  /* 0x3f3504f376817820 */ /* 0x000fe20000400000 */
[----:B------:R-:W-:Y:S01]  /*43d0*/  FADD R115, R115, 1 ;  /* 0x3f80000073737421 */ /* 0x000fe20000000000 */
[----:B------:R-:W-:Y:S01]  /*43e0*/  FMUL R64, R91, R122 ;  /* 0x0000007a5b407220 */ /* 0x000fe20000400000 */
[C---:B------:R-:W-:Y:S01]  /*43f0*/  FFMA R70, R92.reuse, R70, R69 ;  /* 0x000000465c467223 */ /* 0x040fe20000000045 */
[C---:B------:R-:W-:Y:S01]  /*4400*/  FMUL R124, R129.reuse, R129 ;  /* 0x00000081817c7220 */ /* 0x040fe20000400000 */
[----:B------:R-:W-:Y:S01]  /*4410*/  FSETP.GE.AND P5, PT, |R129|, 1.0029599666595458984, PT ;  /* 0x3f8060fe8100780b */ /* 0x000fe20003fa6200 */
[----:B------:R-:W-:Y:S01]  /*4420*/  FFMA R71, R92, R71, R64 ;  /* 0x000000475c477223 */ /* 0x000fe20000000040 */
[----:B-1----:R-:W-:Y:S01]  /*4430*/  @P2 FADD R123, -R123, 1 ;  /* 0x3f8000007b7b2421 */ /* 0x002fe20000000100 */
[----:B------:R-:W-:Y:S01]  /*4440*/  FMUL R131, R70, 0.70710676908493041992 ;  /* 0x3f3504f346837820 */ /* 0x000fe20000400000 */
[----:B------:R-:W-:Y:S01]  /*4450*/  FSEL R124, |R129|, R124, P5 ;  /* 0x0000007c817c7208 */ /* 0x000fe20002800200 */
[----:B------:R-:W-:Y:S01]  /*4460*/  FMUL R134, R71, 0.70710676908493041992 ;  /* 0x3f3504f347867820 */ /* 0x000fe20000400000 */
[----:B------:R-:W-:Y:S01]  /*4470*/  FSEL R7, R0, 8.4834944573231041431e-05, P5 ;  /* 0x38b1e96a00077808 */ /* 0x000fe20002800000 */
[----:B------:R-:W-:Y:S01]  /*4480*/  FMUL R122, R131, R131 ;  /* 0x00000083837a7220 */ /* 0x000fe20000400000 */
[----:B------:R-:W-:Y:S01]  /*4490*/  FSEL R125, -R3, -0.00082130916416645050049, P5 ;  /* 0xba574d20037d7808 */ /* 0x000fe20002800100 */
[----:B------:R-:W-:Y:S01]  /*44a0*/  FMUL R71, R71, 0.5 ;  /* 0x3f00000047477820 */ /* 0x000fe20000400000 */
[----:B--2---:R-:W-:Y:S01]  /*44b0*/  @P3 FADD R21, -R21, 1 ;  /* 0x3f80000015153421 */ /* 0x004fe20000000100 */
[----:B------:R-:W-:Y:S01]  /*44c0*/  @P2 LOP3.LUT R6, R123, 0x80000000, R138, 0xb8, !PT ;  /* 0x800000007b062812 */ /* 0x000fe200078eb88a */
[----:B------:R-:W-:Y:S01]  /*44d0*/  FMUL R5, R118, 0.5 ;  /* 0x3f00000076057820 */ /* 0x000fe20000400000 */
[----:B------:R-:W-:Y:S01]  /*44e0*/  FSETP.GE.AND P2, PT, |R131|, 1.0029599666595458984, PT ;  /* 0x3f8060fe8300780b */ /* 0x000fe20003f46200 */
[----:B------:R-:W-:Y:S01]  /*44f0*/  FFMA R7, R124, R7, R125 ;  /* 0x000000077c077223 */ /* 0x000fe2000000007d */
[----:B------:R-:W-:Y:S01]  /*4500*/  @P3 LOP3.LUT R119, R21, 0x80000000, R140, 0xb8, !PT ;  /* 0x8000000015773812 */ /* 0x000fe200078eb88c */
[C---:B------:R-:W-:Y:S01]  /*4510*/  FMUL R21, R134.reuse, R134 ;  /* 0x0000008686157220 */ /* 0x040fe20000400000 */
[----:B------:R-:W-:Y:S01]  /*4520*/  FSETP.GE.AND P3, PT, |R134|, 1.0029599666595458984, PT ;  /* 0x3f8060fe8600780b */ /* 0x000fe20003f66200 */
[----:B------:R-:W-:Y:S01]  /*4530*/  FADD R6, R6, 1 ;  /* 0x3f80000006067421 */ /* 0x000fe20000000000 */
[----:B------:R-:W-:Y:S01]  /*4540*/  FSEL R125, |R131|, R122, P2 ;  /* 0x0000007a837d7208 */ /* 0x000fe20001000200 */
[----:B------:R-:W-:Y:S01]  /*4550*/  FADD R119, R119, 1 ;  /* 0x3f80000077777421 */ /* 0x000fe20000000000 */
[----:B------:R-:W-:Y:S01]  /*4560*/  FSEL R122, R0, 8.4834944573231041431e-05, P2 ;  /* 0x38b1e96a007a7808 */ /* 0x000fe20001000000 */
[----:B------:R-:W-:Y:S01]  /*4570*/  FMUL R66, R115, R66 ;  /* 0x0000004273427220 */ /* 0x000fe20000400000 */
[----:B------:R-:W-:Y:S01]  /*4580*/  FSEL R126, -R3, -0.00082130916416645050049, P2 ;  /* 0xba574d20037e7808 */ /* 0x000fe20001000100 */
[----:B------:R-:W-:Y:S01]  /*4590*/  FMUL R68, R119, R68 ;  /* 0x0000004477447220 */ /* 0x000fe20000400000 */
[----:B------:R-:W-:-:S02]  /*45a0*/  FSEL R127, |R134|, R21, P3 ;  /* 0x00000015867f7208 */ /* 0x000fc40001800200 */
[----:B------:R-:W-:Y:S01]  /*45b0*/  FSEL R21, R12, 0.0052134888246655464172, P5 ;  /* 0x3baad5ea0c157808 */ /* 0x000fe20002800000 */
[----:B------:R-:W-:Y:S01]  /*45c0*/  FFMA R122, R125, R122, R126 ;  /* 0x0000007a7d7a7223 */ /* 0x000fe2000000007e */
[----:B------:R-:W-:Y:S02]  /*45d0*/  FSEL R128, R0, 8.4834944573231041431e-05, P3 ;  /* 0x38b1e96a00807808 */ /* 0x000fe40001800000 */
[----:B------:R-:W-:Y:S01]  /*45e0*/  FSEL R130, -R3, -0.00082130916416645050049, P3 ;  /* 0xba574d2003827808 */ /* 0x000fe20001800100 */
[----:B------:R-:W-:Y:S01]  /*45f0*/  FFMA R7, R124, R7, R21 ;  /* 0x000000077c077223 */ /* 0x000fe20000000015 */
[C---:B------:R-:W-:Y:S02]  /*4600*/  FSEL R126, R12.reuse, 0.0052134888246655464172, P2 ;  /* 0x3baad5ea0c7e7808 */ /* 0x040fe40001000000 */
[----:B------:R-:W-:Y:S01]  /*4610*/  FSEL R123, -R13, -0.026868773624300956726, P5 ;  /* 0xbcdc1be70d7b7808 */ /* 0x000fe20002800100 */
[----:B------:R-:W-:Y:S01]  /*4620*/  FFMA R128, R127, R128, R130 ;  /* 0x000000807f807223 */ /* 0x000fe20000000082 */
[----:B------:R-:W-:Y:S01]  /*4630*/  FSEL R130, R12, 0.0052134888246655464172, P3 ;  /* 0x3baad5ea0c827808 */ /* 0x000fe20001800000 */
[----:B------:R-:W-:Y:S01]  /*4640*/  FFMA R122, R125, R122, R126 ;  /* 0x0000007a7d7a7223 */ /* 0x000fe2000000007e */
[----:B------:R-:W-:Y:S01]  /*4650*/  FSEL R21, R14, 0.11284004896879196167, P5 ;  /* 0x3de718af0e157808 */ /* 0x000fe20002800000 */
[C---:B------:R-:W-:Y:S01]  /*4660*/  FFMA R7, R124.reuse, R7, R123 ;  /* 0x000000077c077223 */ /* 0x040fe2000000007b */
[----:B------:R-:W-:Y:S01]  /*4670*/  FSEL R126, -R13, -0.026868773624300956726, P2 ;  /* 0xbcdc1be70d7e7808 */ /* 0x000fe20001000100 */
[----:B------:R-:W-:Y:S01]  /*4680*/  FFMA R128, R127, R128, R130 ;  /* 0x000000807f807223 */ /* 0x000fe20000000082 */
[----:B------:R-:W-:Y:S01]  /*4690*/  FSEL R130, -R13, -0.026868773624300956726, P3 ;  /* 0xbcdc1be70d827808 */ /* 0x000fe20001800100 */
[----:B------:R-:W-:Y:S01]  /*46a0*/  FFMA R7, R124, R7, R21 ;  /* 0x000000077c077223 */ /* 0x000fe20000000015 */
[----:B------:R-:W-:Y:S01]  /*46b0*/  FSEL R123, R15, -0.37612664699554443359, P5 ;  /* 0xbec093ac0f7b7808 */ /* 0x000fe20002800000 */
[----:B------:R-:W-:Y:S01]  /*46c0*/  FFMA R122, R125, R122, R126 ;  /* 0x0000007a7d7a7223 */ /* 0x000fe2000000007e */
[----:B------:R-:W-:Y:S01]  /*46d0*/  FSEL R126, R14, 0.11284004896879196167, P2 ;  /* 0x3de718af0e7e7808 */ /* 0x000fe20001000000 */
[----:B------:R-:W-:Y:S01]  /*46e0*/  FFMA R130, R127, R128, R130 ;  /* 0x000000807f827223 */ /* 0x000fe20000000082 */
[----:B------:R-:W-:Y:S01]  /*46f0*/  FSEL R21, R20, 0.12837915122509002686, P5 ;  /* 0x3e0375d314157808 */ /* 0x000fe20002800000 */
[----:B------:R-:W-:Y:S01]  /*4700*/  FFMA R7, R124, R7, R123 ;  /* 0x000000077c077223 */ /* 0x000fe2000000007b */
[----:B------:R-:W-:Y:S01]  /*4710*/  FSEL R128, R15, -0.37612664699554443359, P2 ;  /* 0xbec093ac0f807808 */ /* 0x000fe20001000000 */
[C---:B------:R-:W-:Y:S01]  /*4720*/  FFMA R126, R125.reuse, R122, R126 ;  /* 0x0000007a7d7e7223 */ /* 0x040fe2000000007e */
[----:B------:R-:W-:Y:S01]  /*4730*/  FSEL R132, R14, 0.11284004896879196167, P3 ;  /* 0x3de718af0e847808 */ /* 0x000fe20001800000 */
[----:B------:R-:W-:Y:S01]  /*4740*/  FFMA R7, R124, R7, R21 ;  /* 0x000000077c077223 */ /* 0x000fe20000000015 */
[C---:B------:R-:W-:Y:S01]  /*4750*/  FSEL R124, R20.reuse, 0.12837915122509002686, P2 ;  /* 0x3e0375d3147c7808 */ /* 0x040fe20001000000 */
        /* <DEDUP_REMOVED lines=8> */
[C---:B------:R-:W-:Y:S01]  /*47e0*/  FFMA R128, R127.reuse, R130, R128 ;  /* 0x000000827f807223 */ /* 0x040fe20000000080 */
[----:B------:R-:W-:Y:S01]  /*47f0*/  FSEL R126, -|R134|, R134, P3 ;  /* 0x00000086867e7208 */ /* 0x000fe20001800300 */
[----:B------:R-:W-:Y:S01]  /*4800*/  FFMA R124, R124, R21, R21 ;  /* 0x000000157c7c7223 */ /* 0x000fe20000000015 */
[C---:B------:R-:W-:Y:S01]  /*4810*/  IMAD.SHL.U32 R21, R18.reuse, 0x10, RZ ;  /* 0x0000001012157824 */ /* 0x040fe200078e00ff */
[----:B------:R-:W1:Y:S01]  /*4820*/  @P5 MUFU.EX2 R7, R122 ;  /* 0x0000007a00075308 */ /* 0x000e620000000800 */
[----:B------:R-:W-:Y:S01]  /*4830*/  FFMA R123, R127, R128, R123 ;  /* 0x000000807f7b7223 */ /* 0x000fe2000000007b */
[----:B------:R-:W-:Y:S01]  /*4840*/  IMAD.SHL.U32 R128, R18, 0x20, RZ ;  /* 0x0000002012807824 */ /* 0x000fe200078e00ff */
[----:B------:R-:W-:-:S02]  /*4850*/  SHF.R.U32.HI R130, RZ, 0x1, R18 ;  /* 0x00000001ff827819 */ /* 0x000fc40000011612 */
[----:B------:R-:W-:Y:S01]  /*4860*/  LOP3.LUT R21, R21, 0xe00, RZ, 0xc0, !PT ;  /* 0x00000e0015157812 */ /* 0x000fe200078ec0ff */
[----:B------:R-:W-:Y:S01]  /*4870*/  FFMA R126, R123, R126, R126 ;  /* 0x0000007e7b7e7223 */ /* 0x000fe2000000007e */
[----:B------:R-:W-:Y:S01]  /*4880*/  LOP3.LUT R123, R128, 0xc0, RZ, 0xc0, !PT ;  /* 0x000000c0807b7812 */ /* 0x000fe200078ec0ff */
[----:B------:R-:W2:Y:S01]  /*4890*/  @P2 MUFU.EX2 R125, R124 ;  /* 0x0000007c007d2308 */ /* 0x000ea20000000800 */
[----:B------:R-:W-:Y:S02]  /*48a0*/  LOP3.LUT R21, R21, 0x20, R128, 0xf8, !PT ;  /* 0x0000002015157812 */ /* 0x000fe400078ef880 */
[----:B------:R-:W-:Y:S02]  /*48b0*/  LOP3.LUT R132, R123, 0x8, R130, 0xf8, !PT ;  /* 0x000000087b847812 */ /* 0x000fe400078ef882 */
[----:B------:R-:W-:Y:S01]  /*48c0*/  LOP3.LUT R130, R21, 0x100, R128, 0xf8, !PT ;  /* 0x0000010015827812 */ /* 0x000fe200078ef880 */
[----:B------:R-:W-:Y:S01]  /*48d0*/  VIADD R21, R95, UR50 ;  /* 0x000000325f157c36 */ /* 0x000fe20008000000 */
[----:B------:R-:W-:Y:S01]  /*48e0*/  LOP3.LUT R133, R132, 0x18, R133, 0x78, !PT ;  /* 0x0000001884857812 */ /* 0x000fe200078e7885 */
[----:B------:R-:W3:Y:S01]  /*48f0*/  @P3 MUFU.EX2 R127, R126 ;  /* 0x0000007e007f3308 */ /* 0x000ee20000000800 */
[----:B-1----:R-:W-:Y:S01]  /*4900*/  @P5 FADD R123, -R7, 1 ;  /* 0x3f800000077b5421 */ /* 0x002fe20000000100 */
[----:B------:R-:W-:-:S02]  /*4910*/  LOP3.LUT R128, R18, 0xff, RZ, 0xc0, !PT ;  /* 0x000000ff12807812 */ /* 0x000fc400078ec0ff */
[----:B------:R-:W-:Y:S02]  /*4920*/  SHF.R.U32.HI R7, RZ, 0x2, R21 ;  /* 0x00000002ff077819 */ /* 0x000fe40000011615 */
[----:B------:R-:W-:Y:S01]  /*4930*/  @P5 LOP3.LUT R122, R123, 0x80000000, R129, 0xb8, !PT ;  /* 0x800000007b7a5812 */ /* 0x000fe200078eb881 */
[----:B------:R-:W-:Y:S01]  /*4940*/  FMUL R123, R60, 0.5 ;  /* 0x3f0000003c7b7820 */ /* 0x000fe20000400000 */
[----:B------:R-:W-:Y:S01]  /*4950*/  LOP3.LUT R7, R7, 0x1, RZ, 0xc0, !PT ;  /* 0x0000000107077812 */ /* 0x000fe200078ec0ff */
[----:B--2---:R-:W-:Y:S01]  /*4960*/  @P2 FADD R125, -R125, 1 ;  /* 0x3f8000007d7d2421 */ /* 0x004fe20000000100 */
[----:B------:R-:W-:Y:S01]  /*4970*/  LOP3.LUT R130, R130, R133, RZ, 0xfc, !PT ;  /* 0x0000008582827212 */ /* 0x000fe200078efcff */
[----:B------:R-:W-:Y:S01]  /*4980*/  FADD R122, R122, 1 ;  /* 0x3f8000007a7a7421 */ /* 0x000fe20000000000 */
[----:B------:R-:W-:Y:S01]  /*4990*/  FMUL R102, R102, R123 ;  /* 0x0000007b66667220 */ /* 0x000fe20000400000 */
[----:B------:R-:W-:Y:S01]  /*49a0*/  VIADD R128, R128, 0x1f ;  /* 0x0000001f80807836 */ /* 0x000fe20000000000 */
[----:B------:R-:W-:Y:S01]  /*49b0*/  @P2 LOP3.LUT R124, R125, 0x80000000, R131, 0xb8, !PT ;  /* 0x800000007d7c2812 */ /* 0x000fe200078eb883 */
[----:B------:R-:W-:Y:S01]  /*49c0*/  FMUL R125, R10, 0.5 ;  /* 0x3f0000000a7d7820 */ /* 0x000fe20000400000 */
[----:B------:R-:W-:Y:S01]  /*49d0*/  ISETP.NE.U32.AND P2, PT, R7, 0x1, PT ;  /* 0x000000010700780c */ /* 0x000fe20003f45070 */
[----:B---3--:R-:W-:Y:S01]  /*49e0*/  @P3 FADD R127, -R127, 1 ;  /* 0x3f8000007f7f3421 */ /* 0x008fe20000000100 */
[----:B------:R-:W-:Y:S01]  /*49f0*/  FMUL R7, R96, 0.5 ;  /* 0x3f00000060077820 */ /* 0x000fe20000400000 */
[----:B------:R-:W-:Y:S01]  /*4a00*/  FMUL R10, R11, 0.5 ;  /* 0x3f0000000b0a7820 */ /* 0x000fe20000400000 */
[----:B------:R-:W-:Y:S01]  /*4a10*/  FADD R124, R124, 1 ;  /* 0x3f8000007c7c7421 */ /* 0x000fe20000000000 */
[----:B------:R-:W-:Y:S01]  /*4a20*/  LEA R60, R130, UR51, 0x1 ;  /* 0x00000033823c7c11 */ /* 0x000fe2000f8e08ff */
[----:B------:R-:W-:Y:S01]  /*4a30*/  FMUL R98, R98, R7 ;  /* 0x0000000762627220 */ /* 0x000fe20000400000 */
[----:B------:R-:W-:Y:S01]  /*4a40*/  @P3 LOP3.LUT R126, R127, 0x80000000, R134, 0xb8, !PT ;  /* 0x800000007f7e3812 */ /* 0x000fe200078eb886 */
[----:B------:R-:W-:Y:S01]  /*4a50*/  FMUL R7, R106, 0.5 ;  /* 0x3f0000006a077820 */ /* 0x000fe20000400000 */
[----:B------:R-:W-:Y:S01]  /*4a60*/  FMUL R127, R100, R9 ;  /* 0x00000009647f7220 */ /* 0x000fe20000400000 */
[----:B------:R-:W-:Y:S01]  /*4a70*/  FMUL R9, R62, 0.5 ;  /* 0x3f0000003e097820 */ /* 0x000fe20000400000 */
[----:B------:R-:W-:Y:S01]  /*4a80*/  FMUL R10, R109, R10 ;  /* 0x0000000a6d0a7220 */ /* 0x000fe20000400000 */
[----:B------:R-:W-:Y:S01]  /*4a90*/  FMUL R110, R110, R7 ;  /* 0x000000076e6e7220 */ /* 0x000fe20000400000 */
[----:B------:R-:W-:Y:S01]  /*4aa0*/  FMUL R7, R114, 0.5 ;  /* 0x3f00000072077820 */ /* 0x000fe20000400000 */
[----:B------:R-:W-:Y:S01]  /*4ab0*/  FADD R126, R126, 1 ;  /* 0x3f8000007e7e7421 */ /* 0x000fe20000000000 */
[----:B------:R-:W-:Y:S01]  /*4ac0*/  LOP3.LUT P3, RZ, R18, 0x4, RZ, 0xc0, !PT ;  /* 0x0000000412ff7812 */ /* 0x000fe2000786c0ff */
[----:B------:R-:W-:Y:S01]  /*4ad0*/  FMUL R9, R108, R9 ;  /* 0x000000096c097220 */ /* 0x000fe20000400000 */
[----:B------:R-:W-:Y:S01]  /*4ae0*/  FMUL R109, R6, R7 ;  /* 0x00000007066d7220 */ /* 0x000fe20000400000 */
[----:B------:R-:W-:Y:S01]  /*4af0*/  FMUL R11, R126, R71 ;  /* 0x000000477e0b7220 */ /* 0x000fe20000400000 */
[----:B------:R-:W-:Y:S01]  /*4b00*/  FMUL R7, R70, 0.5 ;  /* 0x3f00000046077820 */ /* 0x000fe20000400000 */
[----:B------:R-:W-:Y:S01]  /*4b10*/  MOV R71, 0x20 ;  /* 0x0000002000477802 */ /* 0x000fe20000000f00 */
[----:B------:R-:W-:Y:S01]  /*4b20*/  FMUL R125, R104, R125 ;  /* 0x0000007d687d7220 */ /* 0x000fe20000400000 */
[----:B------:R-:W-:Y:S01]  /*4b30*/  FMUL R115, R122, R5 ;  /* 0x000000057a737220 */ /* 0x000fe20000400000 */
[----:B------:R-:W-:Y:S01]  /*4b40*/  FMUL R124, R124, R7 ;  /* 0x000000077c7c7220 */ /* 0x000fe20000400000 */
[----:B------:R-:W-:Y:S01]  /*4b50*/  SEL R71, R71, 0xffffffe0, !P3 ;  /* 0xffffffe047477807 */ /* 0x000fe20005800000 */
[----:B------:R-:W-:Y:S01]  /*4b60*/  VIADD R62, R60, 0x200 ;  /* 0x000002003c3e7836 */ /* 0x000fe20000000000 */
[----:B------:R-:W-:-:S02]  /*4b70*/  F2FP.BF16.F32.PACK_AB R7, R10, R9 ;  /* 0x000000090a07723e */ /* 0x000fc400000010ff */
[----:B------:R-:W-:Y:S02]  /*4b80*/  F2FP.BF16.F32.PACK_AB R5, R127, R98 ;  /* 0x000000627f05723e */ /* 0x000fe400000010ff */
[----:B------:R-:W-:Y:S02]  /*4b90*/  F2FP.BF16.F32.PACK_AB R6, R125, R102 ;  /* 0x000000667d06723e */ /* 0x000fe400000010ff */
[----:B------:R-:W-:Y:S02]  /*4ba0*/  F2FP.BF16.F32.PACK_AB R4, R111, R110 ;  /* 0x0000006e6f04723e */ /* 0x000fe400000010ff */
[----:B------:R-:W-:Y:S01]  /*4bb0*/  F2FP.BF16.F32.PACK_AB R9, R109, R66 ;  /* 0x000000426d09723e */ /* 0x000fe200000010ff */
[----:B------:R-:W-:Y:S01]  /*4bc0*/  IMAD.IADD R66, R62, 0x1, R71 ;  /* 0x000000013e427824 */ /* 0x000fe200078e0247 */
[----:B------:R-:W-:Y:S01]  /*4bd0*/  F2FP.BF16.F32.PACK_AB R10, R115, R68 ;  /* 0x00000044730a723e */ /* 0x000fe200000010ff */
[----:B------:R1:W-:Y:S01]  /*4be0*/  STSM.16.M88.4 [R60+0x200], R4 ;  /* 0x000200043c007844 */ /* 0x0003e20000000200 */
[----:B------:R-:W-:-:S02]  /*4bf0*/  F2FP.BF16.F32.PACK_AB R11, R11, R124 ;  /* 0x0000007c0b0b723e */ /* 0x000fc400000010ff */
[----:B------:R-:W-:Y:S02]  /*4c00*/  ISETP.GT.U32.AND P5, PT, R128, 0x3e, PT ;  /* 0x0000003e8000780c */ /* 0x000fe40003fa4070 */
[----:B------:R-:W-:Y:S01]  /*4c10*/  ISETP.GT.U32.AND P2, PT, R95, 0x3, !P2 ;  /* 0x000000035f00780c */ /* 0x000fe20005744070 */
[----:B------:R1:W-:Y:S01]  /*4c20*/  STSM.16.M88.4 [R66], R8 ;  /* 0x0000000842007844 */ /* 0x0003e20000000200 */
[----:B------:R-:W-:Y:S01]  /*4c30*/  @!PT LDS RZ, [RZ] ;  /* 0x00000000fffff984 */ /* 0x000fe20000000800 */
[----:B------:R-:W-:Y:S01]  /*4c40*/  @!PT LDS RZ, [RZ] ;  /* 0x00000000fffff984 */ /* 0x000fe20000000800 */
[----:B------:R-:W-:Y:S01]  /*4c50*/  @!PT LDS RZ, [RZ] ;  /* 0x00000000fffff984 */ /* 0x000fe20000000800 */
[----:B------:R-:W-:Y:S01]  /*4c60*/  @!PT LDS RZ, [RZ] ;  /* 0x00000000fffff984 */ /* 0x000fe20000000800 */
[----:B------:R2:W-:Y:S06]  /*4c70*/  MEMBAR.ALL.CTA ;  /* 0x0000000000007992 */ /* 0x0005ec0000008000 */
[----:B--2---:R-:W2:Y:S02]  /*4c80*/  FENCE.VIEW.ASYNC.S ;  /* 0x00000000000073c6 */ /* 0x004ea40000000000 */
[----:B--2---:R-:W-:Y:S06]  /*4c90*/  BAR.SYNC.DEFER_BLOCKING 0x1, 0x100 ;  /* 0x0044000000007b1d */ /* 0x004fec0000010000 */
[----:B------:R-:W-:Y:S05]  /*4ca0*/  @P5 BRA `(.L_x_56) ;  /* 0x0000000000185947 */ /* 0x000fea0003800000 */
[----:B------:R-:W-:Y:S02]  /*4cb0*/  UIADD3 UR4, UP0, UR42, 0x4f0, URZ ;  /* 0x000004f02a047890 */ /* 0x000fe4000ff1e03f */
[----:B------:R-:W-:Y:S02]  /*4cc0*/  UIADD3 UR44, UR51, 0x200, URZ ;  /* 0x00000200332c7890 */ /* 0x000fe4000fffe03f */
[----:B------:R-:W-:-:S09]  /*4cd0*/  UIADD3.X UR5, URZ, UR43, URZ, UP0, !UPT ;  /* 0x0000002b3f057290 */ /* 0x000fd200087fe43f */
[----:B------:R2:W-:Y:S01]  /*4ce0*/  UTMASTG.3D [UR44], [UR4] ;  /* 0x0000002c040073b5 */ /* 0x0005e20008010000 */
[----:B------:R0:W-:Y:S01]  /*4cf0*/  UTMACMDFLUSH ;  /* 0x00000000000079b7 */ /* 0x0001e20000000000 */
[----:B--2---:R-:W-:-:S04]  /*4d00*/  DEPBAR.LE SB0, 0x1 ;  /* 0x000080400000791a */ /* 0x004fc80000000000 */
.L_x_56:
[----:B------:R-:W-:Y:S05]  /*4d10*/  BSYNC B0 ;  /* 0x0000000000007941 */ /* 0x000fea0003800000 */
.L_x_55:
[----:B-1----:R-:W-:Y:S01]  /*4d20*/  SEL R5, RZ, 0x1, !P2 ;  /* 0x00000001ff057807 */ /* 0x002fe20005000000 */
[----:B------:R-:W-:Y:S01]  /*4d30*/  BAR.SYNC.DEFER_BLOCKING 0x1, 0x100 ;  /* 0x0044000000007b1d */ /* 0x000fe20000010000 */
[----:B------:R-:W-:-:S04]  /*4d40*/  ISETP.GT.U32.AND P2, PT, R21, 0x3, PT ;  /* 0x000000031500780c */ /* 0x000fc80003f44070 */
[----:B------:R-:W-:-:S04]  /*4d50*/  ISETP.LT.U32.AND P2, PT, R95, 0x4, P2 ;  /* 0x000000045f00780c */ /* 0x000fc80001741070 */
[----:B------:R-:W-:Y:S02]  /*4d60*/  SEL R4, RZ, 0x1, !P2 ;  /* 0x00000001ff047807 */ /* 0x000fe40005000000 */
[----:B------:R-:W-:Y:S02]  /*4d70*/  ISETP.NE.AND P2, PT, RZ, UR49, PT ;  /* 0x00000031ff007c0c */ /* 0x000fe4000bf45270 */
[----:B------:R-:W-:-:S11]  /*4d80*/  LOP3.LUT R94, R5, R94, R4, 0x96, !PT ;  /* 0x0000005e055e7212 */ /* 0x000fd600078e9604 */
[----:B------:R-:W-:Y:S05]  /*4d90*/  @!P2 BRA `(.L_x_57) ;  /* 0x000000000034a947 */ /* 0x000fea0003800000 */
[----:B------:R-:W-:Y:S04]  /*4da0*/  BSSY B0, `(.L_x_58) ;  /* 0x0000009000007945 */ /* 0x000fe80003800000 */
[----:B------:R-:W-:Y:S05]  /*4db0*/  @P0 BRA `(.L_x_59) ;  /* 0x00000000001c0947 */ /* 0x000fea0003800000 */
[----:B------:R-:W-:-:S13]  /*4dc0*/  ISETP.NE.AND P2, PT, R117, 0x3, PT ;  /* 0x000000037500780c */ /* 0x000fda0003f45270 */
[----:B------:R-:W-:Y:S05]  /*4dd0*/  @!P2 BRA `(.L_x_60) ;  /* 0x000000000004a947 */ /* 0x000fea0003800000 */
[----:B------:R-:W-:Y:S01]  /*4de0*/  BPT.TRAP 0x1 ;  /* 0x000000040000795c */ /* 0x000fe20000300000 */
.L_x_60:
[----:B------:R-:W-:-:S04]  /*4df0*/  ULEA UR4, UR48, UR51, 0x3 ;  /* 0x0000003330047291 */ /* 0x000fc8000f8e183f */
[----:B------:R-:W-:-:S04]  /*4e00*/  UIADD3 UR4, UR4, 0x60, URZ ;  /* 0x0000006004047890 */ /* 0x000fc8000fffe03f */
[----:B------:R-:W-:-:S09]  /*4e10*/  UPRMT UR4, UR52, 0x654, UR4 ;  /* 0x0000065434047896 */ /* 0x000fd20008000004 */
[----:B------:R-:W-:Y:S03]  /*4e20*/  SYNCS.ARRIVE.TRANS64.RED.A1T0 RZ, [UR4], RZ ;  /* 0x000000ffffff79a7 */ /* 0x000fe60008100404 */
.L_x_59:
[----:B------:R-:W-:Y:S05]  /*4e30*/  BSYNC B0 ;  /* 0x0000000000007941 */ /* 0x000fea0003800000 */
.L_x_58:
[----:B------:R-:W-:-:S04]  /*4e40*/  UIADD3 UR48, UR48, 0x1, URZ ;  /* 0x0000000130307890 */ /* 0x000fc8000fffe03f */
[----:B------:R-:W-:-:S04]  /*4e50*/  UISETP.NE.AND UP0, UPT, UR48, 0x4, UPT ;  /* 0x000000043000788c */ /* 0x000fc8000bf05270 */
[----:B------:R-:W-:-:S12]  /*4e60*/  USEL UR48, UR48, URZ, UP0 ;  /* 0x0000003f30307287 */ /* 0x000fd80008000000 */
.L_x_57:
[----:B------:R-:W-:Y:S04]  /*4e70*/  BSSY B0, `(.L_x_61) ;  /* 0x0000033000007945 */ /* 0x000fe80003800000 */
[----:B------:R-:W-:Y:S05]  /*4e80*/  @P0 BRA `(.L_x_62) ;  /* 0x0000000000c40947 */ /* 0x000fea0003800000 */
[----:B------:R-:W-:-:S13]  /*4e90*/  ISETP.NE.AND P2, PT, R117, 0x3, PT ;  /* 0x000000037500780c */ /* 0x000fda0003f45270 */
[----:B------:R-:W-:Y:S05]  /*4ea0*/  @!P2 BRA `(.L_x_63) ;  /* 0x000000000004a947 */ /* 0x000fea0003800000 */
[----:B------:R-:W-:Y:S01]  /*4eb0*/  BPT.TRAP 0x1 ;  /* 0x000000040000795c */ /* 0x000fe20000300000 */
.L_x_63:
[----:B------:R-:W-:Y:S01]  /*4ec0*/  LEA R4, R23, UR51, 0x3 ;  /* 0x0000003317047c11 */ /* 0x000fe2000f8e18ff */
[----:B------:R-:W-:Y:S01]  /*4ed0*/  BSSY B1, `(.L_x_64) ;  /* 0x0000004000017945 */ /* 0x000fe20003800000 */
[----:B------:R-:W-:-:S04]  /*4ee0*/  SHF.L.U32 R5, R93, 0x1f, RZ ;  /* 0x0000001f5d057819 */ /* 0x000fc800000006ff */
[----:B------:R-:W1:Y:S02]  /*4ef0*/  SYNCS.PHASECHK.TRANS64.TRYWAIT P2, [R4+URZ+0x40], R5 ;  /* 0x00004005040075a7 */ /* 0x000e64000804017f */
[----:B-1----:R-:W-:Y:S05]  /*4f00*/  @!P2 BRA `(.L_x_65) ;  /* 0x00000090006ca947 */ /* 0x002fea0003800000 */
.L_x_170:
[----:B------:R-:W-:Y:S05]  /*4f10*/  BSYNC B1 ;  /* 0x0000000000017941 */ /* 0x000fea0003800000 */
.L_x_64:
[----:B------:R-:W-:Y:S05]  /*4f20*/  @P4 BRA `(.L_x_66) ;  /* 0x0000000000984947 */ /* 0x000fea0003800000 */
[----:B------:R-:W-:Y:S01]  /*4f30*/  IMAD R8, R23, 0x2000, R62 ;  /* 0x0000200017087824 */ /* 0x000fe200078e023e */
[----:B------:R-:W-:Y:S05]  /*4f40*/  WARPSYNC.ALL ;  /* 0x0000000000007948 */ /* 0x000fea0003800000 */
[C---:B-1----:R-:W-:Y:S01]  /*4f50*/  VIADD R4, R8.reuse, 0x20 ;  /* 0x0000002008047836 */ /* 0x042fe20000000000 */
[----:B------:R-:W1:Y:S01]  /*4f60*/  LDSM.16.M88.4 R56, [R8] ;  /* 0x000000000838783b */ /* 0x000e620000000200 */
[----:B------:R-:W-:-:S06]  /*4f70*/  @P3 VIADD R4, R8, 0xffffffe0 ;  /* 0xffffffe008043836 */ /* 0x000fcc0000000000 */
[----:B------:R-:W2:Y:S01]  /*4f80*/  LDSM.16.M88.4 R4, [R4] ;  /* 0x000000000404783b */ /* 0x000ea20000000200 */
[----:B-1----:R-:W-:Y:S01]  /*4f90*/  SHF.L.U32 R10, R56, 0x10, RZ ;  /* 0x00000010380a7819 */ /* 0x002fe200000006ff */
[----:B------:R-:W-:Y:S01]  /*4fa0*/  IMAD.U32 R68, R58, 0x10000, RZ ;  /* 0x000100003a447824 */ /* 0x000fe200078e00ff */
[----:B------:R-:W-:Y:S01]  /*4fb0*/  LOP3.LUT R56, R56, 0xffff0000, RZ, 0xc0, !PT ;  /* 0xffff000038387812 */ /* 0x000fe200078ec0ff */
[C---:B------:R-:W-:Y:S01]  /*4fc0*/  IMAD.U32 R64, R57.reuse, 0x10000, RZ ;  /* 0x0001000039407824 */ /* 0x040fe200078e00ff */
[----:B------:R-:W-:Y:S01]  /*4fd0*/  LOP3.LUT R66, R57, 0xffff0000, RZ, 0xc0, !PT ;  /* 0xffff000039427812 */ /* 0x000fe200078ec0ff */
[----:B------:R-:W-:Y:S01]  /*4fe0*/  IMAD.U32 R70, R59, 0x10000, RZ ;  /* 0x000100003b467824 */ /* 0x000fe200078e00ff */
[----:B------:R-:W-:Y:S01]  /*4ff0*/  LOP3.LUT R58, R58, 0xffff0000, RZ, 0xc0, !PT ;  /* 0xffff00003a3a7812 */ /* 0x000fe200078ec0ff */
[----:B--2---:R-:W-:Y:S01]  /*5000*/  IMAD.U32 R8, R4, 0x10000, RZ ;  /* 0x0001000004087824 */ /* 0x004fe200078e00ff */
[----:B------:R-:W-:Y:S01]  /*5010*/  SHF.L.U32 R102, R6, 0x10, RZ ;  /* 0x0000001006667819 */ /* 0x000fe200000006ff */
[----:B------:R-:W-:Y:S01]  /*5020*/  IMAD.U32 R104, R7, 0x10000, RZ ;  /* 0x0001000007687824 */ /* 0x000fe200078e00ff */
[----:B------:R-:W-:Y:S01]  /*5030*/  LOP3.LUT R96, R59, 0xffff0000, RZ, 0xc0, !PT ;  /* 0xffff00003b607812 */ /* 0x000fe200078ec0ff */
[----:B------:R-:W-:Y:S01]  /*5040*/  FMUL R105, R91, R56 ;  /* 0x000000385b697220 */ /* 0x000fe20000400000 */
[----:B------:R-:W-:Y:S01]  /*5050*/  LOP3.LUT R98, R4, 0xffff0000, RZ, 0xc0, !PT ;  /* 0xffff000004627812 */ /* 0x000fe200078ec0ff */
[C---:B------:R-:W-:Y:S01]  /*5060*/  IMAD.U32 R4, R5.reuse, 0x10000, RZ ;  /* 0x0001000005047824 */ /* 0x040fe200078e00ff */
[----:B------:R-:W-:Y:S01]  /*5070*/  LOP3.LUT R100, R5, 0xffff0000, RZ, 0xc0, !PT ;  /* 0xffff000005647812 */ /* 0x000fe200078ec0ff */
[C---:B------:R-:W-:Y:S01]  /*5080*/  FMUL R97, R91.reuse, R64 ;  /* 0x000000405b617220 */ /* 0x040fe20000400000 */
[----:B------:R-:W-:Y:S01]  /*5090*/  LOP3.LUT R6, R6, 0xffff0000, RZ, 0xc0, !PT ;  /* 0xffff000006067812 */ /* 0x000fe200078ec0ff */
[----:B------:R-:W-:Y:S01]  /*50a0*/  FMUL R103, R91, R10 ;  /* 0x0000000a5b677220 */ /* 0x000fe20000400000 */
[----:B------:R-:W-:Y:S01]  /*50b0*/  LOP3.LUT R106, R7, 0xffff0000, RZ, 0xc0, !PT ;  /* 0xffff0000076a7812 */ /* 0x000fe200078ec0ff */
[C---:B------:R-:W-:Y:S01]  /*50c0*/  FMUL R101, R91.reuse, R66 ;  /* 0x000000425b657220 */ /* 0x040fe20000400000 */
        /* <DEDUP_REMOVED lines=11> */
[----:B------:R-:W-:-:S07]  /*5180*/  FMUL R64, R91, R106 ;  /* 0x0000006a5b407220 */ /* 0x000fce0000400000 */
.L_x_66:
[----:B------:R-:W-:-:S07]  /*5190*/  VIADD R23, R23, 0x1 ;  /* 0x0000000117177836 */ /* 0x000fce0000000000 */
.L_x_62:
[----:B------:R-:W-:Y:S05]  /*51a0*/  BSYNC B0 ;  /* 0x0000000000007941 */ /* 0x000fea0003800000 */
.L_x_61:
[C---:B------:R-:W-:Y:S01]  /*51b0*/  FFMA R26, R92.reuse, R26, R97 ;  /* 0x0000001a5c1a7223 */ /* 0x040fe20000000061 */
[C---:B------:R-:W-:Y:S01]  /*51c0*/  FFMA R27, R92.reuse, R27, R101 ;  /* 0x0000001b5c1b7223 */ /* 0x040fe20000000065 */
[C---:B------:R-:W-:Y:S01]  /*51d0*/  FFMA R28, R92.reuse, R28, R99 ;  /* 0x0000001c5c1c7223 */ /* 0x040fe20000000063 */
[----:B------:R-:W-:Y:S01]  /*51e0*/  FFMA R29, R92, R29, R58 ;  /* 0x0000001d5c1d7223 */ /* 0x000fe2000000003a */
[----:B------:R-:W-:Y:S01]  /*51f0*/  FMUL R9, R26, 0.70710676908493041992 ;  /* 0x3f3504f31a097820 */ /* 0x000fe20000400000 */
[----:B------:R-:W-:Y:S01]  /*5200*/  FMUL R11, R27, 0.70710676908493041992 ;  /* 0x3f3504f31b0b7820 */ /* 0x000fe20000400000 */
[----:B------:R-:W-:Y:S01]  /*5210*/  FFMA R30, R92, R30, R61 ;  /* 0x0000001e5c1e7223 */ /* 0x000fe2000000003d */
[----:B------:R-:W-:Y:S01]  /*5220*/  FMUL R66, R29, 0.70710676908493041992 ;  /* 0x3f3504f31d427820 */ /* 0x000fe20000400000 */
[C---:B-1----:R-:W-:Y:S01]  /*5230*/  FMUL R4, R9.reuse, R9 ;  /* 0x0000000909047220 */ /* 0x042fe20000400000 */
[C---:B------:R-:W-:Y:S01]  /*5240*/  FSETP.GE.AND P2, PT, |R9|.reuse, 1.0029599666595458984, PT ;  /* 0x3f8060fe0900780b */ /* 0x040fe20003f46200 */
[----:B------:R-:W-:Y:S01]  /*5250*/  FMUL R68, R30, 0.70710676908493041992 ;  /* 0x3f3504f31e447820 */ /* 0x000fe20000400000 */
[C---:B------:R-:W-:Y:S01]  /*5260*/  FFMA R31, R92.reuse, R31, R59 ;  /* 0x0000001f5c1f7223 */ /* 0x040fe2000000003b */
[C---:B------:R-:W-:Y:S01]  /*5270*/  FFMA R32, R92.reuse, R32, R63 ;  /* 0x000000205c207223 */ /* 0x040fe2000000003f */
[----:B------:R-:W-:Y:S01]  /*5280*/  FSEL R4, |R9|, R4, P2 ;  /* 0x0000000409047208 */ /* 0x000fe20001000200 */
[----:B------:R-:W-:Y:S01]  /*5290*/  FFMA R33, R92, R33, R56 ;  /* 0x000000215c217223 */ /* 0x000fe20000000038 */
[----:B------:R-:W-:Y:S01]  /*52a0*/  FSEL R5, R0, 8.4834944573231041431e-05, P2 ;  /* 0x38b1e96a00057808 */ /* 0x000fe20001000000 */
[----:B------:R-:W-:Y:S01]  /*52b0*/  FMUL R70, R31, 0.70710676908493041992 ;  /* 0x3f3504f31f467820 */ /* 0x000fe20000400000 */
[----:B------:R-:W-:Y:S01]  /*52c0*/  FSEL R7, -R3, -0.00082130916416645050049, P2 ;  /* 0xba574d2003077808 */ /* 0x000fe20001000100 */
[----:B------:R-:W-:Y:S01]  /*52d0*/  FMUL R96, R32, 0.70710676908493041992 ;  /* 0x3f3504f320607820 */ /* 0x000fe20000400000 */
[----:B------:R-:W-:Y:S01]  /*52e0*/  FSEL R6, R12, 0.0052134888246655464172, P2 ;  /* 0x3baad5ea0c067808 */ /* 0x000fe20001000000 */
[----:B------:R-:W-:Y:S01]  /*52f0*/  FFMA R34, R92, R34, R57 ;  /* 0x000000225c227223 */ /* 0x000fe20000000039 */
[----:B------:R-:W-:Y:S01]  /*5300*/  FSEL R8, -R13, -0.026868773624300956726, P2 ;  /* 0xbcdc1be70d087808 */ /* 0x000fe20001000100 */
[----:B------:R-:W-:Y:S01]  /*5310*/  FFMA R5, R4, R5, R7 ;  /* 0x0000000504057223 */ /* 0x000fe20000000007 */
[----:B------:R-:W-:Y:S01]  /*5320*/  FSEL R7, -|R9|, R9, P2 ;  /* 0x0000000909077208 */ /* 0x000fe20001000300 */
[----:B------:R-:W-:Y:S01]  /*5330*/  FMUL R113, R34, 0.70710676908493041992 ;  /* 0x3f3504f322717820 */ /* 0x000fe20000400000 */
[----:B------:R-:W-:Y:S01]  /*5340*/  FFMA R35, R92, R35, R65 ;  /* 0x000000235c237223 */ /* 0x000fe20000000041 */
[----:B------:R-:W-:Y:S01]  /*5350*/  FFMA R5, R4, R5, R6 ;  /* 0x0000000504057223 */ /* 0x000fe20000000006 */
[----:B------:R-:W-:Y:S01]  /*5360*/  FSEL R6, R14, 0.11284004896879196167, P2 ;  /* 0x3de718af0e067808 */ /* 0x000fe20001000000 */
[----:B------:R-:W-:Y:S01]  /*5370*/  FFMA R36, R92, R36, R67 ;  /* 0x000000245c247223 */ /* 0x000fe20000000043 */
[----:B------:R-:W-:Y:S01]  /*5380*/  FMUL R115, R35, 0.70710676908493041992 ;  /* 0x3f3504f323737820 */ /* 0x000fe20000400000 */
[----:B------:R-:W-:Y:S01]  /*5390*/  FFMA R5, R4, R5, R8 ;  /* 0x0000000504057223 */ /* 0x000fe20000000008 */
[----:B------:R-:W-:Y:S01]  /*53a0*/  FSEL R8, R15, -0.37612664699554443359, P2 ;  /* 0xbec093ac0f087808 */ /* 0x000fe20001000000 */
[C---:B------:R-:W-:Y:S01]  /*53b0*/  FFMA R37, R92.reuse, R37, R107 ;  /* 0x000000255c257223 */ /* 0x040fe2000000006b */
[----:B------:R-:W-:Y:S01]  /*53c0*/  FFMA R106, R92, R38, R69 ;  /* 0x000000265c6a7223 */ /* 0x000fe20000000045 */
[----:B------:R-:W-:Y:S01]  /*53d0*/  FFMA R5, R4, R5, R6 ;  /* 0x0000000504057223 */ /* 0x000fe20000000006 */
[----:B------:R-:W-:Y:S01]  /*53e0*/  FSEL R6, R20, 0.12837915122509002686, P2 ;  /* 0x3e0375d314067808 */ /* 0x000fe20001000000 */
[C---:B------:R-:W-:Y:S01]  /*53f0*/  FFMA R108, R92.reuse, R39, R64 ;  /* 0x000000275c6c7223 */ /* 0x040fe20000000040 */
[----:B------:R-:W-:Y:S01]  /*5400*/  FFMA R104, R92, R25, R105 ;  /* 0x000000195c687223 */ /* 0x000fe20000000069 */
[----:B------:R-:W-:Y:S01]  /*5410*/  FFMA R5, R4, R5, R8 ;  /* 0x0000000504057223 */ /* 0x000fe20000000008 */
[----:B------:R-:W-:Y:S01]  /*5420*/  FFMA R102, R92, R24, R103 ;  /* 0x000000185c667223 */ /* 0x000fe20000000067 */
[----:B------:R-:W-:Y:S01]  /*5430*/  FMUL R35, R35, 0.5 ;  /* 0x3f00000023237820 */ /* 0x000fe20000400000 */
[----:B------:R-:W-:Y:S01]  /*5440*/  FMUL R110, R104, 0.70710676908493041992 ;  /* 0x3f3504f3686e7820 */ /* 0x000fe20000400000 */
[----:B------:R-:W-:Y:S01]  /*5450*/  FFMA R4, R4, R5, R6 ;  /* 0x0000000504047223 */ /* 0x000fe20000000006 */
[----:B------:R-:W-:Y:S01]  /*5460*/  FMUL R6, R11, R11 ;  /* 0x0000000b0b067220 */ /* 0x000fe20000400000 */
[----:B------:R-:W-:Y:S05]  /*5470*/  WARPSYNC.ALL ;  /* 0x0000000000007948 */ /* 0x000fea0003800000 */
[----:B------:R-:W-:Y:S01]  /*5480*/  FFMA R4, R4, R7, R7 ;  /* 0x0000000704047223 */ /* 0x000fe20000000007 */
[----:B------:R-:W-:Y:S01]  /*5490*/  FMUL R25, R110, R110 ;  /* 0x0000006e6e197220 */ /* 0x000fe20000400000 */
[----:B------:R-:W-:Y:S02]  /*54a0*/  BSSY B0, `(.L_x_67) ;  /* 0x000018f000007945 */ /* 0x000fe40003800000 */
[----:B------:R-:W1:Y:S02]  /*54b0*/  @P2 MUFU.EX2 R5, R4 ;  /* 0x0000000400052308 */ /* 0x000e640000000800 */
[----:B-1----:R-:W-:-:S05]  /*54c0*/  @P2 FADD R5, -R5, 1 ;  /* 0x3f80000005052421 */ /* 0x002fca0000000100 */
[----:B------:R-:W-:Y:S02]  /*54d0*/  @P2 LOP3.LUT R4, R5, 0x80000000, R9, 0xb8, !PT ;  /* 0x8000000005042812 */ /* 0x000fe400078eb809 */
[----:B------:R-:W-:-:S03]  /*54e0*/  FSETP.GE.AND P2, PT, |R11|, 1.0029599666595458984, PT ;  /* 0x3f8060fe0b00780b */ /* 0x000fc60003f46200 */
[----:B------:R-:W-:Y:S01]  /*54f0*/  FADD R4, R4, 1 ;  /* 0x3f80000004047421 */ /* 0x000fe20000000000 */
[----:B------:R-:W-:Y:S02]  /*5500*/  FSEL R6, |R11|, R6, P2 ;  /* 0x000000060b067208 */ /* 0x000fe40001000200 */
[----:B------:R-:W-:Y:S02]  /*5510*/  FSEL R5, R0, 8.4834944573231041431e-05, P2 ;  /* 0x38b1e96a00057808 */ /* 0x000fe40001000000 */
[----:B------:R-:W-:Y:S02]  /*5520*/  FSEL R7, -R3, -0.00082130916416645050049, P2 ;  /* 0xba574d2003077808 */ /* 0x000fe40001000100 */
[----:B------:R-:W-:Y:S02]  /*5530*/  FSEL R8, R12, 0.0052134888246655464172, P2 ;  /* 0x3baad5ea0c087808 */ /* 0x000fe40001000000 */
[----:B------:R-:W-:Y:S01]  /*5540*/  FSEL R10, -R13, -0.026868773624300956726, P2 ;  /* 0xbcdc1be70d0a7808 */ /* 0x000fe20001000100 */
[----:B------:R-:W-:-:S04]  /*5550*/  FFMA R5, R6, R5, R7 ;  /* 0x0000000506057223 */ /* 0x000fc80000000007 */
[----:B------:R-:W-:Y:S01]  /*5560*/  FFMA R5, R6, R5, R8 ;  /* 0x0000000506057223 */ /* 0x000fe20000000008 */
[----:B------:R-:W-:-:S03]  /*5570*/  FSEL R8, R14, 0.11284004896879196167, P2 ;  /* 0x3de718af0e087808 */ /* 0x000fc60001000000 */
[----:B------:R-:W-:Y:S01]  /*5580*/  FFMA R5, R6, R5, R10 ;  /* 0x0000000506057223 */ /* 0x000fe2000000000a */
[----:B------:R-:W-:-:S03]  /*5590*/  FSEL R10, R15, -0.37612664699554443359, P2 ;  /* 0xbec093ac0f0a7808 */ /* 0x000fc60001000000 */
[----:B------:R-:W-:Y:S01]  /*55a0*/  FFMA R5, R6, R5, R8 ;  /* 0x0000000506057223 */ /* 0x000fe20000000008 */
[----:B------:R-:W-:-:S03]  /*55b0*/  FSEL R8, R20, 0.12837915122509002686, P2 ;  /* 0x3e0375d314087808 */ /* 0x000fc60001000000 */
[----:B------:R-:W-:Y:S01]  /*55c0*/  FFMA R5, R6, R5, R10 ;  /* 0x0000000506057223 */ /* 0x000fe2000000000a */
[----:B------:R-:W-:-:S03]  /*55d0*/  FSEL R10, -|R11|, R11, P2 ;  /* 0x0000000b0b0a7208 */ /* 0x000fc60001000300 */
[----:B------:R-:W-:-:S04]  /*55e0*/  FFMA R5, R6, R5, R8 ;  /* 0x0000000506057223 */ /* 0x000fc80000000008 */
[----:B------:R-:W-:Y:S01]  /*55f0*/  FFMA R5, R5, R10, R10 ;  /* 0x0000000a05057223 */ /* 0x000fe2000000000a */
[----:B------:R-:W-:-:S03]  /*5600*/  FMUL R10, R28, 0.70710676908493041992 ;  /* 0x3f3504f31c0a7820 */ /* 0x000fc60000400000 */
[----:B------:R-:W1:Y:S01]  /*5610*/  @P2 MUFU.EX2 R6, R5 ;  /* 0x0000000500062308 */ /* 0x000e620000000800 */
[----:B------:R-:W-:Y:S01]  /*5620*/  FMUL R7, R10, R10 ;  /* 0x0000000a0a077220 */ /* 0x000fe20000400000 */
        /* <DEDUP_REMOVED lines=19> */
[----:B------:R-:W-:-:S04]  /*5760*/  FFMA R6, R6, R11, R11 ;  /* 0x0000000b06067223 */ /* 0x000fc8000000000b */
[----:B------:R-:W1:Y:S02]  /*5770*/  @P2 MUFU.EX2 R7, R6 ;  /* 0x0000000600072308 */ /* 0x000e640000000800 */
[----:B-1----:R-:W-:-:S05]  /*5780*/  @P2 FADD R7, -R7, 1 ;  /* 0x3f80000007072421 */ /* 0x002fca0000000100 */
[----:B------:R-:W-:Y:S01]  /*5790*/  @P2 LOP3.LUT R6, R7, 0x80000000, R10, 0xb8, !PT ;  /* 0x8000000007062812 */ /* 0x000fe200078eb80a */
[C---:B------:R-:W-:Y:S01]  /*57a0*/  FMUL R7, R66.reuse, R66 ;  /* 0x0000004242077220 */ /* 0x040fe20000400000 */
[----:B------:R-:W-:-:S03]  /*57b0*/  FSETP.GE.AND P2, PT, |R66|, 1.0029599666595458984, PT ;  /* 0x3f8060fe4200780b */ /* 0x000fc60003f46200 */
[----:B------:R-:W-:Y:S01]  /*57c0*/  FADD R6, R6, 1 ;  /* 0x3f80000006067421 */ /* 0x000fe20000000000 */
[----:B------:R-:W-:Y:S02]  /*57d0*/  FSEL R7, |R66|, R7, P2 ;  /* 0x0000000742077208 */ /* 0x000fe40001000200 */
[----:B------:R-:W-:Y:S02]  /*57e0*/  FSEL R8, R0, 8.4834944573231041431e-05, P2 ;  /* 0x38b1e96a00087808 */ /* 0x000fe40001000000 */
[----:B------:R-:W-:Y:S02]  /*57f0*/  FSEL R10, -R3, -0.00082130916416645050049, P2 ;  /* 0xba574d20030a7808 */ /* 0x000fe40001000100 */
[----:B------:R-:W-:Y:S02]  /*5800*/  FSEL R9, R12, 0.0052134888246655464172, P2 ;  /* 0x3baad5ea0c097808 */ /* 0x000fe40001000000 */
[----:B------:R-:W-:Y:S01]  /*5810*/  FSEL R11, -R13, -0.026868773624300956726, P2 ;  /* 0xbcdc1be70d0b7808 */ /* 0x000fe20001000100 */
[----:B------:R-:W-:Y:S01]  /*5820*/  FFMA R8, R7, R8, R10 ;  /* 0x0000000807087223 */ /* 0x000fe2000000000a */
[----:B------:R-:W-:-:S03]  /*5830*/  FSEL R10, -|R66|, R66, P2 ;  /* 0x00000042420a7208 */ /* 0x000fc60001000300 */
[----:B------:R-:W-:Y:S01]  /*5840*/  FFMA R8, R7, R8, R9 ;  /* 0x0000000807087223 */ /* 0x000fe20000000009 */
[----:B------:R-:W-:-:S03]  /*5850*/  FSEL R9, R14, 0.11284004896879196167, P2 ;  /* 0x3de718af0e097808 */ /* 0x000fc60001000000 */
[----:B------:R-:W-:Y:S01]  /*5860*/  FFMA R8, R7, R8, R11 ;  /* 0x0000000807087223 */ /* 0x000fe2000000000b */
[----:B------:R-:W-:-:S03]  /*5870*/  FSEL R11, R15, -0.37612664699554443359, P2 ;  /* 0xbec093ac0f0b7808 */ /* 0x000fc60001000000 */
[----:B------:R-:W-:Y:S01]  /*5880*/  FFMA R8, R7, R8, R9 ;  /* 0x0000000807087223 */ /* 0x000fe20000000009 */
[----:B------:R-:W-:-:S03]  /*5890*/  FSEL R9, R20, 0.12837915122509002686, P2 ;  /* 0x3e0375d314097808 */ /* 0x000fc60001000000 */
[----:B------:R-:W-:-:S04]  /*58a0*/  FFMA R8, R7, R8, R11 ;  /* 0x0000000807087223 */ /* 0x000fc8000000000b */
        /* <DEDUP_REMOVED lines=50> */
[C---:B------:R-:W-:Y:S01]  /*5bd0*/  FSETP.GE.AND P2, PT, |R96|.reuse, 1.0029599666595458984, PT ;  /* 0x3f8060fe6000780b */ /* 0x040fe20003f46200 */
[----:B------:R-:W-:Y:S02]  /*5be0*/  FMUL R70, R33, 0.70710676908493041992 ;  /* 0x3f3504f321467820 */ /* 0x000fe40000400000 */
[----:B------:R-:W-:Y:S01]  /*5bf0*/  FADD R9, R9, 1 ;  /* 0x3f80000009097421 */ /* 0x000fe20000000000 */
[----:B------:R-:W-:Y:S02]  /*5c00*/  FSEL R10, |R96|, R10, P2 ;  /* 0x0000000a600a7208 */ /* 0x000fe40001000200 */
[----:B------:R-:W-:Y:S02]  /*5c10*/  FSEL R11, R0, 8.4834944573231041431e-05, P2 ;  /* 0x38b1e96a000b7808 */ /* 0x000fe40001000000 */
[----:B------:R-:W-:-:S02]  /*5c20*/  FSEL R109, -R3, -0.00082130916416645050049, P2 ;  /* 0xba574d20036d7808 */ /* 0x000fc40001000100 */
        /* <DEDUP_REMOVED lines=84> */
[----:B------:R-:W-:Y:S01]  /*6170*/  FSETP.GE.AND P2, PT, |R113|, 1.0029599666595458984, PT ;  /* 0x3f8060fe7100780b */ /* 0x000fe20003f46200 */
[C---:B------:R-:W-:Y:S01]  /*6180*/  FMUL R115, R37.reuse, 0.70710676908493041992 ;  /* 0x3f3504f325737820 */ /* 0x040fe20000400000 */
[----:B------:R-:W-:Y:S01]  /*6190*/  FMUL R37, R37, 0.5 ;  /* 0x3f00000025257820 */ /* 0x000fe20000400000 */
[----:B------:R-:W-:Y:S01]  /*61a0*/  FADD R68, R68, 1 ;  /* 0x3f80000044447421 */ /* 0x000fe20000000000 */
[----:B------:R-:W-:Y:S02]  /*61b0*/  FSEL R70, |R113|, R70, P2 ;  /* 0x0000004671467208 */ /* 0x000fe40001000200 */
[----:B------:R-:W-:Y:S01]  /*61c0*/  FSEL R109, R0, 8.4834944573231041431e-05, P2 ;  /* 0x38b1e96a006d7808 */ /* 0x000fe20001000000 */
[----:B------:R-:W-:Y:S01]  /*61d0*/  FMUL R35, R68, R35 ;  /* 0x0000002344237220 */ /* 0x000fe20000400000 */
        /* <DEDUP_REMOVED lines=21> */
[----:B------:R-:W-:Y:S01]  /*6330*/  FSEL R96, |R115|, R96, P2 ;  /* 0x0000006073607208 */ /* 0x000fe20001000200 */
[----:B------:R-:W-:Y:S01]  /*6340*/  FMUL R38, R113, R113 ;  /* 0x0000007171267220 */ /* 0x000fe20000400000 */
        /* <DEDUP_REMOVED lines=18> */
[----:B------:R-:W-:Y:S01]  /*6470*/  FMUL R115, R108, 0.70710676908493041992 ;  /* 0x3f3504f36c737820 */ /* 0x000fe20000400000 */
[----:B------:R-:W-:-:S03]  /*6480*/  FSETP.GE.AND P2, PT, |R113|, 1.0029599666595458984, PT ;  /* 0x3f8060fe7100780b */ /* 0x000fc60003f46200 */
[----:B------:R-:W-:Y:S01]  /*6490*/  FADD R98, R98, 1 ;  /* 0x3f80000062627421 */ /* 0x000fe20000000000 */
[----:B------:R-:W-:Y:S02]  /*64a0*/  FSEL R38, |R113|, R38, P2 ;  /* 0x0000002671267208 */ /* 0x000fe40001000200 */
[----:B------:R-:W-:Y:S01]  /*64b0*/  FSEL R109, R0, 8.4834944573231041431e-05, P2 ;  /* 0x38b1e96a006d7808 */ /* 0x000fe20001000000 */
[----:B------:R-:W-:Y:S01]  /*64c0*/  FMUL R37, R98, R37 ;  /* 0x0000002562257220 */ /* 0x000fe20000400000 */
        /* <DEDUP_REMOVED lines=70> */
[----:B------:R-:W-:Y:S01]  /*6930*/  FMUL R39, R26, 0.5 ;  /* 0x3f0000001a277820 */ /* 0x000fe20000400000 */
[----:B------:R-:W-:-:S02]  /*6940*/  FMUL R26, R29, 0.5 ;  /* 0x3f0000001d1a7820 */ /* 0x000fc40000400000 */
[----:B------:R-:W-:Y:S01]  /*6950*/  FFMA R25, R24, R25, R38 ;  /* 0x0000001918197223 */ /* 0x000fe20000000026 */
[----:B------:R-:W-:Y:S01]  /*6960*/  FSEL R38, R14, 0.11284004896879196167, P2 ;  /* 0x3de718af0e267808 */ /* 0x000fe20001000000 */
[----:B------:R-:W-:Y:S01]  /*6970*/  FMUL R39, R4, R39 ;  /* 0x0000002704277220 */ /* 0x000fe20000400000 */
[----:B------:R-:W-:Y:S01]  /*6980*/  FMUL R26, R7, R26 ;  /* 0x0000001a071a7220 */ /* 0x000fe20000400000 */
[----:B------:R-:W-:Y:S01]  /*6990*/  FFMA R25, R24, R25, R96 ;  /* 0x0000001918197223 */ /* 0x000fe20000000060 */
[----:B------:R-:W-:Y:S01]  /*69a0*/  FSEL R96, R15, -0.37612664699554443359, P2 ;  /* 0xbec093ac0f607808 */ /* 0x000fe20001000000 */
[----:B------:R-:W-:Y:S01]  /*69b0*/  FMUL R4, R31, 0.5 ;  /* 0x3f0000001f047820 */ /* 0x000fe20000400000 */
[----:B------:R-:W-:Y:S01]  /*69c0*/  FMUL R7, R32, 0.5 ;  /* 0x3f00000020077820 */ /* 0x000fe20000400000 */
[----:B------:R-:W-:Y:S01]  /*69d0*/  FFMA R25, R24, R25, R38 ;  /* 0x0000001918197223 */ /* 0x000fe20000000026 */
[----:B------:R-:W-:Y:S01]  /*69e0*/  FSEL R38, R20, 0.12837915122509002686, P2 ;  /* 0x3e0375d314267808 */ /* 0x000fe20001000000 */
[----:B------:R-:W-:Y:S01]  /*69f0*/  FMUL R9, R9, R4 ;  /* 0x0000000409097220 */ /* 0x000fe20000400000 */
[----:B------:R-:W-:Y:S01]  /*6a00*/  FMUL R10, R10, R7 ;  /* 0x000000070a0a7220 */ /* 0x000fe20000400000 */
[----:B------:R-:W-:Y:S01]  /*6a10*/  FFMA R25, R24, R25, R96 ;  /* 0x0000001918197223 */ /* 0x000fe20000000060 */
[----:B------:R-:W-:Y:S01]  /*6a20*/  FSEL R96, -|R113|, R113, P2 ;  /* 0x0000007171607208 */ /* 0x000fe20001000300 */
[----:B------:R-:W-:Y:S01]  /*6a30*/  FMUL R4, R102, 0.5 ;  /* 0x3f00000066047820 */ /* 0x000fe20000400000 */
[----:B------:R-:W-:Y:S01]  /*6a40*/  FMUL R7, R36, 0.5 ;  /* 0x3f00000024077820 */ /* 0x000fe20000400000 */
[----:B------:R-:W-:-:S03]  /*6a50*/  FFMA R25, R24, R25, R38 ;  /* 0x0000001918197223 */ /* 0x000fc60000000026 */
[----:B------:R-:W-:Y:S01]  /*6a60*/  FMUL R70, R70, R7 ;  /* 0x0000000746467220 */ /* 0x000fe20000400000 */
[----:B------:R-:W-:-:S04]  /*6a70*/  FFMA R25, R25, R96, R96 ;  /* 0x0000006019197223 */ /* 0x000fc80000000060 */
[----:B------:R-:W1:Y:S02]  /*6a80*/  @P2 MUFU.EX2 R24, R25 ;  /* 0x0000001900182308 */ /* 0x000e640000000800 */
[----:B-1----:R-:W-:-:S05]  /*6a90*/  @P2 FADD R24, -R24, 1 ;  /* 0x3f80000018182421 */ /* 0x002fca0000000100 */
[----:B------:R-:W-:Y:S01]  /*6aa0*/  @P2 LOP3.LUT R25, R24, 0x80000000, R113, 0xb8, !PT ;  /* 0x8000000018192812 */ /* 0x000fe200078eb871 */
[----:B------:R-:W-:Y:S01]  /*6ab0*/  FMUL R24, R27, 0.5 ;  /* 0x3f0000001b187820 */ /* 0x000fe20000400000 */
[----:B------:R-:W-:-:S03]  /*6ac0*/  FMUL R27, R28, 0.5 ;  /* 0x3f0000001c1b7820 */ /* 0x000fc60000400000 */
[----:B------:R-:W-:Y:S01]  /*6ad0*/  FMUL R24, R5, R24 ;  /* 0x0000001805187220 */ /* 0x000fe20000400000 */
[----:B------:R-:W-:Y:S01]  /*6ae0*/  FMUL R5, R30, 0.5 ;  /* 0x3f0000001e057820 */ /* 0x000fe20000400000 */
[----:B------:R-:W-:Y:S01]  /*6af0*/  FMUL R27, R6, R27 ;  /* 0x0000001b061b7220 */ /* 0x000fe20000400000 */
[----:B------:R-:W-:Y:S01]  /*6b00*/  FMUL R6, R33, 0.5 ;  /* 0x3f00000021067820 */ /* 0x000fe20000400000 */
[----:B------:R-:W-:Y:S01]  /*6b10*/  FADD R25, R25, 1 ;  /* 0x3f80000019197421 */ /* 0x000fe20000000000 */
[----:B------:R-:W-:Y:S01]  /*6b20*/  FMUL R28, R8, R5 ;  /* 0x00000005081c7220 */ /* 0x000fe20000400000 */
[----:B------:R-:W-:Y:S01]  /*6b30*/  FMUL R5, R34, 0.5 ;  /* 0x3f00000022057820 */ /* 0x000fe20000400000 */
[----:B------:R-:W-:Y:S01]  /*6b40*/  FMUL R29, R11, R6 ;  /* 0x000000060b1d7220 */ /* 0x000fe20000400000 */
[----:B------:R-:W-:Y:S01]  /*6b50*/  FMUL R6, R104, 0.5 ;  /* 0x3f00000068067820 */ /* 0x000fe20000400000 */
[----:B------:R-:W-:Y:S01]  /*6b60*/  FMUL R8, R106, 0.5 ;  /* 0x3f0000006a087820 */ /* 0x000fe20000400000 */
[----:B------:R-:W-:Y:S01]  /*6b70*/  FMUL R66, R66, R5 ;  /* 0x0000000542427220 */ /* 0x000fe20000400000 */
[----:B------:R-:W-:Y:S01]  /*6b80*/  FMUL R5, R108, 0.5 ;  /* 0x3f0000006c057820 */ /* 0x000fe20000400000 */
[----:B------:R-:W-:Y:S01]  /*6b90*/  FMUL R109, R109, R6 ;  /* 0x000000066d6d7220 */ /* 0x000fe20000400000 */
[----:B------:R-:W-:Y:S01]  /*6ba0*/  FMUL R4, R25, R4 ;  /* 0x0000000419047220 */ /* 0x000fe20000400000 */
[----:B------:R-:W-:Y:S01]  /*6bb0*/  FMUL R30, R111, R8 ;  /* 0x000000086f1e7220 */ /* 0x000fe20000400000 */
[----:B------:R-:W-:Y:S01]  /*6bc0*/  FMUL R11, R100, R5 ;  /* 0x00000005640b7220 */ /* 0x000fe20000400000 */
[----:B------:R-:W-:-:S02]  /*6bd0*/  F2FP.BF16.F32.PACK_AB R5, R24, R39 ;  /* 0x000000271805723e */ /* 0x000fc400000010ff */
[----:B------:R-:W-:Y:S02]  /*6be0*/  F2FP.BF16.F32.PACK_AB R6, R26, R27 ;  /* 0x0000001b1a06723e */ /* 0x000fe400000010ff */
[----:B------:R-:W-:Y:S02]  /*6bf0*/  F2FP.BF16.F32.PACK_AB R7, R9, R28 ;  /* 0x0000001c0907723e */ /* 0x000fe400000010ff */
[----:B------:R-:W-:Y:S02]  /*6c00*/  F2FP.BF16.F32.PACK_AB R8, R29, R10 ;  /* 0x0000000a1d08723e */ /* 0x000fe400000010ff */
[----:B------:R-:W-:Y:S02]  /*6c10*/  F2FP.BF16.F32.PACK_AB R4, R109, R4 ;  /* 0x000000046d04723e */ /* 0x000fe400000010ff */
[----:B------:R-:W-:Y:S02]  /*6c20*/  F2FP.BF16.F32.PACK_AB R9, R35, R66 ;  /* 0x000000422309723e */ /* 0x000fe400000010ff */
[----:B------:R-:W-:Y:S01]  /*6c30*/  F2FP.BF16.F32.PACK_AB R10, R37, R70 ;  /* 0x00000046250a723e */ /* 0x000fe200000010ff */
[----:B------:R1:W-:Y:S01]  /*6c40*/  STSM.16.M88.4 [R60+0x2200], R4 ;  /* 0x002200043c007844 */ /* 0x0003e20000000200 */
[----:B------:R-:W-:-:S02]  /*6c50*/  F2FP.BF16.F32.PACK_AB R11, R11, R30 ;  /* 0x0000001e0b0b723e */ /* 0x000fc400000010ff */
[----:B------:R-:W-:-:S05]  /*6c60*/  IADD3 R24, R71, 0x2200, R60 ;  /* 0x0000220047187810 */ /* 0x000fca0007ffe03c */
        /* <DEDUP_REMOVED lines=11> */
[----:B------:R-:W-:Y:S02]  /*6d20*/  UIADD3 UR4, UR51, 0x2200, URZ ;  /* 0x0000220033047890 */ /* 0x000fe4000fffe03f */
[----:B------:R-:W-:Y:S01]  /*6d30*/  UIADD3.X UR9, URZ, UR43, URZ, UP0, !UPT ;  /* 0x0000002b3f097290 */ /* 0x000fe200087fe43f */
[----:B------:R-:W-:Y:S01]  /*6d40*/  UMOV UR5, UR45 ;  /* 0x0000002d00057c82 */ /* 0x000fe20008000000 */
[----:B------:R-:W-:-:S07]  /*6d50*/  UMOV UR7, UR47 ;  /* 0x0000002f00077c82 */ /* 0x000fce0008000000 */
[----:B------:R2:W-:Y:S01]  /*6d60*/  UTMASTG.3D [UR4], [UR8] ;  /* 0x00000004080073b5 */ /* 0x0005e20008010000 */
[----:B------:R0:W-:Y:S01]  /*6d70*/  UTMACMDFLUSH ;  /* 0x00000000000079b7 */ /* 0x0001e20000000000 */
[----:B--2---:R-:W-:-:S04]  /*6d80*/  DEPBAR.LE SB0, 0x1 ;  /* 0x000080400000791a */ /* 0x004fc80000000000 */
.L_x_68:
[----:B------:R-:W-:Y:S05]  /*6d90*/  BSYNC B0 ;  /* 0x0000000000007941 */ /* 0x000fea0003800000 */
.L_x_67:
[----:B------:R-:W-:Y:S06]  /*6da0*/  BAR.SYNC.DEFER_BLOCKING 0x1, 0x100 ;  /* 0x0044000000007b1d */ /* 0x000fec0000010000 */
[----:B------:R-:W-:Y:S04]  /*6db0*/  BSSY B0, `(.L_x_69) ;  /* 0x0000009000007945 */ /* 0x000fe80003800000 */
[----:B------:R-:W-:Y:S05]  /*6dc0*/  @P0 BRA `(.L_x_70) ;  /* 0x00000000001c0947 */ /* 0x000fea0003800000 */
[----:B------:R-:W-:-:S13]  /*6dd0*/  ISETP.NE.AND P2, PT, R117, 0x3, PT ;  /* 0x000000037500780c */ /* 0x000fda0003f45270 */
[----:B------:R-:W-:Y:S05]  /*6de0*/  @!P2 BRA `(.L_x_71) ;  /* 0x000000000004a947 */ /* 0x000fea0003800000 */
[----:B------:R-:W-:Y:S01]  /*6df0*/  BPT.TRAP 0x1 ;  /* 0x000000040000795c */ /* 0x000fe20000300000 */
.L_x_71:
[----:B------:R-:W-:-:S04]  /*6e00*/  ULEA UR4, UR48, UR51, 0x3 ;  /* 0x0000003330047291 */ /* 0x000fc8000f8e183f */
[----:B------:R-:W-:-:S04]  /*6e10*/  UIADD3 UR4, UR4, 0x60, URZ ;  /* 0x0000006004047890 */ /* 0x000fc8000fffe03f */
[----:B------:R-:W-:-:S09]  /*6e20*/  UPRMT UR4, UR52, 0x654, UR4 ;  /* 0x0000065434047896 */ /* 0x000fd20008000004 */
[----:B------:R-:W-:Y:S03]  /*6e30*/  SYNCS.ARRIVE.TRANS64.RED.A1T0 RZ, [UR4], RZ ;  /* 0x000000ffffff79a7 */ /* 0x000fe60008100404 */
.L_x_70:
[----:B------:R-:W-:Y:S05]  /*6e40*/  BSYNC B0 ;  /* 0x0000000000007941 */ /* 0x000fea0003800000 */
.L_x_69:
[----:B------:R-:W-:Y:S01]  /*6e50*/  UIADD3 UR48, UR48, 0x1, URZ ;  /* 0x0000000130307890 */ /* 0x000fe2000fffe03f */
[----:B------:R-:W-:Y:S01]  /*6e60*/  BSSY B0, `(.L_x_72) ;  /* 0x000003a000007945 */ /* 0x000fe20003800000 */
[----:B-1----:R-:W-:Y:S02]  /*6e70*/  IMAD.MOV.U32 R4, RZ, RZ, R93 ;  /* 0x000000ffff047224 */ /* 0x002fe400078e005d */
[----:B------:R-:W-:-:S04]  /*6e80*/  UISETP.NE.AND UP0, UPT, UR48, 0x4, UPT ;  /* 0x000000043000788c */ /* 0x000fc8000bf05270 */
[----:B------:R-:W-:Y:S01]  /*6e90*/  USEL UR48, UR48, URZ, UP0 ;  /* 0x0000003f30307287 */ /* 0x000fe20008000000 */
[----:B------:R-:W-:Y:S11]  /*6ea0*/  @P0 BRA `(.L_x_73) ;  /* 0x0000000000d40947 */ /* 0x000ff60003800000 */
[----:B------:R-:W-:-:S13]  /*6eb0*/  ISETP.NE.AND P2, PT, R117, 0x3, PT ;  /* 0x000000037500780c */ /* 0x000fda0003f45270 */
[----:B------:R-:W-:Y:S05]  /*6ec0*/  @!P2 BRA `(.L_x_74) ;  /* 0x000000000004a947 */ /* 0x000fea0003800000 */
[----:B------:R-:W-:Y:S01]  /*6ed0*/  BPT.TRAP 0x1 ;  /* 0x000000040000795c */ /* 0x000fe20000300000 */
.L_x_74:
[----:B------:R-:W-:Y:S01]  /*6ee0*/  LEA R4, R23, UR51, 0x3 ;  /* 0x0000003317047c11 */ /* 0x000fe2000f8e18ff */
[----:B------:R-:W-:Y:S01]  /*6ef0*/  BSSY B1, `(.L_x_75) ;  /* 0x0000005000017945 */ /* 0x000fe20003800000 */
[----:B------:R-:W-:Y:S01]  /*6f00*/  SHF.L.U32 R5, R93, 0x1f, RZ ;  /* 0x0000001f5d057819 */ /* 0x000fe200000006ff */
[----:B------:R-:W-:-:S03]  /*6f10*/  VIADD R7, R23, 0x1 ;  /* 0x0000000117077836 */ /* 0x000fc60000000000 */
[----:B------:R-:W1:Y:S02]  /*6f20*/  SYNCS.PHASECHK.TRANS64.TRYWAIT P2, [R4+URZ+0x40], R5 ;  /* 0x00004005040075a7 */ /* 0x000e64000804017f */
[----:B-1----:R-:W-:Y:S05]  /*6f30*/  @!P2 BRA `(.L_x_76) ;  /* 0x000000700074a947 */ /* 0x002fea0003800000 */
.L_x_171:
[----:B------:R-:W-:Y:S05]  /*6f40*/  BSYNC B1 ;  /* 0x0000000000017941 */ /* 0x000fea0003800000 */
.L_x_75:
[----:B------:R-:W-:-:S04]  /*6f50*/  ISETP.NE.AND P2, PT, R7, 0x4, PT ;  /* 0x000000040700780c */ /* 0x000fc80003f45270 */
[----:B------:R-:W-:Y:S01]  /*6f60*/  SEL R96, RZ, 0x1, P2 ;  /* 0x00000001ff607807 */ /* 0x000fe20001000000 */
[----:B------:R-:W-:Y:S08]  /*6f70*/  @P4 BRA `(.L_x_77) ;  /* 0x0000000000984947 */ /* 0x000ff00003800000 */
[----:B------:R-:W-:Y:S01]  /*6f80*/  IMAD R23, R23, 0x2000, R62 ;  /* 0x0000200017177824 */ /* 0x000fe200078e023e */
[----:B------:R-:W-:Y:S05]  /*6f90*/  WARPSYNC.ALL ;  /* 0x0000000000007948 */ /* 0x000fea0003800000 */
[C---:B-1----:R-:W-:Y:S01]  /*6fa0*/  IADD3 R4, R23.reuse, 0x20, RZ ;  /* 0x0000002017047810 */ /* 0x042fe20007ffe0ff */
[----:B------:R-:W-:Y:S01]  /*6fb0*/  @P3 VIADD R4, R23, 0xffffffe0 ;  /* 0xffffffe017043836 */ /* 0x000fe20000000000 */
[----:B------:R-:W1:Y:S04]  /*6fc0*/  LDSM.16.M88.4 R8, [R23] ;  /* 0x000000001708783b */ /* 0x000e680000000200 */
[----:B------:R-:W2:Y:S01]  /*6fd0*/  LDSM.16.M88.4 R36, [R4] ;  /* 0x000000000424783b */ /* 0x000ea20000000200 */
[C---:B-1----:R-:W-:Y:S01]  /*6fe0*/  IMAD.U32 R6, R8.reuse, 0x10000, RZ ;  /* 0x0001000008067824 */ /* 0x042fe200078e00ff */
[----:B------:R-:W-:Y:S01]  /*6ff0*/  LOP3.LUT R8, R8, 0xffff0000, RZ, 0xc0, !PT ;  /* 0xffff000008087812 */ /* 0x000fe200078ec0ff */
[----:B------:R-:W-:Y:S01]  /*7000*/  IMAD.U32 R28, R10, 0x10000, RZ ;  /* 0x000100000a1c7824 */ /* 0x000fe200078e00ff */
[C---:B------:R-:W-:Y:S01]  /*7010*/  LOP3.LUT R26, R9.reuse, 0xffff0000, RZ, 0xc0, !PT ;  /* 0xffff0000091a7812 */ /* 0x040fe200078ec0ff */
[----:B--2---:R-:W-:Y:S01]  /*7020*/  IMAD.U32 R66, R38, 0x10000, RZ ;  /* 0x0001000026427824 */ /* 0x004fe200078e00ff */
[----:B------:R-:W-:Y:S01]  /*7030*/  SHF.L.U32 R34, R36, 0x10, RZ ;  /* 0x0000001024227819 */ /* 0x000fe200000006ff */
[----:B------:R-:W-:Y:S01]  /*7040*/  IMAD.U32 R24, R9, 0x10000, RZ ;  /* 0x0001000009187824 */ /* 0x000fe200078e00ff */
[----:B------:R-:W-:Y:S01]  /*7050*/  LOP3.LUT R64, R37, 0xffff0000, RZ, 0xc0, !PT ;  /* 0xffff000025407812 */ /* 0x000fe200078ec0ff */
[----:B------:R-:W-:Y:S01]  /*7060*/  IMAD.U32 R30, R11, 0x10000, RZ ;  /* 0x000100000b1e7824 */ /* 0x000fe200078e00ff */
[----:B------:R-:W-:Y:S01]  /*7070*/  LOP3.LUT R10, R10, 0xffff0000, RZ, 0xc0, !PT ;  /* 0xffff00000a0a7812 */ /* 0x000fe200078ec0ff */
[----:B------:R-:W-:Y:S01]  /*7080*/  IMAD.U32 R4, R37, 0x10000, RZ ;  /* 0x0001000025047824 */ /* 0x000fe200078e00ff */
[----:B------:R-:W-:Y:S01]  /*7090*/  LOP3.LUT R32, R11, 0xffff0000, RZ, 0xc0, !PT ;  /* 0xffff00000b207812 */ /* 0x000fe200078ec0ff */
[----:B------:R-:W-:Y:S01]  /*70a0*/  IMAD.U32 R68, R39, 0x10000, RZ ;  /* 0x0001000027447824 */ /* 0x000fe200078e00ff */
        /* <DEDUP_REMOVED lines=19> */
.L_x_77:
[----:B-1----:R-:W-:Y:S02]  /*71e0*/  LOP3.LUT R4, R93, R96, RZ, 0x3c, !PT ;  /* 0x000000605d047212 */ /* 0x002fe400078e3cff */
[----:B------:R-:W-:-:S07]  /*71f0*/  SEL R23, R7, RZ, P2 ;  /* 0x000000ff07177207 */ /* 0x000fce0001000000 */
.L_x_73:
[----:B------:R-:W-:Y:S05]  /*7200*/  BSYNC B0 ;  /* 0x0000000000007941 */ /* 0x000fea0003800000 */
.L_x_72:
        /* <DEDUP_REMOVED lines=8> */
[C---:B------:R-:W-:Y:S01]  /*7290*/  FMUL R5, R10.reuse, R10 ;  /* 0x0000000a0a057220 */ /* 0x040fe20000400000 */
[----:B------:R-:W-:Y:S01]  /*72a0*/  FSETP.GE.AND P2, PT, |R10|, 1.0029599666595458984, PT ;  /* 0x3f8060fe0a00780b */ /* 0x000fe20003f46200 */
[----:B------:R-:W-:Y:S01]  /*72b0*/  FMUL R26, R78, 0.70710676908493041992 ;  /* 0x3f3504f34e1a7820 */ /* 0x000fe20000400000 */
[C---:B------:R-:W-:Y:S01]  /*72c0*/  FFMA R79, R92.reuse, R79, R59 ;  /* 0x0000004f5c4f7223 */ /* 0x040fe2000000003b */
[----:B------:R-:W-:Y:S01]  /*72d0*/  FFMA R80, R92, R80, R63 ;  /* 0x000000505c507223 */ /* 0x000fe2000000003f */
[----:B------:R-:W-:Y:S01]  /*72e0*/  FSEL R5, |R10|, R5, P2 ;  /* 0x000000050a057208 */ /* 0x000fe20001000200 */
[----:B------:R-:W-:Y:S01]  /*72f0*/  FFMA R81, R92, R81, R56 ;  /* 0x000000515c517223 */ /* 0x000fe20000000038 */
[----:B------:R-:W-:Y:S01]  /*7300*/  FSEL R6, R0, 8.4834944573231041431e-05, P2 ;  /* 0x38b1e96a00067808 */ /* 0x000fe20001000000 */
[----:B------:R-:W-:Y:S01]  /*7310*/  FMUL R27, R79, 0.70710676908493041992 ;  /* 0x3f3504f34f1b7820 */ /* 0x000fe20000400000 */
[----:B------:R-:W-:Y:S01]  /*7320*/  FSEL R8, -R3, -0.00082130916416645050049, P2 ;  /* 0xba574d2003087808 */ /* 0x000fe20001000100 */
[----:B------:R-:W-:Y:S01]  /*7330*/  FMUL R28, R80, 0.70710676908493041992 ;  /* 0x3f3504f3501c7820 */ /* 0x000fe20000400000 */
[----:B------:R-:W-:Y:S01]  /*7340*/  FSEL R7, R12, 0.0052134888246655464172, P2 ;  /* 0x3baad5ea0c077808 */ /* 0x000fe20001000000 */
[----:B------:R-:W-:Y:S01]  /*7350*/  FMUL R29, R81, 0.70710676908493041992 ;  /* 0x3f3504f3511d7820 */ /* 0x000fe20000400000 */
[----:B------:R-:W-:Y:S01]  /*7360*/  FSEL R9, -R13, -0.026868773624300956726, P2 ;  /* 0xbcdc1be70d097808 */ /* 0x000fe20001000100 */
[C---:B------:R-:W-:Y:S01]  /*7370*/  FFMA R6, R5.reuse, R6, R8 ;  /* 0x0000000605067223 */ /* 0x040fe20000000008 */
[----:B------:R-:W-:Y:S01]  /*7380*/  FSEL R8, -|R10|, R10, P2 ;  /* 0x0000000a0a087208 */ /* 0x000fe20001000300 */
[C---:B------:R-:W-:Y:S01]  /*7390*/  FFMA R82, R92.reuse, R82, R57 ;  /* 0x000000525c527223 */ /* 0x040fe20000000039 */
[----:B------:R-:W-:Y:S01]  /*73a0*/  FFMA R83, R92, R83, R65 ;  /* 0x000000535c537223 */ /* 0x000fe20000000041 */
[----:B------:R-:W-:Y:S01]  /*73b0*/  FFMA R6, R5, R6, R7 ;  /* 0x0000000605067223 */ /* 0x000fe20000000007 */
[----:B------:R-:W-:Y:S01]  /*73c0*/  FSEL R7, R14, 0.11284004896879196167, P2 ;  /* 0x3de718af0e077808 */ /* 0x000fe20001000000 */
[----:B------:R-:W-:Y:S01]  /*73d0*/  FMUL R30, R82, 0.70710676908493041992 ;  /* 0x3f3504f3521e7820 */ /* 0x000fe20000400000 */
[----:B------:R-:W-:Y:S01]  /*73e0*/  FMUL R31, R83, 0.70710676908493041992 ;  /* 0x3f3504f3531f7820 */ /* 0x000fe20000400000 */
[----:B------:R-:W-:Y:S01]  /*73f0*/  FFMA R6, R5, R6, R9 ;  /* 0x0000000605067223 */ /* 0x000fe20000000009 */
[----:B------:R-:W-:Y:S01]  /*7400*/  FSEL R9, R15, -0.37612664699554443359, P2 ;  /* 0xbec093ac0f097808 */ /* 0x000fe20001000000 */
[C---:B------:R-:W-:Y:S01]  /*7410*/  FFMA R84, R92.reuse, R84, R67 ;  /* 0x000000545c547223 */ /* 0x040fe20000000043 */
[----:B------:R-:W-:Y:S01]  /*7420*/  FFMA R85, R92, R85, R107 ;  /* 0x000000555c557223 */ /* 0x000fe2000000006b */
[----:B------:R-:W-:Y:S01]  /*7430*/  FFMA R6, R5, R6, R7 ;  /* 0x0000000605067223 */ /* 0x000fe20000000007 */
[----:B------:R-:W-:Y:S01]  /*7440*/  FSEL R7, R20, 0.12837915122509002686, P2 ;  /* 0x3e0375d314077808 */ /* 0x000fe20001000000 */
[----:B------:R-:W-:Y:S01]  /*7450*/  FMUL R32, R84, 0.70710676908493041992 ;  /* 0x3f3504f354207820 */ /* 0x000fe20000400000 */
[----:B------:R-:W-:Y:S01]  /*7460*/  FMUL R36, R85, 0.70710676908493041992 ;  /* 0x3f3504f355247820 */ /* 0x000fe20000400000 */
[C---:B------:R-:W-:Y:S01]  /*7470*/  FFMA R6, R5.reuse, R6, R9 ;  /* 0x0000000605067223 */ /* 0x040fe20000000009 */
[C---:B------:R-:W-:Y:S01]  /*7480*/  FFMA R86, R92.reuse, R86, R69 ;  /* 0x000000565c567223 */ /* 0x040fe20000000045 */
[C---:B------:R-:W-:Y:S01]  /*7490*/  FFMA R87, R92.reuse, R87, R64 ;  /* 0x000000575c577223 */ /* 0x040fe20000000040 */
[----:B------:R-:W-:Y:S01]  /*74a0*/  FFMA R73, R92, R73, R105 ;  /* 0x000000495c497223 */ /* 0x000fe20000000069 */
[----:B------:R-:W-:Y:S01]  /*74b0*/  FFMA R5, R5, R6, R7 ;  /* 0x0000000605057223 */ /* 0x000fe20000000007 */
[----:B------:R-:W-:Y:S01]  /*74c0*/  FMUL R7, R24, R24 ;  /* 0x0000001818077220 */ /* 0x000fe20000400000 */
[----:B------:R-:W-:Y:S01]  /*74d0*/  FMUL R38, R87, 0.70710676908493041992 ;  /* 0x3f3504f357267820 */ /* 0x000fe20000400000 */
[----:B------:R-:W-:Y:S01]  /*74e0*/  FMUL R66, R73, 0.70710676908493041992 ;  /* 0x3f3504f349427820 */ /* 0x000fe20000400000 */
[----:B------:R-:W-:Y:S01]  /*74f0*/  FFMA R5, R5, R8, R8 ;  /* 0x0000000805057223 */ /* 0x000fe20000000008 */
[----:B------:R-:W-:Y:S01]  /*7500*/  FFMA R72, R92, R72, R103 ;  /* 0x000000485c487223 */ /* 0x000fe20000000067 */
[----:B------:R-:W-:Y:S01]  /*7510*/  FMUL R74, R74, 0.5 ;  /* 0x3f0000004a4a7820 */ /* 0x000fe20000400000 */
[----:B------:R-:W-:Y:S01]  /*7520*/  FMUL R75, R75, 0.5 ;  /* 0x3f0000004b4b7820 */ /* 0x000fe20000400000 */
[----:B------:R-:W1:Y:S01]  /*7530*/  @P2 MUFU.EX2 R6, R5 ;  /* 0x0000000500062308 */ /* 0x000e620000000800 */
[----:B------:R-:W-:Y:S01]  /*7540*/  FMUL R78, R78, 0.5 ;  /* 0x3f0000004e4e7820 */ /* 0x000fe20000400000 */
[----:B------:R-:W-:Y:S01]  /*7550*/  FMUL R77, R77, 0.5 ;  /* 0x3f0000004d4d7820 */ /* 0x000fe20000400000 */
[----:B------:R-:W-:Y:S01]  /*7560*/  FMUL R79, R79, 0.5 ;  /* 0x3f0000004f4f7820 */ /* 0x000fe20000400000 */
[----:B------:R-:W-:Y:S01]  /*7570*/  FMUL R82, R82, 0.5 ;  /* 0x3f00000052527820 */ /* 0x000fe20000400000 */
[----:B------:R-:W-:Y:S01]  /*7580*/  FMUL R83, R83, 0.5 ;  /* 0x3f00000053537820 */ /* 0x000fe20000400000 */
[----:B------:R-:W-:Y:S01]  /*7590*/  FMUL R80, R80, 0.5 ;  /* 0x3f00000050507820 */ /* 0x000fe20000400000 */
[----:B------:R-:W-:Y:S01]  /*75a0*/  FMUL R81, R81, 0.5 ;  /* 0x3f00000051517820 */ /* 0x000fe20000400000 */
[----:B------:R-:W-:Y:S01]  /*75b0*/  FMUL R84, R84, 0.5 ;  /* 0x3f00000054547820 */ /* 0x000fe20000400000 */
[----:B------:R-:W-:Y:S05]  /*75c0*/  WARPSYNC.ALL ;  /* 0x0000000000007948 */ /* 0x000fea0003800000 */
[----:B------:R-:W-:Y:S01]  /*75d0*/  BSSY B0, `(.L_x_78) ;  /* 0x0000182000007945 */ /* 0x000fe20003800000 */
[----:B-1----:R-:W-:-:S05]  /*75e0*/  @P2 FADD R6, -R6, 1 ;  /* 0x3f80000006062421 */ /* 0x002fca0000000100 */
[----:B------:R-:W-:Y:S02]  /*75f0*/  @P2 LOP3.LUT R5, R6, 0x80000000, R10, 0xb8, !PT ;  /* 0x8000000006052812 */ /* 0x000fe400078eb80a */
[----:B------:R-:W-:-:S03]  /*7600*/  FSETP.GE.AND P2, PT, |R24|, 1.0029599666595458984, PT ;  /* 0x3f8060fe1800780b */ /* 0x000fc60003f46200 */
[----:B------:R-:W-:Y:S01]  /*7610*/  FADD R5, R5, 1 ;  /* 0x3f80000005057421 */ /* 0x000fe20000000000 */
[----:B------:R-:W-:Y:S02]  /*7620*/  FSEL R7, |R24|, R7, P2 ;  /* 0x0000000718077208 */ /* 0x000fe40001000200 */
[----:B------:R-:W-:Y:S01]  /*7630*/  FSEL R6, R0, 8.4834944573231041431e-05, P2 ;  /* 0x38b1e96a00067808 */ /* 0x000fe20001000000 */
[----:B------:R-:W-:Y:S01]  /*7640*/  FMUL R74, R5, R74 ;  /* 0x0000004a054a7220 */ /* 0x000fe20000400000 */
[----:B------:R-:W-:Y:S01]  /*7650*/  FSEL R8, -R3, -0.00082130916416645050049, P2 ;  /* 0xba574d2003087808 */ /* 0x000fe20001000100 */
[----:B------:R-:W-:Y:S01]  /*7660*/  FMUL R5, R85, 0.5 ;  /* 0x3f00000055057820 */ /* 0x000fe20000400000 */
        /* <DEDUP_REMOVED lines=13> */
[C---:B------:R-:W-:Y:S01]  /*7740*/  FMUL R11, R76.reuse, 0.70710676908493041992 ;  /* 0x3f3504f34c0b7820 */ /* 0x040fe20000400000 */
[----:B------:R-:W-:Y:S02]  /*7750*/  FMUL R76, R76, 0.5 ;  /* 0x3f0000004c4c7820 */ /* 0x000fe40000400000 */
[----:B------:R-:W1:Y:S01]  /*7760*/  @P2 MUFU.EX2 R7, R6 ;  /* 0x0000000600072308 */ /* 0x000e620000000800 */
[----:B------:R-:W-:Y:S01]  /*7770*/  FMUL R8, R11, R11 ;  /* 0x0000000b0b087220 */ /* 0x000fe20000400000 */
        /* <DEDUP_REMOVED lines=106> */
[----:B------:R-:W-:-:S02]  /*7e20*/  FSEL R26, -|R28|, R28, P2 ;  /* 0x0000001c1c1a7208 */ /* 0x000fc40001000300 */
[----:B------:R-:W-:Y:S01]  /*7e30*/  F2FP.BF16.F32.PACK_AB R10, R77, R76 ;  /* 0x0000004c4d0a723e */ /* 0x000fe200000010ff */
        /* <DEDUP_REMOVED lines=93> */
[----:B------:R-:W-:-:S03]  /*8410*/  F2FP.BF16.F32.PACK_AB R25, R26, R25 ;  /* 0x000000191a19723e */ /* 0x000fc600000010ff */
        /* <DEDUP_REMOVED lines=17> */
[----:B------:R-:W-:Y:S02]  /*8530*/  FSEL R27, |R36|, R27, P2 ;  /* 0x0000001b241b7208 */ /* 0x000fe40001000200 */
[----:B------:R-:W-:Y:S01]  /*8540*/  FSEL R28, R0, 8.4834944573231041431e-05, P2 ;  /* 0x38b1e96a001c7808 */ /* 0x000fe20001000000 */
[----:B------:R-:W-:Y:S01]  /*8550*/  FMUL R33, R33, R84 ;  /* 0x0000005421217220 */ /* 0x000fe20000400000 */
        /* <DEDUP_REMOVED lines=111> */
[----:B------:R-:W-:Y:S01]  /*8c50*/  FMUL R27, R36, R9 ;  /* 0x00000009241b7220 */ /* 0x000fe20000400000 */
[----:B------:R-:W-:-:S03]  /*8c60*/  F2FP.BF16.F32.PACK_AB R9, R75, R74 ;  /* 0x0000004a4b09723e */ /* 0x000fc600000010ff */
[----:B------:R-:W-:Y:S01]  /*8c70*/  FADD R28, R28, 1 ;  /* 0x3f8000001c1c7421 */ /* 0x000fe20000000000 */
[----:B------:R-:W-:-:S03]  /*8c80*/  F2FP.BF16.F32.PACK_AB R27, R27, R6 ;  /* 0x000000061b1b723e */ /* 0x000fc600000010ff */
[----:B------:R-:W-:-:S05]  /*8c90*/  FMUL R5, R28, R5 ;  /* 0x000000051c057220 */ /* 0x000fca0000400000 */
[----:B------:R-:W-:Y:S02]  /*8ca0*/  F2FP.BF16.F32.PACK_AB R8, R8, R5 ;  /* 0x000000050808723e */ /* 0x000fe400000010ff */
[----:B------:R-:W-:-:S03]  /*8cb0*/  IADD3 R5, R71, 0x4200, R60 ;  /* 0x0000420047057810 */ /* 0x000fc60007ffe03c */
[----:B------:R1:W-:Y:S04]  /*8cc0*/  STSM.16.M88.4 [R60+0x4200], R8 ;  /* 0x004200083c007844 */ /* 0x0003e80000000200 */
        /* <DEDUP_REMOVED lines=18> */
.L_x_79:
[----:B------:R-:W-:Y:S05]  /*8df0*/  BSYNC B0 ;  /* 0x0000000000007941 */ /* 0x000fea0003800000 */
.L_x_78:
[----:B------:R-:W-:Y:S06]  /*8e00*/  BAR.SYNC.DEFER_BLOCKING 0x1, 0x100 ;  /* 0x0044000000007b1d */ /* 0x000fec0000010000 */
[----:B------:R-:W-:Y:S04]  /*8e10*/  BSSY B0, `(.L_x_80) ;  /* 0x0000009000007945 */ /* 0x000fe80003800000 */
[----:B------:R-:W-:Y:S05]  /*8e20*/  @P0 BRA `(.L_x_81) ;  /* 0x00000000001c0947 */ /* 0x000fea0003800000 */
[----:B------:R-:W-:-:S13]  /*8e30*/  ISETP.NE.AND P2, PT, R117, 0x3, PT ;  /* 0x000000037500780c */ /* 0x000fda0003f45270 */
[----:B------:R-:W-:Y:S05]  /*8e40*/  @!P2 BRA `(.L_x_82) ;  /* 0x000000000004a947 */ /* 0x000fea0003800000 */
[----:B------:R-:W-:Y:S01]  /*8e50*/  BPT.TRAP 0x1 ;  /* 0x000000040000795c */ /* 0x000fe20000300000 */
.L_x_82:
[----:B------:R-:W-:-:S04]  /*8e60*/  ULEA UR4, UR48, UR51, 0x3 ;  /* 0x0000003330047291 */ /* 0x000fc8000f8e183f */
[----:B------:R-:W-:-:S04]  /*8e70*/  UIADD3 UR4, UR4, 0x60, URZ ;  /* 0x0000006004047890 */ /* 0x000fc8000fffe03f */
[----:B------:R-:W-:-:S09]  /*8e80*/  UPRMT UR4, UR52, 0x654, UR4 ;  /* 0x0000065434047896 */ /* 0x000fd20008000004 */
[----:B------:R-:W-:Y:S03]  /*8e90*/  SYNCS.ARRIVE.TRANS64.RED.A1T0 RZ, [UR4], RZ ;  /* 0x000000ffffff79a7 */ /* 0x000fe60008100404 */
.L_x_81:
[----:B------:R-:W-:Y:S05]  /*8ea0*/  BSYNC B0 ;  /* 0x0000000000007941 */ /* 0x000fea0003800000 */
.L_x_80:
[----:B------:R-:W-:Y:S01]  /*8eb0*/  UIADD3 UR4, UR48, 0x1, URZ ;  /* 0x0000000130047890 */ /* 0x000fe2000fffe03f */
[----:B------:R-:W-:Y:S03]  /*8ec0*/  BSSY B0, `(.L_x_83) ;  /* 0x0000034000007945 */ /* 0x000fe60003800000 */
[----:B------:R-:W-:-:S04]  /*8ed0*/  UISETP.NE.AND UP0, UPT, UR4, 0x4, UPT ;  /* 0x000000040400788c */ /* 0x000fc8000bf05270 */
[----:B------:R-:W-:Y:S01]  /*8ee0*/  USEL UR48, UR4, URZ, UP0 ;  /* 0x0000003f04307287 */ /* 0x000fe20008000000 */
[----:B------:R-:W-:Y:S11]  /*8ef0*/  @P0 BRA `(.L_x_84) ;  /* 0x0000000000c00947 */ /* 0x000ff60003800000 */
[----:B------:R-:W-:-:S13]  /*8f00*/  ISETP.NE.AND P2, PT, R117, 0x3, PT ;  /* 0x000000037500780c */ /* 0x000fda0003f45270 */
[----:B------:R-:W-:Y:S05]  /*8f10*/  @!P2 BRA `(.L_x_85) ;  /* 0x000000000004a947 */ /* 0x000fea0003800000 */
[----:B------:R-:W-:Y:S01]  /*8f20*/  BPT.TRAP 0x1 ;  /* 0x000000040000795c */ /* 0x000fe20000300000 */
.L_x_85:
[----:B------:R-:W-:Y:S01]  /*8f30*/  SHF.L.U32 R4, R4, 0x1f, RZ ;  /* 0x0000001f04047819 */ /* 0x000fe200000006ff */
[----:B------:R-:W-:Y:S01]  /*8f40*/  BSSY B1, `(.L_x_86) ;  /* 0x0000004000017945 */ /* 0x000fe20003800000 */
[----:B-1----:R-:W-:-:S04]  /*8f50*/  LEA R5, R23, UR51, 0x3 ;  /* 0x0000003317057c11 */ /* 0x002fc8000f8e18ff */
[----:B------:R-:W1:Y:S02]  /*8f60*/  SYNCS.PHASECHK.TRANS64.TRYWAIT P2, [R5+URZ+0x40], R4 ;  /* 0x00004004050075a7 */ /* 0x000e64000804017f */
[----:B-1----:R-:W-:Y:S05]  /*8f70*/  @!P2 BRA `(.L_x_87) ;  /* 0x000000500078a947 */ /* 0x002fea0003800000 */
.L_x_172:
[----:B------:R-:W-:Y:S05]  /*8f80*/  BSYNC B1 ;  /* 0x0000000000017941 */ /* 0x000fea0003800000 */
.L_x_86:
[----:B------:R-:W-:Y:S05]  /*8f90*/  @P4 BRA `(.L_x_84) ;  /* 0x0000000000984947 */ /* 0x000fea0003800000 */
[----:B------:R-:W-:Y:S01]  /*8fa0*/  IMAD R23, R23, 0x2000, R62 ;  /* 0x0000200017177824 */ /* 0x000fe200078e023e */
[----:B------:R-:W-:Y:S05]  /*8fb0*/  WARPSYNC.ALL ;  /* 0x0000000000007948 */ /* 0x000fea0003800000 */
[C---:B-1----:R-:W-:Y:S01]  /*8fc0*/  VIADD R4, R23.reuse, 0x20 ;  /* 0x0000002017047836 */ /* 0x042fe20000000000 */
[----:B------:R-:W-:Y:S01]  /*8fd0*/  @P3 IADD3 R4, R23, -0x20, RZ ;  /* 0xffffffe017043810 */ /* 0x000fe20007ffe0ff */
[----:B------:R-:W1:Y:S04]  /*8fe0*/  LDSM.16.M88.4 R8, [R23] ;  /* 0x000000001708783b */ /* 0x000e680000000200 */
[----:B------:R-:W2:Y:S01]  /*8ff0*/  LDSM.16.M88.4 R36, [R4] ;  /* 0x000000000424783b */ /* 0x000ea20000000200 */
[C---:B-1----:R-:W-:Y:S01]  /*9000*/  IMAD.U32 R6, R8.reuse, 0x10000, RZ ;  /* 0x0001000008067824 */ /* 0x042fe200078e00ff */
[----:B------:R-:W-:Y:S01]  /*9010*/  LOP3.LUT R8, R8, 0xffff0000, RZ, 0xc0, !PT ;  /* 0xffff000008087812 */ /* 0x000fe200078ec0ff */
[----:B------:R-:W-:Y:S01]  /*9020*/  IMAD.U32 R28, R10, 0x10000, RZ ;  /* 0x000100000a1c7824 */ /* 0x000fe200078e00ff */
[----:B------:R-:W-:Y:S01]  /*9030*/  LOP3.LUT R26, R9, 0xffff0000, RZ, 0xc0, !PT ;  /* 0xffff0000091a7812 */ /* 0x000fe200078ec0ff */
[----:B--2---:R-:W-:Y:S01]  /*9040*/  IMAD.U32 R34, R36, 0x10000, RZ ;  /* 0x0001000024227824 */ /* 0x004fe200078e00ff */
[----:B------:R-:W-:Y:S01]  /*9050*/  LOP3.LUT R10, R10, 0xffff0000, RZ, 0xc0, !PT ;  /* 0xffff00000a0a7812 */ /* 0x000fe200078ec0ff */
[----:B------:R-:W-:Y:S01]  /*9060*/  IMAD.U32 R64, R38, 0x10000, RZ ;  /* 0x0001000026407824 */ /* 0x000fe200078e00ff */
[----:B------:R-:W-:Y:S01]  /*9070*/  LOP3.LUT R32, R11, 0xffff0000, RZ, 0xc0, !PT ;  /* 0xffff00000b207812 */ /* 0x000fe200078ec0ff */
[----:B------:R-:W-:Y:S01]  /*9080*/  IMAD.U32 R24, R9, 0x10000, RZ ;  /* 0x0001000009187824 */ /* 0x000fe200078e00ff */
[----:B------:R-:W-:Y:S01]  /*9090*/  LOP3.LUT R36, R36, 0xffff0000, RZ, 0xc0, !PT ;  /* 0xffff000024247812 */ /* 0x000fe200078ec0ff */
[----:B------:R-:W-:Y:S01]  /*90a0*/  IMAD.U32 R30, R11, 0x10000, RZ ;  /* 0x000100000b1e7824 */ /* 0x000fe200078e00ff */
[----:B------:R-:W-:Y:S01]  /*90b0*/  SHF.L.U32 R4, R37, 0x10, RZ ;  /* 0x0000001025047819 */ /* 0x000fe200000006ff */
        /* <DEDUP_REMOVED lines=20> */
.L_x_84:
[----:B------:R-:W-:Y:S05]  /*9200*/  BSYNC B0 ;  /* 0x0000000000007941 */ /* 0x000fea0003800000 */
.L_x_83:
[C---:B------:R-:W-:Y:S01]  /*9210*/  FFMA R40, R92.reuse, R40, R103 ;  /* 0x000000285c287223 */ /* 0x040fe20000000067 */
[C---:B------:R-:W-:Y:S01]  /*9220*/  FFMA R41, R92.reuse, R41, R105 ;  /* 0x000000295c297223 */ /* 0x040fe20000000069 */
[C---:B------:R-:W-:Y:S01]  /*9230*/  FFMA R42, R92.reuse, R42, R97 ;  /* 0x0000002a5c2a7223 */ /* 0x040fe20000000061 */
[----:B------:R-:W-:Y:S01]  /*9240*/  FFMA R43, R92, R43, R101 ;  /* 0x0000002b5c2b7223 */ /* 0x000fe20000000065 */
[----:B-1----:R-:W-:Y:S01]  /*9250*/  FMUL R9, R40, 0.70710676908493041992 ;  /* 0x3f3504f328097820 */ /* 0x002fe20000400000 */
[----:B------:R-:W-:Y:S01]  /*9260*/  FMUL R23, R41, 0.70710676908493041992 ;  /* 0x3f3504f329177820 */ /* 0x000fe20000400000 */
[----:B------:R-:W-:Y:S01]  /*9270*/  FMUL R34, R42, 0.70710676908493041992 ;  /* 0x3f3504f32a227820 */ /* 0x000fe20000400000 */
[----:B------:R-:W-:Y:S01]  /*9280*/  FMUL R25, R43, 0.70710676908493041992 ;  /* 0x3f3504f32b197820 */ /* 0x000fe20000400000 */
[C---:B------:R-:W-:Y:S01]  /*9290*/  FMUL R4, R9.reuse, R9 ;  /* 0x0000000909047220 */ /* 0x040fe20000400000 */
[C---:B------:R-:W-:Y:S01]  /*92a0*/  FSETP.GE.AND P2, PT, |R9|.reuse, 1.0029599666595458984, PT ;  /* 0x3f8060fe0900780b */ /* 0x040fe20003f46200 */
[----:B------:R-:W-:Y:S01]  /*92b0*/  FFMA R44, R92, R44, R99 ;  /* 0x0000002c5c2c7223 */ /* 0x000fe20000000063 */
[----:B------:R-:W-:Y:S01]  /*92c0*/  FSETP.GE.AND P3, PT, |R34|, 1.0029599666595458984, PT ;  /* 0x3f8060fe2200780b */ /* 0x000fe20003f66200 */
[C---:B------:R-:W-:Y:S01]  /*92d0*/  FFMA R45, R92.reuse, R45, R58 ;  /* 0x0000002d5c2d7223 */ /* 0x040fe2000000003a */
[----:B------:R-:W-:Y:S01]  /*92e0*/  FSEL R4, |R9|, R4, P2 ;  /* 0x0000000409047208 */ /* 0x000fe20001000200 */
[----:B------:R-:W-:Y:S01]  /*92f0*/  FFMA R46, R92, R46, R61 ;  /* 0x0000002e5c2e7223 */ /* 0x000fe2000000003d */
[----:B------:R-:W-:Y:S01]  /*9300*/  FSEL R5, R0, 8.4834944573231041431e-05, P2 ;  /* 0x38b1e96a00057808 */ /* 0x000fe20001000000 */
[----:B------:R-:W-:Y:S01]  /*9310*/  FFMA R47, R92, R47, R59 ;  /* 0x0000002f5c2f7223 */ /* 0x000fe2000000003b */
[----:B------:R-:W-:Y:S01]  /*9320*/  FSEL R7, -R3, -0.00082130916416645050049, P2 ;  /* 0xba574d2003077808 */ /* 0x000fe20001000100 */
[----:B------:R-:W-:Y:S01]  /*9330*/  FMUL R35, R46, 0.70710676908493041992 ;  /* 0x3f3504f32e237820 */ /* 0x000fe20000400000 */
[----:B------:R-:W-:Y:S01]  /*9340*/  FSEL R6, R12, 0.0052134888246655464172, P2 ;  /* 0x3baad5ea0c067808 */ /* 0x000fe20001000000 */
[----:B------:R-:W-:Y:S01]  /*9350*/  FFMA R49, R92, R49, R56 ;  /* 0x000000315c317223 */ /* 0x000fe20000000038 */
[----:B------:R-:W-:Y:S01]  /*9360*/  FSEL R8, -R13, -0.026868773624300956726, P2 ;  /* 0xbcdc1be70d087808 */ /* 0x000fe20001000100 */
[----:B------:R-:W-:Y:S01]  /*9370*/  FFMA R5, R4, R5, R7 ;  /* 0x0000000504057223 */ /* 0x000fe20000000007 */
[----:B------:R-:W-:Y:S01]  /*9380*/  FSEL R7, -|R9|, R9, P2 ;  /* 0x0000000909077208 */ /* 0x000fe20001000300 */
[----:B------:R-:W-:Y:S01]  /*9390*/  FFMA R48, R92, R48, R63 ;  /* 0x000000305c307223 */ /* 0x000fe2000000003f */
[----:B------:R-:W-:Y:S01]  /*93a0*/  FSEL R10, R0, 8.4834944573231041431e-05, P3 ;  /* 0x38b1e96a000a7808 */ /* 0x000fe20001800000 */
[----:B------:R-:W-:Y:S01]  /*93b0*/  FFMA R5, R4, R5, R6 ;  /* 0x0000000504057223 */ /* 0x000fe20000000006 */
[----:B------:R-:W-:Y:S01]  /*93c0*/  FSEL R6, R14, 0.11284004896879196167, P2 ;  /* 0x3de718af0e067808 */ /* 0x000fe20001000000 */
[----:B------:R-:W-:Y:S01]  /*93d0*/  FMUL R56, R47, 0.70710676908493041992 ;  /* 0x3f3504f32f387820 */ /* 0x000fe20000400000 */
[----:B------:R-:W-:Y:S01]  /*93e0*/  FSEL R24, -R3, -0.00082130916416645050049, P3 ;  /* 0xba574d2003187808 */ /* 0x000fe20001800100 */
[C---:B------:R-:W-:Y:S01]  /*93f0*/  FFMA R5, R4.reuse, R5, R8 ;  /* 0x0000000504057223 */ /* 0x040fe20000000008 */
[----:B------:R-:W-:Y:S01]  /*9400*/  FSEL R8, R15, -0.37612664699554443359, P2 ;  /* 0xbec093ac0f087808 */ /* 0x000fe20001000000 */
[----:B------:R-:W-:Y:S01]  /*9410*/  FMUL R58, R49, 0.70710676908493041992 ;  /* 0x3f3504f3313a7820 */ /* 0x000fe20000400000 */
[----:B------:R-:W-:Y:S01]  /*9420*/  FSETP.GE.AND P4, PT, |R25|, 1.0029599666595458984, PT ;  /* 0x3f8060fe1900780b */ /* 0x000fe20003f86200 */
[----:B------:R-:W-:Y:S01]  /*9430*/  FFMA R5, R4, R5, R6 ;  /* 0x0000000504057223 */ /* 0x000fe20000000006 */
[----:B------:R-:W-:Y:S01]  /*9440*/  FSEL R6, R20, 0.12837915122509002686, P2 ;  /* 0x3e0375d314067808 */ /* 0x000fe20001000000 */
[----:B------:R-:W-:Y:S01]  /*9450*/  FFMA R57, R92, R50, R57 ;  /* 0x000000325c397223 */ /* 0x000fe20000000039 */
[----:B------:R-:W-:Y:S01]  /*9460*/  FSEL R28, R0, 8.4834944573231041431e-05, P4 ;  /* 0x38b1e96a001c7808 */ /* 0x000fe20002000000 */
[----:B------:R-:W-:Y:S01]  /*9470*/  FFMA R5, R4, R5, R8 ;  /* 0x0000000504057223 */ /* 0x000fe20000000008 */
[----:B------:R-:W-:Y:S01]  /*9480*/  FSEL R30, -R3, -0.00082130916416645050049, P4 ;  /* 0xba574d20031e7808 */ /* 0x000fe20002000100 */
[----:B------:R-:W-:Y:S01]  /*9490*/  FFMA R51, R92, R51, R65 ;  /* 0x000000335c337223 */ /* 0x000fe20000000041 */
[----:B------:R-:W-:Y:S01]  /*94a0*/  FSEL R26, R12, 0.0052134888246655464172, P3 ;  /* 0x3baad5ea0c1a7808 */ /* 0x000fe20001800000 */
[----:B------:R-:W-:Y:S01]  /*94b0*/  FFMA R4, R4, R5, R6 ;  /* 0x0000000504047223 */ /* 0x000fe20000000006 */
[----:B------:R-:W-:Y:S01]  /*94c0*/  FSEL R32, R12, 0.0052134888246655464172, P4 ;  /* 0x3baad5ea0c207808 */ /* 0x000fe20002000000 */
[----:B------:R-:W-:Y:S01]  /*94d0*/  FFMA R52, R92, R52, R67 ;  /* 0x000000345c347223 */ /* 0x000fe20000000043 */
[----:B------:R-:W-:Y:S01]  /*94e0*/  FSEL R11, R20, 0.12837915122509002686, P4 ;  /* 0x3e0375d3140b7808 */ /* 0x000fe20002000000 */
[----:B------:R-:W-:Y:S01]  /*94f0*/  FFMA R4, R4, R7, R7 ;  /* 0x0000000704047223 */ /* 0x000fe20000000007 */
[----:B------:R-:W-:Y:S01]  /*9500*/  FMUL R7, R34, R34 ;  /* 0x0000002222077220 */ /* 0x000fe20000400000 */
[C---:B------:R-:W-:Y:S01]  /*9510*/  FFMA R53, R92.reuse, R53, R107 ;  /* 0x000000355c357223 */ /* 0x040fe2000000006b */
[C---:B------:R-:W-:Y:S01]  /*9520*/  FFMA R54, R92.reuse, R54, R69 ;  /* 0x000000365c367223 */ /* 0x040fe20000000045 */
[----:B------:R-:W1:Y:S01]  /*9530*/  @P2 MUFU.EX2 R5, R4 ;  /* 0x0000000400052308 */ /* 0x000e620000000800 */
[----:B------:R-:W-:Y:S01]  /*9540*/  FFMA R55, R92, R55, R64 ;  /* 0x000000375c377223 */ /* 0x000fe20000000040 */
[----:B------:R-:W-:Y:S01]  /*9550*/  FSEL R7, |R34|, R7, P3 ;  /* 0x0000000722077208 */ /* 0x000fe20001800200 */
[----:B------:R-:W-:Y:S01]  /*9560*/  FMUL R37, R53, 0.70710676908493041992 ;  /* 0x3f3504f335257820 */ /* 0x000fe20000400000 */
[----:B------:R-:W-:Y:S01]  /*9570*/  FMUL R49, R49, 0.5 ;  /* 0x3f00000031317820 */ /* 0x000fe20000400000 */
[----:B------:R-:W-:Y:S01]  /*9580*/  IADD3 R71, R71, 0x6200, R60 ;  /* 0x0000620047477810 */ /* 0x000fe20007ffe03c */
[----:B------:R-:W-:Y:S05]  /*9590*/  WARPSYNC.ALL ;  /* 0x0000000000007948 */ /* 0x000fea0003800000 */
[C---:B------:R-:W-:Y:S01]  /*95a0*/  FFMA R24, R7.reuse, R10, R24 ;  /* 0x0000000a07187223 */ /* 0x040fe20000000018 */
[----:B------:R-:W-:Y:S03]  /*95b0*/  BSSY B0, `(.L_x_88) ;  /* 0x0000184000007945 */ /* 0x000fe60003800000 */
[----:B------:R-:W-:Y:S01]  /*95c0*/  FFMA R24, R7, R24, R26 ;  /* 0x0000001807187223 */ /* 0x000fe2000000001a */
[----:B------:R-:W-:Y:S01]  /*95d0*/  FSEL R26, -R13, -0.026868773624300956726, P3 ;  /* 0xbcdc1be70d1a7808 */ /* 0x000fe20001800100 */
[----:B-1----:R-:W-:-:S04]  /*95e0*/  @P2 FADD R5, -R5, 1 ;  /* 0x3f80000005052421 */ /* 0x002fc80000000100 */
[----:B------:R-:W-:Y:S01]  /*95f0*/  FFMA R24, R7, R24, R26 ;  /* 0x0000001807187223 */ /* 0x000fe2000000001a */
[----:B------:R-:W-:Y:S01]  /*9600*/  @P2 LOP3.LUT R4, R5, 0x80000000, R9, 0xb8, !PT ;  /* 0x8000000005042812 */ /* 0x000fe200078eb809 */
[C---:B------:R-:W-:Y:S01]  /*9610*/  FMUL R5, R23.reuse, R23 ;  /* 0x0000001717057220 */ /* 0x040fe20000400000 */
[----:B------:R-:W-:Y:S01]  /*9620*/  FSETP.GE.AND P2, PT, |R23|, 1.0029599666595458984, PT ;  /* 0x3f8060fe1700780b */ /* 0x000fe20003f46200 */
[----:B------:R-:W-:Y:S01]  /*9630*/  FMUL R9, R25, R25 ;  /* 0x0000001919097220 */ /* 0x000fe20000400000 */
[----:B------:R-:W-:Y:S01]  /*9640*/  FSEL R26, R15, -0.37612664699554443359, P3 ;  /* 0xbec093ac0f1a7808 */ /* 0x000fe20001800000 */
[----:B------:R-:W-:Y:S01]  /*9650*/  FADD R4, R4, 1 ;  /* 0x3f80000004047421 */ /* 0x000fe20000000000 */
[----:B------:R-:W-:Y:S02]  /*9660*/  FSEL R5, |R23|, R5, P2 ;  /* 0x0000000517057208 */ /* 0x000fe40001000200 */
[----:B------:R-:W-:Y:S02]  /*9670*/  FSEL R6, R0, 8.4834944573231041431e-05, P2 ;  /* 0x38b1e96a00067808 */ /* 0x000fe40001000000 */
[----:B------:R-:W-:-:S02]  /*9680*/  FSEL R8, -R3, -0.00082130916416645050049, P2 ;  /* 0xba574d2003087808 */ /* 0x000fc40001000100 */
[----:B------:R-:W-:Y:S02]  /*9690*/  FSEL R9, |R25|, R9, P4 ;  /* 0x0000000919097208 */ /* 0x000fe40002000200 */
[----:B------:R-:W-:Y:S01]  /*96a0*/  FSEL R10, -R13, -0.026868773624300956726, P2 ;  /* 0xbcdc1be70d0a7808 */ /* 0x000fe20001000100 */
[----:B------:R-:W-:Y:S01]  /*96b0*/  FFMA R6, R5, R6, R8 ;  /* 0x0000000605067223 */ /* 0x000fe20000000008 */
[----:B------:R-:W-:Y:S01]  /*96c0*/  FSEL R8, R12, 0.0052134888246655464172, P2 ;  /* 0x3baad5ea0c087808 */ /* 0x000fe20001000000 */
[----:B------:R-:W-:Y:S01]  /*96d0*/  FFMA R28, R9, R28, R30 ;  /* 0x0000001c091c7223 */ /* 0x000fe2000000001e */
[----:B------:R-:W-:-:S03]  /*96e0*/  FSEL R30, -R13, -0.026868773624300956726, P4 ;  /* 0xbcdc1be70d1e7808 */ /* 0x000fc60002000100 */
[----:B------:R-:W-:Y:S01]  /*96f0*/  FFMA R6, R5, R6, R8 ;  /* 0x0000000605067223 */ /* 0x000fe20000000008 */
[C---:B------:R-:W-:Y:S01]  /*9700*/  FSEL R8, R14.reuse, 0.11284004896879196167, P2 ;  /* 0x3de718af0e087808 */ /* 0x040fe20001000000 */
[----:B------:R-:W-:Y:S01]  /*9710*/  FFMA R32, R9, R28, R32 ;  /* 0x0000001c09207223 */ /* 0x000fe20000000020 */
[----:B------:R-:W-:Y:S01]  /*9720*/  FSEL R28, R14, 0.11284004896879196167, P3 ;  /* 0x3de718af0e1c7808 */ /* 0x000fe20001800000 */
[----:B------:R-:W-:Y:S01]  /*9730*/  FFMA R6, R5, R6, R10 ;  /* 0x0000000605067223 */ /* 0x000fe2000000000a */
[----:B------:R-:W-:Y:S01]  /*9740*/  FSEL R10, R15, -0.37612664699554443359, P2 ;  /* 0xbec093ac0f0a7808 */ /* 0x000fe20001000000 */
[----:B------:R-:W-:Y:S02]  /*9750*/  FFMA R30, R9, R32, R30 ;  /* 0x00000020091e7223 */ /* 0x000fe4000000001e */
[----:B------:R-:W-:Y:S01]  /*9760*/  FFMA R6, R5, R6, R8 ;  /* 0x0000000605067223 */ /* 0x000fe20000000008 */
[----:B------:R-:W-:Y:S01]  /*9770*/  FSEL R8, R20, 0.12837915122509002686, P2 ;  /* 0x3e0375d314087808 */ /* 0x000fe20001000000 */
[----:B------:R-:W-:Y:S01]  /*9780*/  FFMA R24, R7, R24, R28 ;  /* 0x0000001807187223 */ /* 0x000fe2000000001c */
[----:B------:R-:W-:Y:S01]  /*9790*/  FSEL R28, R14, 0.11284004896879196167, P4 ;  /* 0x3de718af0e1c7808 */ /* 0x000fe20002000000 */
[----:B------:R-:W-:Y:S01]  /*97a0*/  FFMA R6, R5, R6, R10 ;  /* 0x0000000605067223 */ /* 0x000fe2000000000a */
[----:B------:R-:W-:Y:S01]  /*97b0*/  FSEL R10, -|R23|, R23, P2 ;  /* 0x00000017170a7208 */ /* 0x000fe20001000300 */
[----:B------:R-:W-:-:S02]  /*97c0*/  FFMA R24, R7, R24, R26 ;  /* 0x0000001807187223 */ /* 0x000fc4000000001a */
[----:B------:R-:W-:Y:S01]  /*97d0*/  FFMA R5, R5, R6, R8 ;  /* 0x0000000605057223 */ /* 0x000fe20000000008 */
[----:B------:R-:W-:Y:S01]  /*97e0*/  FSEL R6, R20, 0.12837915122509002686, P3 ;  /* 0x3e0375d314067808 */ /* 0x000fe20001800000 */
[----:B------:R-:W-:Y:S01]  /*97f0*/  FFMA R28, R9, R30, R28 ;  /* 0x0000001e091c7223 */ /* 0x000fe2000000001c */
[----:B------:R-:W-:Y:S01]  /*9800*/  FMUL R30, R45, 0.70710676908493041992 ;  /* 0x3f3504f32d1e7820 */ /* 0x000fe20000400000 */
[----:B------:R-:W-:Y:S01]  /*9810*/  FFMA R5, R5, R10, R10 ;  /* 0x0000000a05057223 */ /* 0x000fe2000000000a */
[----:B------:R-:W-:Y:S01]  /*9820*/  FSEL R10, R15, -0.37612664699554443359, P4 ;  /* 0xbec093ac0f0a7808 */ /* 0x000fe20002000000 */
[----:B------:R-:W-:Y:S01]  /*9830*/  FFMA R6, R7, R24, R6 ;  /* 0x0000001807067223 */ /* 0x000fe20000000006 */
[----:B------:R-:W-:Y:S01]  /*9840*/  FSEL R7, -|R34|, R34, P3 ;  /* 0x0000002222077208 */ /* 0x000fe20001800300 */
[----:B------:R-:W1:Y:S01]  /*9850*/  @P2 MUFU.EX2 R8, R5 ;  /* 0x0000000500082308 */ /* 0x000e620000000800 */
[----:B------:R-:W-:Y:S01]  /*9860*/  FMUL R24, R35, R35 ;  /* 0x0000002323187220 */ /* 0x000fe20000400000 */
[----:B------:R-:W-:Y:S01]  /*9870*/  FFMA R10, R9, R28, R10 ;  /* 0x0000001c090a7223 */ /* 0x000fe2000000000a */
[----:B------:R-:W-:Y:S01]  /*9880*/  FMUL R28, R44, 0.70710676908493041992 ;  /* 0x3f3504f32c1c7820 */ /* 0x000fe20000400000 */
[----:B------:R-:W-:Y:S01]  /*9890*/  FFMA R6, R6, R7, R7 ;  /* 0x0000000706067223 */ /* 0x000fe20000000007 */
[----:B------:R-:W-:Y:S01]  /*98a0*/  FSEL R7, -|R25|, R25, P4 ;  /* 0x0000001919077208 */ /* 0x000fe20002000300 */
[----:B------:R-:W-:-:S02]  /*98b0*/  FFMA R10, R9, R10, R11 ;  /* 0x0000000a090a7223 */ /* 0x000fc4000000000b */
[----:B------:R-:W2:Y:S02]  /*98c0*/  @P3 MUFU.EX2 R9, R6 ;  /* 0x0000000600093308 */ /* 0x000ea40000000800 */
[----:B------:R-:W-:-:S06]  /*98d0*/  FFMA R7, R10, R7, R7 ;  /* 0x000000070a077223 */ /* 0x000fcc0000000007 */
[----:B------:R-:W3:Y:S01]  /*98e0*/  @P4 MUFU.EX2 R10, R7 ;  /* 0x00000007000a4308 */ /* 0x000ee20000000800 */
[----:B-1----:R-:W-:-:S05]  /*98f0*/  @P2 FADD R8, -R8, 1 ;  /* 0x3f80000008082421 */ /* 0x002fca0000000100 */
[----:B------:R-:W-:Y:S01]  /*9900*/  @P2 LOP3.LUT R5, R8, 0x80000000, R23, 0xb8, !PT ;  /* 0x8000000008052812 */ /* 0x000fe200078eb817 */
[C---:B------:R-:W-:Y:S01]  /*9910*/  FMUL R8, R28.reuse, R28 ;  /* 0x0000001c1c087220 */ /* 0x040fe20000400000 */
[C---:B------:R-:W-:Y:S01]  /*9920*/  FSETP.GE.AND P2, PT, |R28|.reuse, 1.0029599666595458984, PT ;  /* 0x3f8060fe1c00780b */ /* 0x040fe20003f46200 */
[----:B--2---:R-:W-:Y:S02]  /*9930*/  @P3 FADD R9, -R9, 1 ;  /* 0x3f80000009093421 */ /* 0x004fe40000000100 */
[----:B------:R-:W-:Y:S01]  /*9940*/  FADD R5, R5, 1 ;  /* 0x3f80000005057421 */ /* 0x000fe20000000000 */
[----:B------:R-:W-:Y:S02]  /*9950*/  FSEL R8, |R28|, R8, P2 ;  /* 0x000000081c087208 */ /* 0x000fe40001000200 */
[----:B------:R-:W-:Y:S02]  /*9960*/  @P3 LOP3.LUT R6, R9, 0x80000000, R34, 0xb8, !PT ;  /* 0x8000000009063812 */ /* 0x000fe400078eb822 */
[----:B------:R-:W-:Y:S01]  /*9970*/  FSETP.GE.AND P3, PT, |R30|, 1.0029599666595458984, PT ;  /* 0x3f8060fe1e00780b */ /* 0x000fe20003f66200 */
[----:B---3--:R-:W-:Y:S01]  /*9980*/  @P4 FADD R10, -R10, 1 ;  /* 0x3f8000000a0a4421 */ /* 0x008fe20000000100 */
[----:B------:R-:W-:Y:S01]  /*9990*/  FSEL R9, R0, 8.4834944573231041431e-05, P2 ;  /* 0x38b1e96a00097808 */ /* 0x000fe20001000000 */
[----:B------:R-:W-:Y:S01]  /*99a0*/  FADD R6, R6, 1 ;  /* 0x3f80000006067421 */ /* 0x000fe20000000000 */
[----:B------:R-:W-:-:S02]  /*99b0*/  FSEL R11, -R3, -0.00082130916416645050049, P2 ;  /* 0xba574d20030b7808 */ /* 0x000fc40001000100 */
[----:B------:R-:W-:Y:S01]  /*99c0*/  @P4 LOP3.LUT R7, R10, 0x80000000, R25, 0xb8, !PT ;  /* 0x800000000a074812 */ /* 0x000fe200078eb819 */
[----:B------:R-:W-:Y:S01]  /*99d0*/  FMUL R10, R30, R30 ;  /* 0x0000001e1e0a7220 */ /* 0x000fe20000400000 */
[----:B------:R-:W-:Y:S01]  /*99e0*/  FSEL R23, R0, 8.4834944573231041431e-05, P3 ;  /* 0x38b1e96a00177808 */ /* 0x000fe20001800000 */
[----:B------:R-:W-:Y:S01]  /*99f0*/  FFMA R9, R8, R9, R11 ;  /* 0x0000000908097223 */ /* 0x000fe2000000000b */
[----:B------:R-:W-:Y:S01]  /*9a00*/  FSEL R25, -R3, -0.00082130916416645050049, P3 ;  /* 0xba574d2003197808 */ /* 0x000fe20001800100 */
[----:B------:R-:W-:Y:S01]  /*9a10*/  FADD R7, R7, 1 ;  /* 0x3f80000007077421 */ /* 0x000fe20000000000 */
[----:B------:R-:W-:Y:S02]  /*9a20*/  FSEL R10, |R30|, R10, P3 ;  /* 0x0000000a1e0a7208 */ /* 0x000fe40001800200 */
[----:B------:R-:W-:Y:S02]  /*9a30*/  FSEL R11, R12, 0.0052134888246655464172, P2 ;  /* 0x3baad5ea0c0b7808 */ /* 0x000fe40001000000 */
[----:B------:R-:W-:Y:S01]  /*9a40*/  FSETP.GE.AND P4, PT, |R35|, 1.0029599666595458984, PT ;  /* 0x3f8060fe2300780b */ /* 0x000fe20003f86200 */
[----:B------:R-:W-:Y:S01]  /*9a50*/  FFMA R25, R10, R23, R25 ;  /* 0x000000170a197223 */ /* 0x000fe20000000019 */
[----:B------:R-:W-:Y:S01]  /*9a60*/  FSEL R23, -R13, -0.026868773624300956726, P2 ;  /* 0xbcdc1be70d177808 */ /* 0x000fe20001000100 */
[----:B------:R-:W-:Y:S01]  /*9a70*/  FFMA R9, R8, R9, R11 ;  /* 0x0000000908097223 */ /* 0x000fe2000000000b */
[----:B------:R-:W-:-:S02]  /*9a80*/  FSEL R24, |R35|, R24, P4 ;  /* 0x0000001823187208 */ /* 0x000fc40002000200 */
[----:B------:R-:W-:Y:S01]  /*9a90*/  FSEL R29, R0, 8.4834944573231041431e-05, P4 ;  /* 0x38b1e96a001d7808 */ /* 0x000fe20002000000 */
[----:B------:R-:W-:Y:S01]  /*9aa0*/  FFMA R9, R8, R9, R23 ;  /* 0x0000000908097223 */ /* 0x000fe20000000017 */
[----:B------:R-:W-:Y:S02]  /*9ab0*/  FSEL R31, -R3, -0.00082130916416645050049, P4 ;  /* 0xba574d20031f7808 */ /* 0x000fe40002000100 */
[----:B------:R-:W-:Y:S02]  /*9ac0*/  FSEL R27, R12, 0.0052134888246655464172, P3 ;  /* 0x3baad5ea0c1b7808 */ /* 0x000fe40001800000 */
[----:B------:R-:W-:Y:S01]  /*9ad0*/  FSEL R11, R14, 0.11284004896879196167, P2 ;  /* 0x3de718af0e0b7808 */ /* 0x000fe20001000000 */
[----:B------:R-:W-:Y:S01]  /*9ae0*/  FFMA R29, R24, R29, R31 ;  /* 0x0000001d181d7223 */ /* 0x000fe2000000001f */
[----:B------:R-:W-:Y:S01]  /*9af0*/  FSEL R33, R12, 0.0052134888246655464172, P4 ;  /* 0x3baad5ea0c217808 */ /* 0x000fe20002000000 */
        /* <DEDUP_REMOVED lines=9> */
[----:B------:R-:W-:Y:S01]  /*9b90*/  FSEL R31, -R13, -0.026868773624300956726, P4 ;  /* 0xbcdc1be70d1f7808 */ /* 0x000fe20002000100 */
[----:B------:R-:W-:Y:S01]  /*9ba0*/  FFMA R25, R10, R25, R29 ;  /* 0x000000190a197223 */ /* 0x000fe2000000001d */
[----:B------:R-:W-:Y:S01]  /*9bb0*/  FSEL R23, -|R28|, R28, P2 ;  /* 0x0000001c1c177208 */ /* 0x000fe20001000300 */
[----:B------:R-:W-:Y:S01]  /*9bc0*/  FFMA R8, R8, R9, R11 ;  /* 0x0000000908087223 */ /* 0x000fe2000000000b */
[----:B------:R-:W-:Y:S01]  /*9bd0*/  FSEL R29, R14, 0.11284004896879196167, P4 ;  /* 0x3de718af0e1d7808 */ /* 0x000fe20002000000 */
[----:B------:R-:W-:Y:S01]  /*9be0*/  FFMA R31, R24, R33, R31 ;  /* 0x00000021181f7223 */ /* 0x000fe2000000001f */
[C---:B------:R-:W-:Y:S01]  /*9bf0*/  FSEL R27, R15.reuse, -0.37612664699554443359, P3 ;  /* 0xbec093ac0f1b7808 */ /* 0x040fe20001800000 */
[----:B------:R-:W-:Y:S01]  /*9c00*/  FFMA R8, R8, R23, R23 ;  /* 0x0000001708087223 */ /* 0x000fe20000000017 */
[----:B------:R-:W-:Y:S01]  /*9c10*/  FSEL R23, R15, -0.37612664699554443359, P4 ;  /* 0xbec093ac0f177808 */ /* 0x000fe20002000000 */
[----:B------:R-:W-:Y:S01]  /*9c20*/  FFMA R29, R24, R31, R29 ;  /* 0x0000001f181d7223 */ /* 0x000fe2000000001d */
[----:B------:R-:W-:Y:S01]  /*9c30*/  FSEL R9, R20, 0.12837915122509002686, P3 ;  /* 0x3e0375d314097808 */ /* 0x000fe20001800000 */
[----:B------:R-:W-:Y:S01]  /*9c40*/  FFMA R25, R10, R25, R27 ;  /* 0x000000190a197223 */ /* 0x000fe2000000001b */
[----:B------:R-:W-:Y:S01]  /*9c50*/  FSEL R26, R20, 0.12837915122509002686, P4 ;  /* 0x3e0375d3141a7808 */ /* 0x000fe20002000000 */
[----:B------:R-:W-:Y:S01]  /*9c60*/  FFMA R23, R24, R29, R23 ;  /* 0x0000001d18177223 */ /* 0x000fe20000000017 */
[----:B------:R-:W1:Y:S01]  /*9c70*/  @P2 MUFU.EX2 R11, R8 ;  /* 0x00000008000b2308 */ /* 0x000e620000000800 */
[----:B------:R-:W-:Y:S01]  /*9c80*/  FFMA R9, R10, R25, R9 ;  /* 0x000000190a097223 */ /* 0x000fe20000000009 */
[----:B------:R-:W-:Y:S01]  /*9c90*/  FSEL R10, -|R30|, R30, P3 ;  /* 0x0000001e1e0a7208 */ /* 0x000fe20001800300 */
[----:B------:R-:W-:Y:S01]  /*9ca0*/  FFMA R26, R24, R23, R26 ;  /* 0x00000017181a7223 */ /* 0x000fe2000000001a */
[----:B------:R-:W-:Y:S01]  /*9cb0*/  FSEL R25, -|R35|, R35, P4 ;  /* 0x0000002323197208 */ /* 0x000fe20002000300 */
[----:B------:R-:W-:Y:S01]  /*9cc0*/  FMUL R31, R48, 0.70710676908493041992 ;  /* 0x3f3504f3301f7820 */ /* 0x000fe20000400000 */
[----:B------:R-:W-:Y:S01]  /*9cd0*/  FMUL R27, R58, R58 ;  /* 0x0000003a3a1b7220 */ /* 0x000fe20000400000 */
[----:B------:R-:W-:Y:S01]  /*9ce0*/  FFMA R9, R9, R10, R10 ;  /* 0x0000000a09097223 */ /* 0x000fe2000000000a */
[----:B------:R-:W-:Y:S01]  /*9cf0*/  FMUL R33, R51, 0.70710676908493041992 ;  /* 0x3f3504f333217820 */ /* 0x000fe20000400000 */
[----:B------:R-:W-:Y:S01]  /*9d00*/  FFMA R10, R26, R25, R25 ;  /* 0x000000191a0a7223 */ /* 0x000fe20000000019 */
[----:B------:R-:W-:Y:S01]  /*9d10*/  FMUL R48, R48, 0.5 ;  /* 0x3f00000030307820 */ /* 0x000fe20000400000 */
[----:B------:R-:W2:Y:S01]  /*9d20*/  @P3 MUFU.EX2 R23, R9 ;  /* 0x0000000900173308 */ /* 0x000ea20000000800 */
[----:B-1----:R-:W-:-:S07]  /*9d30*/  @P2 FADD R11, -R11, 1 ;  /* 0x3f8000000b0b2421 */ /* 0x002fce0000000100 */
[----:B------:R-:W1:Y:S01]  /*9d40*/  @P4 MUFU.EX2 R24, R10 ;  /* 0x0000000a00184308 */ /* 0x000e620000000800 */
[----:B------:R-:W-:Y:S01]  /*9d50*/  @P2 LOP3.LUT R8, R11, 0x80000000, R28, 0xb8, !PT ;  /* 0x800000000b082812 */ /* 0x000fe200078eb81c */
[C---:B------:R-:W-:Y:S01]  /*9d60*/  FMUL R11, R56.reuse, R56 ;  /* 0x00000038380b7220 */ /* 0x040fe20000400000 */
[----:B------:R-:W-:-:S03]  /*9d70*/  FSETP.GE.AND P2, PT, |R56|, 1.0029599666595458984, PT ;  /* 0x3f8060fe3800780b */ /* 0x000fc60003f46200 */
[----:B------:R-:W-:Y:S01]  /*9d80*/  FADD R8, R8, 1 ;  /* 0x3f80000008087421 */ /* 0x000fe20000000000 */
[----:B--2---:R-:W-:Y:S01]  /*9d90*/  @P3 FADD R23, -R23, 1 ;  /* 0x3f80000017173421 */ /* 0x004fe20000000100 */
[----:B------:R-:W-:Y:S02]  /*9da0*/  FSEL R11, |R56|, R11, P2 ;  /* 0x0000000b380b7208 */ /* 0x000fe40001000200 */
[----:B------:R-:W-:Y:S02]  /*9db0*/  FSEL R26, -R3, -0.00082130916416645050049, P2 ;  /* 0xba574d20031a7808 */ /* 0x000fe40001000100 */
[----:B------:R-:W-:Y:S01]  /*9dc0*/  @P3 LOP3.LUT R9, R23, 0x80000000, R30, 0xb8, !PT ;  /* 0x8000000017093812 */ /* 0x000fe200078eb81e */
[C---:B------:R-:W-:Y:S01]  /*9dd0*/  FMUL R23, R31.reuse, R31 ;  /* 0x0000001f1f177220 */ /* 0x040fe20000400000 */
[----:B------:R-:W-:Y:S01]  /*9de0*/  FSETP.GE.AND P3, PT, |R31|, 1.0029599666595458984, PT ;  /* 0x3f8060fe1f00780b */ /* 0x000fe20003f66200 */
[----:B-1----:R-:W-:Y:S02]  /*9df0*/  @P4 FADD R24, -R24, 1 ;  /* 0x3f80000018184421 */ /* 0x002fe40000000100 */
[----:B------:R-:W-:Y:S01]  /*9e00*/  FADD R9, R9, 1 ;  /* 0x3f80000009097421 */ /* 0x000fe20000000000 */
[----:B------:R-:W-:-:S02]  /*9e10*/  FSEL R25, |R31|, R23, P3 ;  /* 0x000000171f197208 */ /* 0x000fc40001800200 */
[----:B------:R-:W-:Y:S01]  /*9e20*/  @P4 LOP3.LUT R10, R24, 0x80000000, R35, 0xb8, !PT ;  /* 0x80000000180a4812 */ /* 0x000fe200078eb823 */
[----:B------:R-:W-:Y:S01]  /*9e30*/  FMUL R35, R52, 0.70710676908493041992 ;  /* 0x3f3504f334237820 */ /* 0x000fe20000400000 */
[C---:B------:R-:W-:Y:S02]  /*9e40*/  FSEL R24, R0.reuse, 8.4834944573231041431e-05, P2 ;  /* 0x38b1e96a00187808 */ /* 0x040fe40001000000 */
[----:B------:R-:W-:Y:S01]  /*9e50*/  FSEL R28, R0, 8.4834944573231041431e-05, P3 ;  /* 0x38b1e96a001c7808 */ /* 0x000fe20001800000 */
[----:B------:R-:W-:Y:S01]  /*9e60*/  FADD R10, R10, 1 ;  /* 0x3f8000000a0a7421 */ /* 0x000fe20000000000 */
[----:B------:R-:W-:Y:S01]  /*9e70*/  FSEL R30, -R3, -0.00082130916416645050049, P3 ;  /* 0xba574d20031e7808 */ /* 0x000fe20001800100 */
[----:B------:R-:W-:Y:S01]  /*9e80*/  FFMA R24, R11, R24, R26 ;  /* 0x000000180b187223 */ /* 0x000fe2000000001a */
[----:B------:R-:W-:Y:S02]  /*9e90*/  FSETP.GE.AND P4, PT, |R58|, 1.0029599666595458984, PT ;  /* 0x3f8060fe3a00780b */ /* 0x000fe40003f86200 */
[----:B------:R-:W-:Y:S01]  /*9ea0*/  FSEL R26, R12, 0.0052134888246655464172, P2 ;  /* 0x3baad5ea0c1a7808 */ /* 0x000fe20001000000 */
[----:B------:R-:W-:Y:S01]  /*9eb0*/  FFMA R30, R25, R28, R30 ;  /* 0x0000001c191e7223 */ /* 0x000fe2000000001e */
[----:B------:R-:W-:-:S02]  /*9ec0*/  FSEL R27, |R58|, R27, P4 ;  /* 0x0000001b3a1b7208 */ /* 0x000fc40002000200 */
[----:B------:R-:W-:Y:S01]  /*9ed0*/  FSEL R34, R0, 8.4834944573231041431e-05, P4 ;  /* 0x38b1e96a00227808 */ /* 0x000fe20002000000 */
[----:B------:R-:W-:Y:S01]  /*9ee0*/  FFMA R24, R11, R24, R26 ;  /* 0x000000180b187223 */ /* 0x000fe2000000001a */
[----:B------:R-:W-:Y:S02]  /*9ef0*/  FSEL R36, -R3, -0.00082130916416645050049, P4 ;  /* 0xba574d2003247808 */ /* 0x000fe40002000100 */
[C---:B------:R-:W-:Y:S02]  /*9f00*/  FSEL R32, R12.reuse, 0.0052134888246655464172, P3 ;  /* 0x3baad5ea0c207808 */ /* 0x040fe40001800000 */
        /* <DEDUP_REMOVED lines=16> */
[----:B------:R-:W-:Y:S01]  /*a010*/  FSEL R28, R15, -0.37612664699554443359, P3 ;  /* 0xbec093ac0f1c7808 */ /* 0x000fe20001800000 */
[----:B------:R-:W-:Y:S01]  /*a020*/  FFMA R24, R11, R24, R26 ;  /* 0x000000180b187223 */ /* 0x000fe2000000001a */
[----:B------:R-:W-:Y:S01]  /*a030*/  FSEL R23, -|R56|, R56, P2 ;  /* 0x0000003838177208 */ /* 0x000fe20001000300 */
[----:B------:R-:W-:Y:S01]  /*a040*/  FFMA R36, R27, R38, R36 ;  /* 0x000000261b247223 */ /* 0x000fe20000000024 */
[----:B------:R-:W-:Y:S01]  /*a050*/  FSEL R32, R14, 0.11284004896879196167, P4 ;  /* 0x3de718af0e207808 */ /* 0x000fe20002000000 */
[----:B------:R-:W-:Y:S01]  /*a060*/  FFMA R28, R25, R30, R28 ;  /* 0x0000001e191c7223 */ /* 0x000fe2000000001c */
[----:B------:R-:W-:Y:S01]  /*a070*/  FSEL R26, R20, 0.12837915122509002686, P3 ;  /* 0x3e0375d3141a7808 */ /* 0x000fe20001800000 */
[----:B------:R-:W-:Y:S01]  /*a080*/  FFMA R23, R24, R23, R23 ;  /* 0x0000001718177223 */ /* 0x000fe20000000017 */
[----:B------:R-:W-:Y:S01]  /*a090*/  FSEL R24, R15, -0.37612664699554443359, P4 ;  /* 0xbec093ac0f187808 */ /* 0x000fe20002000000 */
[----:B------:R-:W-:Y:S01]  /*a0a0*/  FFMA R32, R27, R36, R32 ;  /* 0x000000241b207223 */ /* 0x000fe20000000020 */
[----:B------:R-:W-:Y:S01]  /*a0b0*/  FSEL R29, R20, 0.12837915122509002686, P4 ;  /* 0x3e0375d3141d7808 */ /* 0x000fe20002000000 */
[----:B------:R-:W-:Y:S01]  /*a0c0*/  FFMA R26, R25, R28, R26 ;  /* 0x0000001c191a7223 */ /* 0x000fe2000000001a */
[----:B------:R-:W-:Y:S01]  /*a0d0*/  FSEL R25, -|R31|, R31, P3 ;  /* 0x0000001f1f197208 */ /* 0x000fe20001800300 */
[C---:B------:R-:W-:Y:S01]  /*a0e0*/  FFMA R24, R27.reuse, R32, R24 ;  /* 0x000000201b187223 */ /* 0x040fe20000000018 */
[----:B------:R-:W1:Y:S03]  /*a0f0*/  @P2 MUFU.EX2 R11, R23 ;  /* 0x00000017000b2308 */ /* 0x000e660000000800 */
[----:B------:R-:W-:Y:S01]  /*a100*/  FFMA R25, R26, R25, R25 ;  /* 0x000000191a197223 */ /* 0x000fe20000000019 */
[----:B------:R-:W-:Y:S01]  /*a110*/  FSEL R26, -|R58|, R58, P4 ;  /* 0x0000003a3a1a7208 */ /* 0x000fe20002000300 */
[----:B------:R-:W-:-:S03]  /*a120*/  FFMA R29, R27, R24, R29 ;  /* 0x000000181b1d7223 */ /* 0x000fc6000000001d */
[----:B------:R-:W2:Y:S01]  /*a130*/  @P3 MUFU.EX2 R24, R25 ;  /* 0x0000001900183308 */ /* 0x000ea20000000800 */
[----:B------:R-:W-:-:S07]  /*a140*/  FFMA R26, R29, R26, R26 ;  /* 0x0000001a1d1a7223 */ /* 0x000fce000000001a */
[----:B------:R-:W3:Y:S01]  /*a150*/  @P4 MUFU.EX2 R27, R26 ;  /* 0x0000001a001b4308 */ /* 0x000ee20000000800 */
[----:B-1----:R-:W-:-:S05]  /*a160*/  @P2 FADD R11, -R11, 1 ;  /* 0x3f8000000b0b2421 */ /* 0x002fca0000000100 */
[----:B------:R-:W-:Y:S01]  /*a170*/  @P2 LOP3.LUT R23, R11, 0x80000000, R56, 0xb8, !PT ;  /* 0x800000000b172812 */ /* 0x000fe200078eb838 */
[----:B------:R-:W-:Y:S01]  /*a180*/  FMUL R56, R57, 0.70710676908493041992 ;  /* 0x3f3504f339387820 */ /* 0x000fe20000400000 */
[----:B--2---:R-:W-:-:S03]  /*a190*/  @P3 FADD R24, -R24, 1 ;  /* 0x3f80000018183421 */ /* 0x004fc60000000100 */
[C---:B------:R-:W-:Y:S01]  /*a1a0*/  FMUL R11, R56.reuse, R56 ;  /* 0x00000038380b7220 */ /* 0x040fe20000400000 */
[----:B------:R-:W-:Y:S01]  /*a1b0*/  FSETP.GE.AND P2, PT, |R56|, 1.0029599666595458984, PT ;  /* 0x3f8060fe3800780b */ /* 0x000fe20003f46200 */
[----:B------:R-:W-:Y:S01]  /*a1c0*/  FADD R23, R23, 1 ;  /* 0x3f80000017177421 */ /* 0x000fe20000000000 */
[----:B------:R-:W-:Y:S01]  /*a1d0*/  @P3 LOP3.LUT R25, R24, 0x80000000, R31, 0xb8, !PT ;  /* 0x8000000018193812 */ /* 0x000fe200078eb81f */
[----:B------:R-:W-:Y:S01]  /*a1e0*/  FMUL R31, R35, R35 ;  /* 0x00000023231f7220 */ /* 0x000fe20000400000 */
[----:B------:R-:W-:Y:S01]  /*a1f0*/  FSETP.GE.AND P3, PT, |R33|, 1.0029599666595458984, PT ;  /* 0x3f8060fe2100780b */ /* 0x000fe20003f66200 */
[----:B---3--:R-:W-:Y:S01]  /*a200*/  @P4 FADD R27, -R27, 1 ;  /* 0x3f8000001b1b4421 */ /* 0x008fe20000000100 */
[----:B------:R-:W-:Y:S01]  /*a210*/  FSEL R11, |R56|, R11, P2 ;  /* 0x0000000b380b7208 */ /* 0x000fe20001000200 */
[----:B------:R-:W-:Y:S01]  /*a220*/  FADD R25, R25, 1 ;  /* 0x3f80000019197421 */ /* 0x000fe20000000000 */
[C---:B------:R-:W-:Y:S02]  /*a230*/  FSEL R24, R0.reuse, 8.4834944573231041431e-05, P2 ;  /* 0x38b1e96a00187808 */ /* 0x040fe40001000000 */
[----:B------:R-:W-:Y:S01]  /*a240*/  @P4 LOP3.LUT R26, R27, 0x80000000, R58, 0xb8, !PT ;  /* 0x800000001b1a4812 */ /* 0x000fe200078eb83a */
[----:B------:R-:W-:Y:S01]  /*a250*/  FMUL R27, R33, R33 ;  /* 0x00000021211b7220 */ /* 0x000fe20000400000 */
[----:B------:R-:W-:Y:S01]  /*a260*/  FSEL R28, -R3, -0.00082130916416645050049, P2 ;  /* 0xba574d20031c7808 */ /* 0x000fe20001000100 */
[----:B------:R-:W-:Y:S01]  /*a270*/  FMUL R25, R25, R48 ;  /* 0x0000003019197220 */ /* 0x000fe20000400000 */
[----:B------:R-:W-:Y:S01]  /*a280*/  FSEL R30, R0, 8.4834944573231041431e-05, P3 ;  /* 0x38b1e96a001e7808 */ /* 0x000fe20001800000 */
[----:B------:R-:W-:Y:S01]  /*a290*/  FADD R26, R26, 1 ;  /* 0x3f8000001a1a7421 */ /* 0x000fe20000000000 */
[----:B------:R-:W-:Y:S01]  /*a2a0*/  FSEL R29, |R33|, R27, P3 ;  /* 0x0000001b211d7208 */ /* 0x000fe20001800200 */
[----:B------:R-:W-:Y:S01]  /*a2b0*/  FFMA R24, R11, R24, R28 ;  /* 0x000000180b187223 */ /* 0x000fe2000000001c */
[----:B------:R-:W-:Y:S01]  /*a2c0*/  FSEL R32, -R3, -0.00082130916416645050049, P3 ;  /* 0xba574d2003207808 */ /* 0x000fe20001800100 */
[----:B------:R-:W-:Y:S01]  /*a2d0*/  FMUL R26, R26, R49 ;  /* 0x000000311a1a7220 */ /* 0x000fe20000400000 */
[----:B------:R-:W-:-:S02]  /*a2e0*/  FSETP.GE.AND P4, PT, |R35|, 1.0029599666595458984, PT ;  /* 0x3f8060fe2300780b */ /* 0x000fc40003f86200 */
[----:B------:R-:W-:Y:S01]  /*a2f0*/  FSEL R28, R12, 0.0052134888246655464172, P2 ;  /* 0x3baad5ea0c1c7808 */ /* 0x000fe20001000000 */
[----:B------:R-:W-:Y:S01]  /*a300*/  FFMA R32, R29, R30, R32 ;  /* 0x0000001e1d207223 */ /* 0x000fe20000000020 */
[----:B------:R-:W-:Y:S02]  /*a310*/  FSEL R31, |R35|, R31, P4 ;  /* 0x0000001f231f7208 */ /* 0x000fe40002000200 */
        /* <DEDUP_REMOVED lines=16> */
[----:B------:R-:W-:Y:S01]  /*a420*/  FSEL R38, -R13, -0.026868773624300956726, P4 ;  /* 0xbcdc1be70d267808 */ /* 0x000fe20002000100 */
[----:B------:R-:W-:Y:S01]  /*a430*/  FFMA R24, R11, R24, R30 ;  /* 0x000000180b187223 */ /* 0x000fe2000000001e */
[----:B------:R-:W-:Y:S01]  /*a440*/  FSEL R28, R20, 0.12837915122509002686, P2 ;  /* 0x3e0375d3141c7808 */ /* 0x000fe20001000000 */
[----:B------:R-:W-:Y:S01]  /*a450*/  FFMA R32, R29, R32, R36 ;  /* 0x000000201d207223 */ /* 0x000fe20000000024 */
[----:B------:R-:W-:Y:S01]  /*a460*/  FSEL R30, R15, -0.37612664699554443359, P3 ;  /* 0xbec093ac0f1e7808 */ /* 0x000fe20001800000 */
[----:B------:R-:W-:Y:S01]  /*a470*/  FFMA R38, R31, R50, R38 ;  /* 0x000000321f267223 */ /* 0x000fe20000000026 */
[----:B------:R-:W-:Y:S01]  /*a480*/  FSEL R34, R14, 0.11284004896879196167, P4 ;  /* 0x3de718af0e227808 */ /* 0x000fe20002000000 */
[----:B------:R-:W-:Y:S01]  /*a490*/  FFMA R24, R11, R24, R28 ;  /* 0x000000180b187223 */ /* 0x000fe2000000001c */
[----:B------:R-:W-:Y:S01]  /*a4a0*/  FSEL R28, R20, 0.12837915122509002686, P3 ;  /* 0x3e0375d3141c7808 */ /* 0x000fe20001800000 */
[----:B------:R-:W-:Y:S01]  /*a4b0*/  FFMA R30, R29, R32, R30 ;  /* 0x000000201d1e7223 */ /* 0x000fe2000000001e */
[----:B------:R-:W-:Y:S01]  /*a4c0*/  FSEL R27, -|R56|, R56, P2 ;  /* 0x00000038381b7208 */ /* 0x000fe20001000300 */
[----:B------:R-:W-:Y:S01]  /*a4d0*/  FFMA R34, R31, R38, R34 ;  /* 0x000000261f227223 */ /* 0x000fe20000000022 */
[----:B------:R-:W-:Y:S01]  /*a4e0*/  FSEL R32, R15, -0.37612664699554443359, P4 ;  /* 0xbec093ac0f207808 */ /* 0x000fe20002000000 */
[----:B------:R-:W-:Y:S01]  /*a4f0*/  FFMA R28, R29, R30, R28 ;  /* 0x0000001e1d1c7223 */ /* 0x000fe2000000001c */
[----:B------:R-:W-:Y:S01]  /*a500*/  FSEL R29, R20, 0.12837915122509002686, P4 ;  /* 0x3e0375d3141d7808 */ /* 0x000fe20002000000 */
[----:B------:R-:W-:Y:S01]  /*a510*/  FFMA R24, R24, R27, R27 ;  /* 0x0000001b18187223 */ /* 0x000fe2000000001b */
[----:B------:R-:W-:Y:S01]  /*a520*/  FSEL R27, -|R33|, R33, P3 ;  /* 0x00000021211b7208 */ /* 0x000fe20001800300 */
[----:B------:R-:W-:Y:S01]  /*a530*/  FFMA R32, R31, R34, R32 ;  /* 0x000000221f207223 */ /* 0x000fe20000000020 */
[----:B------:R-:W-:Y:S01]  /*a540*/  FSEL R30, -|R35|, R35, P4 ;  /* 0x00000023231e7208 */ /* 0x000fe20002000300 */
[----:B------:R-:W1:Y:S01]  /*a550*/  @P2 MUFU.EX2 R11, R24 ;  /* 0x00000018000b2308 */ /* 0x000e620000000800 */
[----:B------:R-:W-:Y:S01]  /*a560*/  FMUL R50, R54, 0.70710676908493041992 ;  /* 0x3f3504f336327820 */ /* 0x000fe20000400000 */
[----:B------:R-:W-:Y:S01]  /*a570*/  FFMA R29, R31, R32, R29 ;  /* 0x000000201f1d7223 */ /* 0x000fe2000000001d */
[----:B------:R-:W-:-:S02]  /*a580*/  FFMA R27, R28, R27, R27 ;  /* 0x0000001b1c1b7223 */ /* 0x000fc4000000001b */
[----:B------:R-:W-:Y:S01]  /*a590*/  FMUL R31, R50, R50 ;  /* 0x00000032321f7220 */ /* 0x000fe20000400000 */
[----:B------:R-:W-:Y:S02]  /*a5a0*/  FFMA R29, R29, R30, R30 ;  /* 0x0000001e1d1d7223 */ /* 0x000fe4000000001e */
[----:B------:R-:W2:Y:S08]  /*a5b0*/  @P3 MUFU.EX2 R28, R27 ;  /* 0x0000001b001c3308 */ /* 0x000eb00000000800 */
[----:B------:R-:W3:Y:S01]  /*a5c0*/  @P4 MUFU.EX2 R30, R29 ;  /* 0x0000001d001e4308 */ /* 0x000ee20000000800 */
[----:B-1----:R-:W-:-:S05]  /*a5d0*/  @P2 FADD R11, -R11, 1 ;  /* 0x3f8000000b0b2421 */ /* 0x002fca0000000100 */
[----:B------:R-:W-:Y:S01]  /*a5e0*/  @P2 LOP3.LUT R24, R11, 0x80000000, R56, 0xb8, !PT ;  /* 0x800000000b182812 */ /* 0x000fe200078eb838 */
[----:B------:R-:W-:Y:S01]  /*a5f0*/  FMUL R56, R55, 0.70710676908493041992 ;  /* 0x3f3504f337387820 */ /* 0x000fe20000400000 */
[C---:B------:R-:W-:Y:S01]  /*a600*/  FMUL R11, R37.reuse, R37 ;  /* 0x00000025250b7220 */ /* 0x040fe20000400000 */
[----:B--2---:R-:W-:Y:S01]  /*a610*/  @P3 FADD R28, -R28, 1 ;  /* 0x3f8000001c1c3421 */ /* 0x004fe20000000100 */
[----:B------:R-:W-:Y:S01]  /*a620*/  FSETP.GE.AND P2, PT, |R37|, 1.0029599666595458984, PT ;  /* 0x3f8060fe2500780b */ /* 0x000fe20003f46200 */
[----:B------:R-:W-:-:S03]  /*a630*/  FADD R24, R24, 1 ;  /* 0x3f80000018187421 */ /* 0x000fc60000000000 */
[----:B------:R-:W-:Y:S01]  /*a640*/  @P3 LOP3.LUT R27, R28, 0x80000000, R33, 0xb8, !PT ;  /* 0x800000001c1b3812 */ /* 0x000fe200078eb821 */
[----:B------:R-:W-:Y:S01]  /*a650*/  FMUL R33, R56, R56 ;  /* 0x0000003838217220 */ /* 0x000fe20000400000 */
[----:B------:R-:W-:Y:S01]  /*a660*/  FSETP.GE.AND P3, PT, |R50|, 1.0029599666595458984, PT ;  /* 0x3f8060fe3200780b */ /* 0x000fe20003f66200 */
[----:B---3--:R-:W-:Y:S01]  /*a670*/  @P4 FADD R30, -R30, 1 ;  /* 0x3f8000001e1e4421 */ /* 0x008fe20000000100 */
[----:B------:R-:W-:Y:S01]  /*a680*/  FSEL R11, |R37|, R11, P2 ;  /* 0x0000000b250b7208 */ /* 0x000fe20001000200 */
[----:B------:R-:W-:Y:S01]  /*a690*/  FADD R27, R27, 1 ;  /* 0x3f8000001b1b7421 */ /* 0x000fe20000000000 */
[----:B------:R-:W-:Y:S02]  /*a6a0*/  FSEL R28, R0, 8.4834944573231041431e-05, P2 ;  /* 0x38b1e96a001c7808 */ /* 0x000fe40001000000 */
[----:B------:R-:W-:Y:S02]  /*a6b0*/  @P4 LOP3.LUT R29, R30, 0x80000000, R35, 0xb8, !PT ;  /* 0x800000001e1d4812 */ /* 0x000fe400078eb823 */
[----:B------:R-:W-:-:S02]  /*a6c0*/  FSETP.GE.AND P4, PT, |R56|, 1.0029599666595458984, PT ;  /* 0x3f8060fe3800780b */ /* 0x000fc40003f86200 */
[----:B------:R-:W-:Y:S01]  /*a6d0*/  FSEL R30, -R3, -0.00082130916416645050049, P2 ;  /* 0xba574d20031e7808 */ /* 0x000fe20001000100 */
[----:B------:R-:W-:Y:S01]  /*a6e0*/  FADD R29, R29, 1 ;  /* 0x3f8000001d1d7421 */ /* 0x000fe20000000000 */
[----:B------:R-:W-:Y:S02]  /*a6f0*/  FSEL R31, |R50|, R31, P3 ;  /* 0x0000001f321f7208 */ /* 0x000fe40001800200 */
[C---:B------:R-:W-:Y:S01]  /*a700*/  FSEL R32, R0.reuse, 8.4834944573231041431e-05, P3 ;  /* 0x38b1e96a00207808 */ /* 0x040fe20001800000 */
[----:B------:R-:W-:Y:S01]  /*a710*/  FFMA R28, R11, R28, R30 ;  /* 0x0000001c0b1c7223 */ /* 0x000fe2000000001e */
[----:B------:R-:W-:Y:S02]  /*a720*/  FSEL R34, -R3, -0.00082130916416645050049, P3 ;  /* 0xba574d2003227808 */ /* 0x000fe40001800100 */
[----:B------:R-:W-:Y:S02]  /*a730*/  FSEL R36, R0, 8.4834944573231041431e-05, P4 ;  /* 0x38b1e96a00247808 */ /* 0x000fe40002000000 */
[C---:B------:R-:W-:Y:S01]  /*a740*/  FSEL R0, R12.reuse, 0.0052134888246655464172, P2 ;  /* 0x3baad5ea0c007808 */ /* 0x040fe20001000000 */
[----:B------:R-:W-:Y:S01]  /*a750*/  FFMA R32, R31, R32, R34 ;  /* 0x000000201f207223 */ /* 0x000fe20000000022 */
[----:B------:R-:W-:-:S02]  /*a760*/  FSEL R30, R12, 0.0052134888246655464172, P3 ;  /* 0x3baad5ea0c1e7808 */ /* 0x000fc40001800000 */
[----:B------:R-:W-:Y:S01]  /*a770*/  FSEL R34, R12, 0.0052134888246655464172, P4 ;  /* 0x3baad5ea0c227808 */ /* 0x000fe20002000000 */
[----:B------:R-:W-:Y:S01]  /*a780*/  FFMA R0, R11, R28, R0 ;  /* 0x0000001c0b007223 */ /* 0x000fe20000000000 */
[----:B------:R-:W-:Y:S01]  /*a790*/  FSEL R12, -R13, -0.026868773624300956726, P2 ;  /* 0xbcdc1be70d0c7808 */ /* 0x000fe20001000100 */
[----:B------:R-:W-:Y:S01]  /*a7a0*/  FFMA R30, R31, R32, R30 ;  /* 0x000000201f1e7223 */ /* 0x000fe2000000001e */
[----:B------:R-:W-:Y:S02]  /*a7b0*/  FSEL R28, -R13, -0.026868773624300956726, P3 ;  /* 0xbcdc1be70d1c7808 */ /* 0x000fe40001800100 */
[----:B------:R-:W-:Y:S01]  /*a7c0*/  FSEL R38, -R3, -0.00082130916416645050049, P4 ;  /* 0xba574d2003267808 */ /* 0x000fe20002000100 */
[----:B------:R-:W-:Y:S01]  /*a7d0*/  FFMA R0, R11, R0, R12 ;  /* 0x000000000b007223 */ /* 0x000fe2000000000c */
[----:B------:R-:W-:Y:S01]  /*a7e0*/  FSEL R33, |R56|, R33, P4 ;  /* 0x0000002138217208 */ /* 0x000fe20002000200 */
[----:B------:R-:W-:Y:S01]  /*a7f0*/  FFMA R30, R31, R30, R28 ;  /* 0x0000001e1f1e7223 */ /* 0x000fe2000000001c */
[----:B------:R-:W-:-:S02]  /*a800*/  FSEL R12, R14, 0.11284004896879196167, P2 ;  /* 0x3de718af0e0c7808 */ /* 0x000fc40001000000 */
        /* <DEDUP_REMOVED lines=16> */
[----:B------:R-:W-:Y:S01]  /*a910*/  FFMA R13, R0, R3, R3 ;  /* 0x00000003000d7223 */ /* 0x000fe20000000003 */
[----:B------:R-:W-:Y:S01]  /*a920*/  FSEL R30, R15, -0.37612664699554443359, P4 ;  /* 0xbec093ac0f1e7808 */ /* 0x000fe20002000000 */
[----:B------:R-:W-:Y:S01]  /*a930*/  FFMA R14, R33, R34, R14 ;  /* 0x00000022210e7223 */ /* 0x000fe2000000000e */
[----:B------:R-:W-:Y:S01]  /*a940*/  FSEL R3, -|R50|, R50, P3 ;  /* 0x0000003232037208 */ /* 0x000fe20001800300 */
[----:B------:R-:W-:Y:S01]  /*a950*/  FFMA R12, R31, R28, R12 ;  /* 0x0000001c1f0c7223 */ /* 0x000fe2000000000c */
[----:B------:R-:W-:Y:S01]  /*a960*/  FSEL R11, R20, 0.12837915122509002686, P4 ;  /* 0x3e0375d3140b7808 */ /* 0x000fe20002000000 */
[C---:B------:R-:W-:Y:S01]  /*a970*/  FFMA R30, R33.reuse, R14, R30 ;  /* 0x0000000e211e7223 */ /* 0x040fe2000000001e */
[----:B------:R-:W1:Y:S01]  /*a980*/  @P2 MUFU.EX2 R0, R13 ;  /* 0x0000000d00002308 */ /* 0x000e620000000800 */
[----:B------:R-:W-:Y:S01]  /*a990*/  FFMA R14, R12, R3, R3 ;  /* 0x000000030c0e7223 */ /* 0x000fe20000000003 */
[----:B------:R-:W-:Y:S01]  /*a9a0*/  FSEL R12, -|R56|, R56, P4 ;  /* 0x00000038380c7208 */ /* 0x000fe20002000300 */
[----:B------:R-:W-:-:S04]  /*a9b0*/  FFMA R11, R33, R30, R11 ;  /* 0x0000001e210b7223 */ /* 0x000fc8000000000b */
[----:B------:R-:W-:Y:S01]  /*a9c0*/  FFMA R15, R11, R12, R12 ;  /* 0x0000000c0b0f7223 */ /* 0x000fe2000000000c */
[----:B------:R-:W2:Y:S01]  /*a9d0*/  @P3 MUFU.EX2 R3, R14 ;  /* 0x0000000e00033308 */ /* 0x000ea20000000800 */
[----:B------:R-:W-:-:S04]  /*a9e0*/  FMUL R12, R43, 0.5 ;  /* 0x3f0000002b0c7820 */ /* 0x000fc80000400000 */
[----:B------:R-:W-:-:S03]  /*a9f0*/  FMUL R12, R7, R12 ;  /* 0x0000000c070c7220 */ /* 0x000fc60000400000 */
[----:B------:R-:W3:Y:S01]  /*aa00*/  @P4 MUFU.EX2 R11, R15 ;  /* 0x0000000f000b4308 */ /* 0x000ee20000000800 */
[----:B-1----:R-:W-:-:S05]  /*aa10*/  @P2 FADD R0, -R0, 1 ;  /* 0x3f80000000002421 */ /* 0x002fca0000000100 */
[----:B------:R-:W-:Y:S01]  /*aa20*/  @P2 LOP3.LUT R13, R0, 0x80000000, R37, 0xb8, !PT ;  /* 0x80000000000d2812 */ /* 0x000fe200078eb825 */
[----:B------:R-:W-:Y:S01]  /*aa30*/  FMUL R0, R41, 0.5 ;  /* 0x3f00000029007820 */ /* 0x000fe20000400000 */
[----:B--2---:R-:W-:-:S03]  /*aa40*/  @P3 FADD R3, -R3, 1 ;  /* 0x3f80000003033421 */ /* 0x004fc60000000100 */
[----:B------:R-:W-:Y:S01]  /*aa50*/  FMUL R31, R5, R0 ;  /* 0x00000000051f7220 */ /* 0x000fe20000400000 */
[----:B------:R-:W-:Y:S01]  /*aa60*/  FMUL R0, R45, 0.5 ;  /* 0x3f0000002d007820 */ /* 0x000fe20000400000 */
[----:B------:R-:W-:Y:S01]  /*aa70*/  FMUL R5, R46, 0.5 ;  /* 0x3f0000002e057820 */ /* 0x000fe20000400000 */
[----:B------:R-:W-:Y:S01]  /*aa80*/  @P3 LOP3.LUT R14, R3, 0x80000000, R50, 0xb8, !PT ;  /* 0x80000000030e3812 */ /* 0x000fe200078eb832 */
[----:B------:R-:W-:Y:S01]  /*aa90*/  FMUL R3, R40, 0.5 ;  /* 0x3f00000028037820 */ /* 0x000fe20000400000 */
[----:B------:R-:W-:Y:S01]  /*aaa0*/  FMUL R28, R9, R0 ;  /* 0x00000000091c7220 */ /* 0x000fe20000400000 */
[----:B---3--:R-:W-:Y:S01]  /*aab0*/  @P4 FADD R11, -R11, 1 ;  /* 0x3f8000000b0b4421 */ /* 0x008fe20000000100 */
[----:B------:R-:W-:Y:S01]  /*aac0*/  FMUL R0, R51, 0.5 ;  /* 0x3f00000033007820 */ /* 0x000fe20000400000 */
[----:B------:R-:W-:Y:S01]  /*aad0*/  FMUL R20, R4, R3 ;  /* 0x0000000304147220 */ /* 0x000fe20000400000 */
[----:B------:R-:W-:Y:S01]  /*aae0*/  FMUL R3, R44, 0.5 ;  /* 0x3f0000002c037820 */ /* 0x000fe20000400000 */
[----:B------:R-:W-:Y:S01]  /*aaf0*/  FMUL R4, R47, 0.5 ;  /* 0x3f0000002f047820 */ /* 0x000fe20000400000 */
[----:B------:R-:W-:Y:S01]  /*ab00*/  @P4 LOP3.LUT R15, R11, 0x80000000, R56, 0xb8, !PT ;  /* 0x800000000b0f4812 */ /* 0x000fe200078eb838 */
[----:B------:R-:W-:Y:S01]  /*ab10*/  FMUL R11, R42, 0.5 ;  /* 0x3f0000002a0b7820 */ /* 0x000fe20000400000 */
[----:B------:R-:W-:Y:S01]  /*ab20*/  FMUL R7, R8, R3 ;  /* 0x0000000308077220 */ /* 0x000fe20000400000 */
[----:B------:R-:W-:Y:S01]  /*ab30*/  FMUL R3, R57, 0.5 ;  /* 0x3f00000039037820 */ /* 0x000fe20000400000 */
[----:B------:R-:W-:Y:S01]  /*ab40*/  FMUL R30, R23, R4 ;  /* 0x00000004171e7220 */ /* 0x000fe20000400000 */
[----:B------:R-:W-:Y:S01]  /*ab50*/  FMUL R11, R6, R11 ;  /* 0x0000000b060b7220 */ /* 0x000fe20000400000 */
[----:B------:R-:W-:Y:S01]  /*ab60*/  FMUL R27, R27, R0 ;  /* 0x000000001b1b7220 */ /* 0x000fe20000400000 */
[----:B------:R-:W-:Y:S01]  /*ab70*/  FMUL R24, R24, R3 ;  /* 0x0000000318187220 */ /* 0x000fe20000400000 */
[----:B------:R-:W-:Y:S01]  /*ab80*/  FMUL R0, R52, 0.5 ;  /* 0x3f00000034007820 */ /* 0x000fe20000400000 */
[----:B------:R-:W-:Y:S01]  /*ab90*/  FMUL R4, R53, 0.5 ;  /* 0x3f00000035047820 */ /* 0x000fe20000400000 */
[----:B------:R-:W-:Y:S01]  /*aba0*/  FMUL R3, R54, 0.5 ;  /* 0x3f00000036037820 */ /* 0x000fe20000400000 */
[----:B------:R-:W-:Y:S01]  /*abb0*/  FMUL R6, R55, 0.5 ;  /* 0x3f00000037067820 */ /* 0x000fe20000400000 */
[----:B------:R-:W-:Y:S01]  /*abc0*/  FADD R13, R13, 1 ;  /* 0x3f8000000d0d7421 */ /* 0x000fe20000000000 */
[----:B------:R-:W-:Y:S01]  /*abd0*/  FADD R14, R14, 1 ;  /* 0x3f8000000e0e7421 */ /* 0x000fe20000000000 */
[----:B------:R-:W-:Y:S01]  /*abe0*/  FADD R15, R15, 1 ;  /* 0x3f8000000f0f7421 */ /* 0x000fe20000000000 */
[----:B------:R-:W-:Y:S01]  /*abf0*/  FMUL R5, R10, R5 ;  /* 0x000000050a057220 */ /* 0x000fe20000400000 */
        /* <DEDUP_REMOVED lines=9> */
[----:B------:R-:W-:Y:S01]  /*ac90*/  F2FP.BF16.F32.PACK_AB R13, R27, R24 ;  /* 0x000000181b0d723e */ /* 0x000fe200000010ff */
[----:B------:R1:W-:Y:S01]  /*aca0*/  STSM.16.M88.4 [R60+0x6200], R8 ;  /* 0x006200083c007844 */ /* 0x0003e20000000200 */
[----:B------:R-:W-:-:S02]  /*acb0*/  F2FP.BF16.F32.PACK_AB R14, R23, R0 ;  /* 0x00000000170e723e */ /* 0x000fc400000010ff */
[----:B------:R-:W-:-:S05]  /*acc0*/  F2FP.BF16.F32.PACK_AB R15, R6, R3 ;  /* 0x00000003060f723e */ /* 0x000fca00000010ff */
        /* <DEDUP_REMOVED lines=12> */
[----:B------:R-:W-:Y:S02]  /*ad90*/  UIADD3 UR4, UR51, 0x6200, URZ ;  /* 0x0000620033047890 */ /* 0x000fe4000fffe03f */
[----:B------:R-:W-:Y:S01]  /*ada0*/  UIADD3.X UR9, URZ, UR43, URZ, UP0, !UPT ;  /* 0x0000002b3f097290 */ /* 0x000fe200087fe43f */
[----:B------:R-:W-:-:S08]  /*adb0*/  UMOV UR7, UR47 ;  /* 0x0000002f00077c82 */ /* 0x000fd00008000000 */
[----:B------:R2:W-:Y:S01]  /*adc0*/  UTMASTG.3D [UR4], [UR8] ;  /* 0x00000004080073b5 */ /* 0x0005e20008010000 */
[----:B------:R0:W-:Y:S01]  /*add0*/  UTMACMDFLUSH ;  /* 0x00000000000079b7 */ /* 0x0001e20000000000 */
[----:B--2---:R-:W-:-:S04]  /*ade0*/  DEPBAR.LE SB0, 0x1 ;  /* 0x000080400000791a */ /* 0x004fc80000000000 */
.L_x_89:
[----:B------:R-:W-:Y:S05]  /*adf0*/  BSYNC B0 ;  /* 0x0000000000007941 */ /* 0x000fea0003800000 */
.L_x_88:
[----:B------:R-:W-:Y:S06]  /*ae00*/  BAR.SYNC.DEFER_BLOCKING 0x1, 0x100 ;  /* 0x0044000000007b1d */ /* 0x000fec0000010000 */
[----:B------:R-:W-:Y:S04]  /*ae10*/  BSSY B0, `(.L_x_90) ;  /* 0x0000009000007945 */ /* 0x000fe80003800000 */
[----:B------:R-:W-:Y:S05]  /*ae20*/  @P0 BRA `(.L_x_91) ;  /* 0x00000000001c0947 */ /* 0x000fea0003800000 */
[----:B------:R-:W-:-:S13]  /*ae30*/  ISETP.NE.AND P0, PT, R117, 0x3, PT ;  /* 0x000000037500780c */ /* 0x000fda0003f05270 */
[----:B------:R-:W-:Y:S05]  /*ae40*/  @!P0 BRA `(.L_x_92) ;  /* 0x0000000000048947 */ /* 0x000fea0003800000 */
[----:B------:R-:W-:Y:S01]  /*ae50*/  BPT.TRAP 0x1 ;  /* 0x000000040000795c */ /* 0x000fe20000300000 */
.L_x_92:
[----:B------:R-:W-:-:S04]  /*ae60*/  ULEA UR4, UR48, UR51, 0x3 ;  /* 0x0000003330047291 */ /* 0x000fc8000f8e183f */
[----:B------:R-:W-:-:S04]  /*ae70*/  UIADD3 UR4, UR4, 0x60, URZ ;  /* 0x0000006004047890 */ /* 0x000fc8000fffe03f */
[----:B------:R-:W-:-:S09]  /*ae80*/  UPRMT UR4, UR52, 0x654, UR4 ;  /* 0x0000065434047896 */ /* 0x000fd20008000004 */
[----:B------:R-:W-:Y:S03]  /*ae90*/  SYNCS.ARRIVE.TRANS64.RED.A1T0 RZ, [UR4], RZ ;  /* 0x000000ffffff79a7 */ /* 0x000fe60008100404 */
.L_x_91:
[----:B------:R-:W-:Y:S05]  /*aea0*/  BSYNC B0 ;  /* 0x0000000000007941 */ /* 0x000fea0003800000 */
.L_x_90:
[----:B------:R-:W-:Y:S01]  /*aeb0*/  IADD3 R16, P0, R16, UR38, RZ ;  /* 0x0000002610107c10 */ /* 0x000fe2000ff1e0ff */
[----:B------:R-:W-:Y:S01]  /*aec0*/  ULDC.64 UR4, c[0x0][0x8f8] ;  /* 0x00023e0000047ab9 */ /* 0x000fe20000000a00 */
[----:B------:R-:W-:Y:S01]  /*aed0*/  UIADD3 UR48, UR48, 0x1, URZ ;  /* 0x0000000130307890 */ /* 0x000fe2000fffe03f */
[----:B------:R-:W-:Y:S01]  /*aee0*/  PRMT R0, RZ, 0x7610, R0 ;  /* 0x00007610ff007816 */ /* 0x000fe20000000000 */
[----:B------:R-:W-:Y:S01]  /*aef0*/  UMOV UR47, 0xffffffff ;  /* 0xffffffff002f7882 */ /* 0x000fe20000000000 */
[----:B------:R-:W-:Y:S01]  /*af00*/  IADD3.X R17, R17, UR37, RZ, P0, !PT ;  /* 0x0000002511117c10 */ /* 0x000fe200087fe4ff */
[----:B------:R-:W-:Y:S01]  /*af10*/  UISETP.NE.AND UP0, UPT, UR48, 0x4, UPT ;  /* 0x000000043000788c */ /* 0x000fe2000bf05270 */
[----:B------:R-:W-:Y:S01]  /*af20*/  ISETP.GE.U32.AND P0, PT, R16, UR4, PT ;  /* 0x0000000410007c0c */ /* 0x000fe2000bf06070 */
[----:B------:R-:W-:Y:S02]  /*af30*/  IMAD.MOV.U32 R23, RZ, RZ, -0x1 ;  /* 0xffffffffff177424 */ /* 0x000fe400078e00ff */
[----:B------:R-:W-:Y:S01]  /*af40*/  USEL UR48, UR48, URZ, UP0 ;  /* 0x0000003f30307287 */ /* 0x000fe20008000000 */
[----:B------:R-:W-:Y:S01]  /*af50*/  ISETP.GE.U32.AND.EX P0, PT, R17, UR5, PT, P0 ;  /* 0x0000000511007c0c */ /* 0x000fe2000bf06100 */
[----:B------:R-:W-:-:S12]  /*af60*/  IMAD.MOV.U32 R96, RZ, RZ, -0x1 ;  /* 0xffffffffff607424 */ /* 0x000fd800078e00ff */
[----:B------:R-:W-:Y:S05]  /*af70*/  @P0 BRA `(.L_x_93) ;  /* 0x0000000400680947 */ /* 0x000fea0003800000 */
[----:B-1----:R-:W1:Y:S01]  /*af80*/  S2R R12, SR_CTAID.X ;  /* 0x00000000000c7919 */ /* 0x002e620000002500 */
[----:B------:R-:W2:Y:S01]  /*af90*/  LDC.64 R10, c[0x0][0x8d0] ;  /* 0x00023400ff0a7b82 */ /* 0x000ea20000000a00 */
[----:B------:R-:W-:Y:S01]  /*afa0*/  ULDC UR4, c[0x0][0x150] ;  /* 0x0000540000047ab9 */ /* 0x000fe20000000800 */
[----:B------:R-:W-:Y:S01]  /*afb0*/  IMAD.MOV.U32 R8, RZ, RZ, R16 ;  /* 0x000000ffff087224 */ /* 0x000fe200078e0010 */
[----:B------:R-:W3:Y:S01]  /*afc0*/  S2R R26, SR_CTAID.Y ;  /* 0x00000000001a7919 */ /* 0x000ee20000002600 */
[----:B------:R-:W-:-:S04]  /*afd0*/  MOV R9, R17 ;  /* 0x0000001100097202 */ /* 0x000fc80000000f00 */
[----:B------:R-:W4:Y:S08]  /*afe0*/  LDC R23, c[0x0][0x144] ;  /* 0x00005100ff177b82 */ /* 0x000f300000000800 */
[----:B------:R-:W3:Y:S08]  /*aff0*/  LDC R0, c[0x0][0x8d8] ;  /* 0x00023600ff007b82 */ /* 0x000ef00000000800 */
[----:B------:R-:W3:Y:S01]  /*b000*/  LDC.64 R14, c[0x0][0x8c8] ;  /* 0x00023200ff0e7b82 */ /* 0x000ee20000000a00 */
[----:B--2---:R-:W-:-:S04]  /*b010*/  ISETP.NE.U32.AND P0, PT, R10, RZ, PT ;  /* 0x000000ff0a00720c */ /* 0x004fc80003f05070 */
[----:B------:R-:W-:Y:S02]  /*b020*/  ISETP.NE.AND.EX P0, PT, R11, RZ, PT, P0 ;  /* 0x000000ff0b00720c */ /* 0x000fe40003f05300 */
[----:B-1----:R-:W-:-:S05]  /*b030*/  I2FP.F32.U32 R3, R12 ;  /* 0x0000000c00037245 */ /* 0x002fca0000201000 */
[----:B------:R-:W-:-:S04]  /*b040*/  FMUL R3, R3, UR4 ;  /* 0x0000000403037c20 */ /* 0x000fc80008400000 */
[----:B------:R1:W2:Y:S02]  /*b050*/  F2I.U32.TRUNC.NTZ R20, R3 ;  /* 0x0000000300147305 */ /* 0x0002a4000020f000 */
[----:B----4-:R-:W-:Y:S05]  /*b060*/  @!P0 BRA `(.L_x_94) ;  /* 0x0000000000288947 */ /* 0x010fea0003800000 */
[----:B-1----:R-:W1:Y:S02]  /*b070*/  LDC R3, c[0x0][0x8dc] ;  /* 0x00023700ff037b82 */ /* 0x002e640000000800 */
[----:B-1----:R-:W-:-:S05]  /*b080*/  IADD3 R3, P0, R16, R3, RZ ;  /* 0x0000000310037210 */ /* 0x002fca0007f1e0ff */
[----:B------:R-:W-:-:S04]  /*b090*/  IMAD.X R13, RZ, RZ, R17, P0 ;  /* 0x000000ffff0d7224 */ /* 0x000fc800000e0611 */
[----:B------:R-:W-:-:S04]  /*b0a0*/  IMAD.WIDE.U32 R4, R13, R10, RZ ;  /* 0x0000000a0d047225 */ /* 0x000fc800078e00ff */
[----:B------:R-:W-:-:S04]  /*b0b0*/  IMAD.WIDE.U32 R6, P0, R3, R11, R4 ;  /* 0x0000000b03067225 */ /* 0x000fc80007800004 */
[----:B------:R-:W-:-:S04]  /*b0c0*/  IMAD.WIDE.U32 R4, R3, R10, RZ ;  /* 0x0000000a03047225 */ /* 0x000fc800078e00ff */
[----:B------:R-:W-:Y:S01]  /*b0d0*/  IMAD.X R9, RZ, RZ, RZ, P0 ;  /* 0x000000ffff097224 */ /* 0x000fe200000e06ff */
[----:B------:R-:W-:Y:S01]  /*b0e0*/  IADD3 RZ, P0, R5, R6, RZ ;  /* 0x0000000605ff7210 */ /* 0x000fe20007f1e0ff */
[----:B------:R-:W-:-:S04]  /*b0f0*/  IMAD.MOV.U32 R8, RZ, RZ, R7 ;  /* 0x000000ffff087224 */ /* 0x000fc800078e0007 */
[----:B------:R-:W-:-:S08]  /*b100*/  IMAD.WIDE.U32.X R8, R13, R11, R8, P0 ;  /* 0x0000000b0d087225 */ /* 0x000fd000000e0408 */
.L_x_94:
[----:B------:R-:W4:Y:S01]  /*b110*/  LDC.64 R24, c[0x0][0x8e8] ;  /* 0x00023a00ff187b82 */ /* 0x000f220000000a00 */
[-CC-:B---3--:R-:W-:Y:S01]  /*b120*/  SHF.R.U64 R32, R8, R0.reuse, R9.reuse ;  /* 0x0000000008207219 */ /* 0x188fe20000001209 */
[----:B--2---:R-:W-:Y:S01]  /*b130*/  IMAD.MOV R20, RZ, RZ, -R20 ;  /* 0x000000ffff147224 */ /* 0x004fe200078e0a14 */
[----:B------:R-:W-:Y:S01]  /*b140*/  SHF.R.U32.HI R0, RZ, R0, R9 ;  /* 0x00000000ff007219 */ /* 0x000fe20000011609 */
[----:B------:R-:W-:Y:S01]  /*b150*/  ULDC UR4, c[0x0][0x154] ;  /* 0x0000550000047ab9 */ /* 0x000fe20000000800 */
[----:B-1----:R-:W-:Y:S01]  /*b160*/  IADD3 R3, P0, RZ, -R32, RZ ;  /* 0x80000020ff037210 */ /* 0x002fe20007f1e0ff */
[----:B------:R-:W-:Y:S02]  /*b170*/  IMAD R28, R23, R20, R12 ;  /* 0x00000014171c7224 */ /* 0x000fe400078e020c */
[----:B------:R-:W1:Y:S01]  /*b180*/  LDC R6, c[0x0][0x8c0] ;  /* 0x00023000ff067b82 */ /* 0x000e620000000800 */
[----:B------:R-:W-:Y:S02]  /*b190*/  IMAD.MOV.U32 R7, RZ, RZ, 0x1 ;  /* 0x00000001ff077424 */ /* 0x000fe400078e00ff */
[----:B------:R-:W-:-:S04]  /*b1a0*/  IMAD.X R5, RZ, RZ, ~R0, P0 ;  /* 0x000000ffff057224 */ /* 0x000fc800000e0e00 */
[-C--:B------:R-:W-:Y:S01]  /*b1b0*/  IMAD R0, R5, R14.reuse, RZ ;  /* 0x0000000e05007224 */ /* 0x080fe200078e02ff */
[----:B------:R-:W2:Y:S01]  /*b1c0*/  LDC R8, c[0x0][0x8b0] ;  /* 0x00022c00ff087b82 */ /* 0x000ea20000000800 */
[----:B------:R-:W-:-:S04]  /*b1d0*/  IMAD.WIDE.U32 R4, R3, R14, R16 ;  /* 0x0000000e03047225 */ /* 0x000fc800078e0010 */
[----:B------:R-:W-:Y:S01]  /*b1e0*/  IMAD R3, R3, R15, R0 ;  /* 0x0000000f03037224 */ /* 0x000fe200078e0200 */
[----:B------:R-:W-:Y:S02]  /*b1f0*/  I2FP.F32.U32 R0, R26 ;  /* 0x0000001a00007245 */ /* 0x000fe40000201000 */
[----:B------:R-:W3:Y:S01]  /*b200*/  LDC R30, c[0x0][0x900] ;  /* 0x00024000ff1e7b82 */ /* 0x000ee20000000800 */
[----:B----4-:R-:W-:Y:S02]  /*b210*/  ISETP.NE.U32.AND P0, PT, R24, RZ, PT ;  /* 0x000000ff1800720c */ /* 0x010fe40003f05070 */
[----:B------:R-:W-:Y:S01]  /*b220*/  IADD3 R3, R5, R3, RZ ;  /* 0x0000000305037210 */ /* 0x000fe20007ffe0ff */
[----:B------:R-:W-:Y:S01]  /*b230*/  FMUL R0, R0, UR4 ;  /* 0x0000000400007c20 */ /* 0x000fe20008400000 */
[----:B------:R-:W-:Y:S01]  /*b240*/  ISETP.NE.AND.EX P0, PT, R25, RZ, PT, P0 ;  /* 0x000000ff1900720c */ /* 0x000fe20003f05300 */
[----:B------:R-:W-:Y:S02]  /*b250*/  IMAD.MOV.U32 R5, RZ, RZ, -0x1 ;  /* 0xffffffffff057424 */ /* 0x000fe400078e00ff */
[----:B------:R-:W4:Y:S01]  /*b260*/  LDC R15, c[0x0][0x148] ;  /* 0x00005200ff0f7b82 */ /* 0x000f220000000800 */
[-CC-:B-1----:R-:W-:Y:S01]  /*b270*/  SHF.R.U64 R12, R4, R6.reuse, R3.reuse ;  /* 0x00000006040c7219 */ /* 0x182fe20000001203 */
[----:B------:R1:W1:Y:S01]  /*b280*/  F2I.U32.TRUNC.NTZ R13, R0 ;  /* 0x00000000000d7305 */ /* 0x000262000020f000 */
[----:B------:R-:W-:-:S05]  /*b290*/  SHF.R.U32.HI R3, RZ, R6, R3 ;  /* 0x00000006ff037219 */ /* 0x000fca0000011603 */
[----:B------:R-:W1:Y:S01]  /*b2a0*/  LDC R20, c[0x0][0x8a8] ;  /* 0x00022a00ff147b82 */ /* 0x000e620000000800 */
[-CC-:B--2---:R-:W-:Y:S02]  /*b2b0*/  SHF.R.U64 R10, R12, R8.reuse, R3.reuse ;  /* 0x000000080c0a7219 */ /* 0x184fe40000001203 */
[----:B------:R-:W-:-:S05]  /*b2c0*/  SHF.R.U32.HI R3, RZ, R8, R3 ;  /* 0x00000008ff037219 */ /* 0x000fca0000011603 */
[----:B------:R-:W2:Y:S01]  /*b2d0*/  LDC R27, c[0x0][0x8f0] ;  /* 0x00023c00ff1b7b82 */ /* 0x000ea20000000800 */
[-C--:B---3--:R-:W-:Y:S02]  /*b2e0*/  SHF.L.U32 R4, R5, R30.reuse, RZ ;  /* 0x0000001e05047219 */ /* 0x088fe400000006ff */
[-CC-:B------:R-:W-:Y:S02]  /*b2f0*/  SHF.R.U64 R14, R10, R30.reuse, R3.reuse ;  /* 0x0000001e0a0e7219 */ /* 0x180fe40000001203 */
[----:B------:R-:W-:Y:S02]  /*b300*/  SHF.R.U32.HI R5, RZ, R30, R3 ;  /* 0x0000001eff057219 */ /* 0x000fe40000011603 */
[----:B------:R-:W-:Y:S01]  /*b310*/  LOP3.LUT R23, RZ, R4, RZ, 0x33, !PT ;  /* 0x00000004ff177212 */ /* 0x000fe200078e33ff */
[----:B------:R-:W3:Y:S01]  /*b320*/  LDC R29, c[0x0][0x8e0] ;  /* 0x00023800ff1d7b82 */ /* 0x000ee20000000800 */
[----:B------:R-:W-:Y:S01]  /*b330*/  SHF.L.U32 R30, R7, R30, RZ ;  /* 0x0000001e071e7219 */ /* 0x000fe200000006ff */
[----:B------:R-:W-:-:S06]  /*b340*/  IMAD.MOV.U32 R4, RZ, RZ, R14 ;  /* 0x000000ffff047224 */ /* 0x000fcc00078e000e */
[----:B------:R-:W1:Y:S01]  /*b350*/  LDC R31, c[0x0][0x8b8] ;  /* 0x00022e00ff1f7b82 */ /* 0x000e620000000800 */
[----:B------:R-:W-:Y:S05]  /*b360*/  @!P0 BRA `(.L_x_95) ;  /* 0x0000000000288947 */ /* 0x000fea0003800000 */
[----:B------:R-:W5:Y:S02]  /*b370*/  LDC R3, c[0x0][0x8f4] ;  /* 0x00023d00ff037b82 */ /* 0x000f640000000800 */
[----:B-----5:R-:W-:-:S05]  /*b380*/  IADD3 R3, P0, R14, R3, RZ ;  /* 0x000000030e037210 */ /* 0x020fca0007f1e0ff */
[----:B------:R-:W-:-:S04]  /*b390*/  IMAD.X R11, RZ, RZ, R5, P0 ;  /* 0x000000ffff0b7224 */ /* 0x000fc800000e0605 */
[----:B------:R-:W-:-:S04]  /*b3a0*/  IMAD.WIDE.U32 R4, R11, R24, RZ ;  /* 0x000000180b047225 */ /* 0x000fc800078e00ff */
[----:B------:R-:W-:-:S04]  /*b3b0*/  IMAD.WIDE.U32 R6, P0, R3, R25, R4 ;  /* 0x0000001903067225 */ /* 0x000fc80007800004 */
[----:B------:R-:W-:Y:S01]  /*b3c0*/  IMAD.WIDE.U32 R4, R3, R24, RZ ;  /* 0x0000001803047225 */ /* 0x000fe200078e00ff */
[----:B------:R-:W-:-:S03]  /*b3d0*/  MOV R8, R7 ;  /* 0x0000000700087202 */ /* 0x000fc60000000f00 */
[----:B------:R-:W-:Y:S01]  /*b3e0*/  IMAD.X R9, RZ, RZ, RZ, P0 ;  /* 0x000000ffff097224 */ /* 0x000fe200000e06ff */
[----:B------:R-:W-:-:S05]  /*b3f0*/  IADD3 RZ, P0, R5, R6, RZ ;  /* 0x0000000605ff7210 */ /* 0x000fca0007f1e0ff */
[----:B------:R-:W-:-:S08]  /*b400*/  IMAD.WIDE.U32.X R4, R11, R25, R8, P0 ;  /* 0x000000190b047225 */ /* 0x000fd000000e0408 */
.L_x_95:
[----:B------:R-:W-:Y:S01]  /*b410*/  ISETP.NE.AND P0, PT, R2, 0x1, PT ;  /* 0x000000010200780c */ /* 0x000fe20003f05270 */
[----:B-1----:R-:W-:Y:S01]  /*b420*/  IMAD.MOV R13, RZ, RZ, -R13 ;  /* 0x000000ffff0d7224 */ /* 0x002fe200078e0a0d */
[----:B--2---:R-:W-:Y:S01]  /*b430*/  SHF.R.U64 R0, R4, R27, R5 ;  /* 0x0000001b04007219 */ /* 0x004fe20000001205 */
[----:B------:R-:W-:Y:S01]  /*b440*/  VIADD R5, R20, 0xffffffff ;  /* 0xffffffff14057836 */ /* 0x000fe20000000000 */
[----:B------:R-:W-:Y:S02]  /*b450*/  LOP3.LUT R23, R10, R23, RZ, 0xc0, !PT ;  /* 0x000000170a177212 */ /* 0x000fe400078ec0ff */
[----:B------:R-:W-:Y:S01]  /*b460*/  R2UR UR47, R32 ;  /* 0x00000000202f72ca */ /* 0x000fe200000e0000 */
[----:B------:R-:W-:Y:S01]  /*b470*/  IMAD.MOV R3, RZ, RZ, -R0 ;  /* 0x000000ffff037224 */ /* 0x000fe200078e0a00 */
[----:B------:R-:W-:Y:S01]  /*b480*/  LOP3.LUT R5, R12, R5, RZ, 0xc0, !PT ;  /* 0x000000050c057212 */ /* 0x000fe200078ec0ff */
[----:B------:R-:W-:Y:S02]  /*b490*/  IMAD R23, R30, R0, R23 ;  /* 0x000000001e177224 */ /* 0x000fe400078e0217 */
[----:B---3--:R-:W-:-:S02]  /*b4a0*/  IMAD R0, R3, R29, R14 ;  /* 0x0000001d03007224 */ /* 0x008fc400078e020e */
[----:B----4-:R-:W-:Y:S02]  /*b4b0*/  @P0 IMAD R28, R15, R13, R26 ;  /* 0x0000000d0f1c0224 */ /* 0x010fe400078e021a */
[----:B------:R-:W-:Y:S02]  /*b4c0*/  IMAD R0, R0, R20, R5 ;  /* 0x0000001400007224 */ /* 0x000fe400078e0205 */
[----:B------:R-:W-:Y:S02]  /*b4d0*/  IMAD R23, R23, R31, R28 ;  /* 0x0000001f17177224 */ /* 0x000fe400078e021c */
[----:B------:R-:W-:-:S03]  /*b4e0*/  IMAD.MOV.U32 R3, RZ, RZ, 0x1 ;  /* 0x00000001ff037424 */ /* 0x000fc600078e00ff */
[----:B------:R-:W-:Y:S02]  /*b4f0*/  SEL R96, R0, R23, !P0 ;  /* 0x0000001700607207 */ /* 0x000fe40004000000 */
[----:B------:R-:W-:Y:S02]  /*b500*/  SEL R23, R23, R0, !P0 ;  /* 0x0000000017177207 */ /* 0x000fe40004000000 */
[----:B------:R-:W-:-:S07]  /*b510*/  PRMT R0, R3, 0x7610, R0 ;  /* 0x0000761003007816 */ /* 0x000fce0000000000 */
.L_x_93:
[----:B------:R-:W-:Y:S01]  /*b520*/  R2UR UR50, R21 ;  /* 0x00000000153272ca */ /* 0x000fe200000e0000 */
[----:B------:R-:W-:Y:S01]  /*b530*/  UIADD3 UR49, UR49, 0x4, URZ ;  /* 0x0000000431317890 */ /* 0x000fe2000fffe03f */
[----:B------:R-:W-:-:S11]  /*b540*/  LOP3.LUT P0, RZ, R0, 0xff, RZ, 0xc0, !PT ;  /* 0x000000ff00ff7812 */ /* 0x000fd6000780c0ff */
[----:B------:R-:W-:Y:S02]  /*b550*/  ULOP3.LUT UR50, UR50, 0x3, URZ, 0xc0, !UPT ;  /* 0x0000000332327892 */ /* 0x000fe4000f8ec03f */
[----:B------:R-:W-:Y:S10]  /*b560*/  @P0 BRA `(.L_x_96) ;  /* 0xffffff6000600947 */ /* 0x000ff4000383ffff */
[----:B------:R-:W-:-:S13]  /*b570*/  PLOP3.LUT P0, PT, PT, PT, PT, 0x8, 0x0 ;  /* 0x000000000000781c */ /* 0x000fda0003f0e170 */
.L_x_22:
[----:B------:R-:W-:Y:S05]  /*b580*/  @P0 BRA `(.L_x_14) ;  /* 0x0000002800800947 */ /* 0x000fea0003800000 */
[----:B------:R-:W-:Y:S01]  /*b590*/  ULDC.64 UR6, c[0x0][0x588] ;  /* 0x0001620000067ab9 */ /* 0x000fe20000000a00 */
[----:B------:R-:W-:Y:S01]  /*b5a0*/  ISETP.NE.AND.EX P1, PT, R121, RZ, PT, P1 ;  /* 0x000000ff7900720c */ /* 0x000fe20003f25310 */
[----:B------:R-:W-:-:S04]  /*b5b0*/  DEPBAR.LE SB0, 0x0 ;  /* 0x000080000000791a */ /* 0x000fc80000000000 */
[----:B------:R-:W-:Y:S01]  /*b5c0*/  ISETP.NE.U32.AND P0, PT, RZ, UR6, PT ;  /* 0x00000006ff007c0c */ /* 0x000fe2000bf05070 */
[----:B------:R-:W-:Y:S03]  /*b5d0*/  BSSY B0, `(.L_x_97) ;  /* 0x0000014000007945 */ /* 0x000fe60003800000 */
[----:B------:R-:W-:-:S13]  /*b5e0*/  ISETP.NE.AND.EX P0, PT, RZ, UR7, PT, P0 ;  /* 0x00000007ff007c0c */ /* 0x000fda000bf05300 */
[----:B------:R-:W-:Y:S05]  /*b5f0*/  @P0 BRA P1, `(.L_x_98) ;  /* 0x0000000000440947 */ /* 0x000fea0000800000 */
[----:B------:R-:W-:-:S04]  /*b600*/  ISETP.NE.U32.AND P0, PT, R120, RZ, PT ;  /* 0x000000ff7800720c */ /* 0x000fc80003f05070 */
[----:B------:R-:W-:-:S13]  /*b610*/  ISETP.NE.AND.EX P0, PT, R121, RZ, PT, P0 ;  /* 0x000000ff7900720c */ /* 0x000fda0003f05300 */
[----:B------:R-:W-:Y:S05]  /*b620*/  @!P0 BRA `(.L_x_99) ;  /* 0x00000000002c8947 */ /* 0x000fea0003800000 */
[----:B------:R-:W-:-:S13]  /*b630*/  LOP3.LUT P0, RZ, R90, 0xff, RZ, 0xc0, !PT ;  /* 0x000000ff5aff7812 */ /* 0x000fda000780c0ff */
[----:B------:R-:W-:Y:S05]  /*b640*/  @!P0 BRA `(.L_x_100) ;  /* 0x0000000000108947 */ /* 0x000fea0003800000 */
[----:B-----5:R-:W-:-:S13]  /*b650*/  FSETP.NEU.AND P0, PT, R91, RZ, PT ;  /* 0x000000ff5b00720b */ /* 0x020fda0003f0d000 */
[----:B------:R-:W-:Y:S05]  /*b660*/  @!P0 BREAK B0 ;  /* 0x0000000000008942 */ /* 0x000fea0003800000 */
[----:B------:R-:W-:Y:S05]  /*b670*/  @P0 BRA `(.L_x_98) ;  /* 0x0000000000240947 */ /* 0x000fea0003800000 */
[----:B------:R-:W-:Y:S05]  /*b680*/  BRA `(.L_x_14) ;  /* 0x0000002800407947 */ /* 0x000fea0003800000 */
.L_x_100:
[----:B------:R-:W-:-:S04]  /*b690*/  ISETP.NE.U32.AND P0, PT, RZ, UR6, PT ;  /* 0x00000006ff007c0c */ /* 0x000fc8000bf05070 */
[----:B------:R-:W-:-:S13]  /*b6a0*/  ISETP.NE.AND.EX P0, PT, RZ, UR7, PT, P0 ;  /* 0x00000007ff007c0c */ /* 0x000fda000bf05300 */
[----:B------:R-:W-:Y:S05]  /*b6b0*/  @!P0 BREAK B0 ;  /* 0x0000000000008942 */ /* 0x000fea0003800000 */
[----:B------:R-:W-:Y:S05]  /*b6c0*/  @P0 BRA `(.L_x_98) ;  /* 0x0000000000100947 */ /* 0x000fea0003800000 */
[----:B------:R-:W-:Y:S05]  /*b6d0*/  BRA `(.L_x_14) ;  /* 0x00000028002c7947 */ /* 0x000fea0003800000 */
.L_x_99:
[----:B-----5:R-:W-:-:S13]  /*b6e0*/  FSETP.NEU.AND P0, PT, R91, RZ, PT ;  /* 0x000000ff5b00720b */ /* 0x020fda0003f0d000 */
[----:B------:R-:W-:Y:S05]  /*b6f0*/  @!P0 BREAK B0 ;  /* 0x0000000000008942 */ /* 0x000fea0003800000 */
[----:B------:R-:W-:Y:S05]  /*b700*/  @!P0 BRA `(.L_x_14) ;  /* 0x0000002800208947 */ /* 0x000fea0003800000 */
.L_x_98:
[----:B-1----:R-:W-:Y:S05]  /*b710*/  BSYNC B0 ;  /* 0x0000000000007941 */ /* 0x002fea0003800000 */
.L_x_97:
[----:B------:R-:W-:-:S04]  /*b720*/  LOP3.LUT R19, R19, 0x1, RZ, 0xfc, !PT ;  /* 0x0000000113137812 */ /* 0x000fc800078efcff */
[----:B------:R-:W-:-:S13]  /*b730*/  ISETP.NE.AND P0, PT, R19, 0x3, PT ;  /* 0x000000031300780c */ /* 0x000fda0003f05270 */
[----:B------:R-:W-:Y:S05]  /*b740*/  @!P0 BRA `(.L_x_101) ;  /* 0x0000000000048947 */ /* 0x000fea0003800000 */
[----:B------:R-:W-:Y:S01]  /*b750*/  BPT.TRAP 0x1 ;  /* 0x000000040000795c */ /* 0x000fe20000300000 */
.L_x_101:
[----:B------:R-:W1:Y:S01]  /*b760*/  S2UR UR5, SR_CgaCtaId ;  /* 0x00000000000579c3 */ /* 0x000e620000008800 */
[----:B------:R-:W-:Y:S02]  /*b770*/  UMOV UR4, 0x400 ;  /* 0x0000040000047882 */ /* 0x000fe40000000000 */
[----:B-1----:R-:W-:-:S04]  /*b780*/  ULEA UR4, UR5, UR4, 0x18 ;  /* 0x0000000405047291 */ /* 0x002fc8000f8ec03f */
[----:B------:R-:W-:-:S04]  /*b790*/  ULEA UR4, UR48, UR4, 0x3 ;  /* 0x0000000430047291 */ /* 0x000fc8000f8e183f */
[----:B------:R-:W-:-:S04]  /*b7a0*/  UIADD3 UR4, UR4, 0x60, URZ ;  /* 0x0000006004047890 */ /* 0x000fc8000fffe03f */
[----:B------:R-:W-:-:S09]  /*b7b0*/  UPRMT UR4, UR5, 0x654, UR4 ;  /* 0x0000065405047896 */ /* 0x000fd20008000004 */
[----:B------:R-:W-:Y:S01]  /*b7c0*/  SYNCS.ARRIVE.TRANS64.RED.A1T0 RZ, [UR4], RZ ;  /* 0x000000ffffff79a7 */ /* 0x000fe20008100404 */
[----:B------:R-:W-:Y:S05]  /*b7d0*/  BRA `(.L_x_14) ;  /* 0x0000002400ec7947 */ /* 0x000fea0003800000 */
.L_x_13:
[----:B------:R-:W-:Y:S01]  /*b7e0*/  ULDC.64 UR4, c[0x0][0x8f8] ;  /* 0x00023e0000047ab9 */ /* 0x000fe20000000a00 */
[----:B------:R-:W-:Y:S01]  /*b7f0*/  PRMT R8, RZ, 0x7610, R8 ;  /* 0x00007610ff087816 */ /* 0x000fe20000000008 */
[----:B------:R-:W-:Y:S01]  /*b800*/  IMAD.MOV.U32 R21, RZ, RZ, -0x1 ;  /* 0xffffffffff157424 */ /* 0x000fe200078e00ff */
[----:B------:R-:W-:Y:S01]  /*b810*/  ISETP.GE.U32.AND P1, PT, R16, UR4, PT ;  /* 0x0000000410007c0c */ /* 0x000fe2000bf26070 */
[----:B------:R-:W-:Y:S01]  /*b820*/  IMAD.MOV.U32 R13, RZ, RZ, -0x1 ;  /* 0xffffffffff0d7424 */ /* 0x000fe200078e00ff */
[----:B------:R-:W-:Y:S02]  /*b830*/  MOV R20, 0xffffffff ;  /* 0xffffffff00147802 */ /* 0x000fe40000000f00 */
[----:B------:R-:W-:-:S13]  /*b840*/  ISETP.GE.U32.AND.EX P1, PT, R17, UR5, PT, P1 ;  /* 0x0000000511007c0c */ /* 0x000fda000bf26110 */
        /* <DEDUP_REMOVED lines=19> */
.L_x_103:
        /* <DEDUP_REMOVED lines=10> */
[----:B------:R-:W-:-:S03]  /*ba20*/  IMAD R13, R13, R27, R8 ;  /* 0x0000001b0d0d7224 */ /* 0x000fc600078e0208 */
[----:B------:R-:W5:Y:S01]  /*ba30*/  LDC R29, c[0x0][0x900] ;  /* 0x00024000ff1d7b82 */ /* 0x000f620000000800 */
[----:B------:R-:W-:Y:S01]  /*ba40*/  IMAD.IADD R11, R11, 0x1, R13 ;  /* 0x000000010b0b7824 */ /* 0x000fe200078e020d */
[----:B--2---:R-:W-:-:S04]  /*ba50*/  ISETP.NE.U32.AND P1, PT, R30, RZ, PT ;  /* 0x000000ff1e00720c */ /* 0x004fc80003f25070 */
[----:B------:R-:W-:Y:S02]  /*ba60*/  ISETP.NE.AND.EX P1, PT, R31, RZ, PT, P1 ;  /* 0x000000ff1f00720c */ /* 0x000fe40003f25310 */
[----:B------:R-:W2:Y:S01]  /*ba70*/  LDC R26, c[0x0][0x8a8] ;  /* 0x00022a00ff1a7b82 */ /* 0x000ea20000000800 */
[-CC-:B---3--:R-:W-:Y:S01]  /*ba80*/  SHF.R.U64 R20, R10, R12.reuse, R11.reuse ;  /* 0x0000000c0a147219 */ /* 0x188fe2000000120b */
[----:B------:R-:W-:Y:S01]  /*ba90*/  IMAD.MOV.U32 R10, RZ, RZ, -0x1 ;  /* 0xffffffffff0a7424 */ /* 0x000fe200078e00ff */
[----:B------:R-:W-:-:S05]  /*baa0*/  SHF.R.U32.HI R11, RZ, R12, R11 ;  /* 0x0000000cff0b7219 */ /* 0x000fca000001160b */
[----:B------:R-:W3:Y:S01]  /*bab0*/  LDC R28, c[0x0][0x8f0] ;  /* 0x00023c00ff1c7b82 */ /* 0x000ee20000000800 */
[-CC-:B----4-:R-:W-:Y:S02]  /*bac0*/  SHF.R.U64 R25, R20, R14.reuse, R11.reuse ;  /* 0x0000000e14197219 */ /* 0x190fe4000000120b */
[----:B------:R-:W-:-:S05]  /*bad0*/  SHF.R.U32.HI R8, RZ, R14, R11 ;  /* 0x0000000eff087219 */ /* 0x000fca000001160b */
[----:B------:R-:W4:Y:S01]  /*bae0*/  LDC R32, c[0x0][0x8e0] ;  /* 0x00023800ff207b82 */ /* 0x000f220000000800 */
[-C--:B-----5:R-:W-:Y:S02]  /*baf0*/  SHF.L.U32 R10, R10, R29.reuse, RZ ;  /* 0x0000001d0a0a7219 */ /* 0x0a0fe400000006ff */
[-CC-:B------:R-:W-:Y:S02]  /*bb00*/  SHF.R.U64 R27, R25, R29.reuse, R8.reuse ;  /* 0x0000001d191b7219 */ /* 0x180fe40000001208 */
[----:B------:R-:W-:Y:S02]  /*bb10*/  LOP3.LUT R36, RZ, R10, RZ, 0x33, !PT ;  /* 0x0000000aff247212 */ /* 0x000fe400078e33ff */
[----:B------:R-:W-:Y:S01]  /*bb20*/  SHF.R.U32.HI R11, RZ, R29, R8 ;  /* 0x0000001dff0b7219 */ /* 0x000fe20000011608 */
[----:B------:R-:W1:Y:S01]  /*bb30*/  LDC R33, c[0x0][0x8b8] ;  /* 0x00022e00ff217b82 */ /* 0x000e620000000800 */
[----:B------:R-:W-:Y:S01]  /*bb40*/  IMAD.MOV.U32 R10, RZ, RZ, R27 ;  /* 0x000000ffff0a7224 */ /* 0x000fe200078e001b */
[----:B------:R-:W-:Y:S06]  /*bb50*/  @!P1 BRA `(.L_x_104) ;  /* 0x0000000000289947 */ /* 0x000fec0003800000 */
        /* <DEDUP_REMOVED lines=10> */
.L_x_104:
[----:B------:R-:W-:Y:S02]  /*bc00*/  ISETP.NE.AND P1, PT, R2, 0x1, PT ;  /* 0x000000010200780c */ /* 0x000fe40003f25270 */
[----:B---3--:R-:W-:Y:S01]  /*bc10*/  SHF.R.U64 R8, R10, R28, R11 ;  /* 0x0000001c0a087219 */ /* 0x008fe2000000120b */
[----:B--2---:R-:W-:Y:S01]  /*bc20*/  VIADD R11, R26, 0xffffffff ;  /* 0xffffffff1a0b7836 */ /* 0x004fe20000000000 */
[----:B------:R-:W-:Y:S02]  /*bc30*/  SHF.L.U32 R34, R34, R29, RZ ;  /* 0x0000001d22227219 */ /* 0x000fe400000006ff */
[----:B------:R-:W-:Y:S01]  /*bc40*/  LOP3.LUT R7, R25, R36, RZ, 0xc0, !PT ;  /* 0x0000002419077212 */ /* 0x000fe200078ec0ff */
[----:B------:R-:W-:Y:S01]  /*bc50*/  IMAD.MOV R10, RZ, RZ, -R8 ;  /* 0x000000ffff0a7224 */ /* 0x000fe200078e0a08 */
[----:B------:R-:W-:-:S03]  /*bc60*/  MOV R13, R23 ;  /* 0x00000017000d7202 */ /* 0x000fc60000000f00 */
[----:B------:R-:W-:Y:S01]  /*bc70*/  IMAD R8, R34, R8, R7 ;  /* 0x0000000822087224 */ /* 0x000fe200078e0207 */
[----:B------:R-:W-:Y:S01]  /*bc80*/  LOP3.LUT R7, R20, R11, RZ, 0xc0, !PT ;  /* 0x0000000b14077212 */ /* 0x000fe200078ec0ff */
[----:B------:R-:W-:Y:S02]  /*bc90*/  @P1 IMAD R3, R9, R24, R6 ;  /* 0x0000001809031224 */ /* 0x000fe400078e0206 */
[----:B----4-:R-:W-:Y:S02]  /*bca0*/  IMAD R6, R10, R32, R27 ;  /* 0x000000200a067224 */ /* 0x010fe400078e021b */
[----:B-1----:R-:W-:Y:S02]  /*bcb0*/  IMAD R3, R8, R33, R3 ;  /* 0x0000002108037224 */ /* 0x002fe400078e0203 */
[----:B------:R-:W-:Y:S02]  /*bcc0*/  IMAD R6, R6, R26, R7 ;  /* 0x0000001a06067224 */ /* 0x000fe400078e0207 */
[----:B------:R-:W-:-:S03]  /*bcd0*/  IMAD.MOV.U32 R8, RZ, RZ, 0x1 ;  /* 0x00000001ff087424 */ /* 0x000fc600078e00ff */
[----:B------:R-:W-:Y:S02]  /*bce0*/  SEL R20, R6, R3, !P1 ;  /* 0x0000000306147207 */ /* 0x000fe40004800000 */
[----:B------:R-:W-:-:S07]  /*bcf0*/  SEL R21, R3, R6, !P1 ;  /* 0x0000000603157207 */ /* 0x000fce0004800000 */
.L_x_102:
[----:B------:R-:W-:-:S08]  /*bd00*/  NOP ;  /* 0x0000000000007918 */ /* 0x000fd00000000000 */
[----:B------:R-:W2:-:S00]  /*bd10*/  USETMAXREG.DEALLOC.CTAPOOL 0x28 ;  /* 0x00000028000079c8 */ /* 0x000e8000080e0500 */
[----:B--2---:R-:W-:-:S13]  /*bd20*/  ISETP.NE.AND P1, PT, R0, 0x1, PT ;  /* 0x000000010000780c */ /* 0x004fda0003f25270 */
[----:B------:R-:W-:Y:S05]  /*bd30*/  @!P1 BRA `(.L_x_14) ;  /* 0x0000002000949947 */ /* 0x000fea0003800000 */
[----:B------:R-:W-:Y:S05]  /*bd40*/  @!P4 BRA `(.L_x_105) ;  /* 0x0000001000a8c947 */ /* 0x000fea0003800000 */
[----:B------:R-:W-:-:S13]  /*bd50*/  ISETP.NE.OR P0, PT, R0, 0x2, P0 ;  /* 0x000000020000780c */ /* 0x000fda0000705670 */
[----:B------:R-:W-:Y:S05]  /*bd60*/  @P0 BRA `(.L_x_14) ;  /* 0x0000002000880947 */ /* 0x000fea0003800000 */
[----:B------:R-:W-:-:S13]  /*bd70*/  LOP3.LUT P1, RZ, R8, 0xff, RZ, 0xc0, !PT ;  /* 0x000000ff08ff7812 */ /* 0x000fda000782c0ff */
[----:B------:R-:W-:Y:S05]  /*bd80*/  @!P1 BRA `(.L_x_106) ;  /* 0x0000000000189947 */ /* 0x000fea0003800000 */
[----:B------:R-:W-:Y:S01]  /*bd90*/  UMOV UR4, 0x400 ;  /* 0x0000040000047882 */ /* 0x000fe20000000000 */
[----:B------:R-:W-:Y:S01]  /*bda0*/  IMAD.MOV.U32 R0, RZ, RZ, RZ ;  /* 0x000000ffff007224 */ /* 0x000fe200078e00ff */
[----:B-1----:R-:W-:-:S04]  /*bdb0*/  ULEA UR4, UR36, UR4, 0x18 ;  /* 0x0000000424047291 */ /* 0x002fc8000f8ec03f */
[----:B------:R-:W-:-:S05]  /*bdc0*/  SHF.L.U32 R0, R0, 0x1f, RZ ;  /* 0x0000001f00007819 */ /* 0x000fca00000006ff */
[----:B------:R-:W1:Y:S02]  /*bdd0*/  SYNCS.PHASECHK.TRANS64.TRYWAIT P0, [UR4+0x88], R0 ;  /* 0x00008800ff0075a7 */ /* 0x000e640008000144 */
[----:B-1----:R-:W-:Y:S05]  /*bde0*/  @!P0 BRA `(.L_x_107) ;  /* 0x0000002000f08947 */ /* 0x002fea0003800000 */
.L_x_106:
[----:B-1----:R-:W-:Y:S01]  /*bdf0*/  PRMT R0, RZ, 0x7610, R0 ;  /* 0x00007610ff007816 */ /* 0x002fe20000000000 */
[----:B------:R-:W-:Y:S06]  /*be00*/  @P3 BRA `(.L_x_108) ;  /* 0x0000000000243947 */ /* 0x000fec0003800000 */
[----:B------:R-:W-:Y:S02]  /*be10*/  ULDC.64 UR4, c[0x0][0x588] ;  /* 0x0001620000047ab9 */ /* 0x000fe40000000a00 */
[----:B------:R-:W-:-:S04]  /*be20*/  ISETP.NE.U32.AND P0, PT, RZ, UR4, PT ;  /* 0x00000004ff007c0c */ /* 0x000fc8000bf05070 */
[----:B------:R-:W-:-:S13]  /*be30*/  ISETP.NE.AND.EX P0, PT, RZ, UR5, PT, P0 ;  /* 0x00000005ff007c0c */ /* 0x000fda000bf05300 */
[----:B------:R-:W-:Y:S05]  /*be40*/  @!P0 BRA `(.L_x_109) ;  /* 0x00000000000c8947 */ /* 0x000fea0003800000 */
[----:B------:R1:W5:Y:S01]  /*be50*/  LDG.E R3, desc[UR40][R4.64] ;  /* 0x0000002804037981 */ /* 0x000362000c1e1900 */
[----:B------:R-:W-:Y:S01]  /*be60*/  IMAD.MOV.U32 R0, RZ, RZ, 0x1 ;  /* 0x00000001ff007424 */ /* 0x000fe200078e00ff */
[----:B------:R-:W-:Y:S06]  /*be70*/  BRA `(.L_x_108) ;  /* 0x0000000000087947 */ /* 0x000fec0003800000 */
.L_x_109:
[----:B------:R-:W2:Y:S01]  /*be80*/  LDC R3, c[0x0][0x580] ;  /* 0x00016000ff037b82 */ /* 0x000ea20000000800 */
[----:B------:R-:W-:-:S07]  /*be90*/  IMAD.MOV.U32 R0, RZ, RZ, 0x1 ;  /* 0x00000001ff007424 */ /* 0x000fce00078e00ff */
.L_x_108:
[----:B------:R-:W-:Y:S01]  /*bea0*/  IMAD.MOV.U32 R8, RZ, RZ, 0x1 ;  /* 0x00000001ff087424 */ /* 0x000fe200078e00ff */
[----:B------:R-:W-:Y:S06]  /*beb0*/  @!P1 BRA `(.L_x_110) ;  /* 0x0000000c00dc9947 */ /* 0x000fec0003800000 */
[----:B------:R-:W3:Y:S01]  /*bec0*/  LDC R9, c[0x0][0x900] ;  /* 0x00024000ff097b82 */ /* 0x000ee20000000800 */
[----:B-1----:R-:W-:Y:S01]  /*bed0*/  IMAD.MOV.U32 R4, RZ, RZ, -0x1 ;  /* 0xffffffffff047424 */ /* 0x002fe200078e00ff */
[----:B------:R-:W-:Y:S01]  /*bee0*/  MOV R6, 0x1 ;  /* 0x0000000100067802 */ /* 0x000fe20000000f00 */
[----:B------:R-:W-:Y:S01]  /*bef0*/  IMAD.MOV.U32 R8, RZ, RZ, 0x1 ;  /* 0x00000001ff087424 */ /* 0x000fe200078e00ff */
[----:B------:R-:W-:Y:S01]  /*bf00*/  LOP3.LUT R10, R19, 0x2, RZ, 0xfc, !PT ;  /* 0x00000002130a7812 */ /* 0x000fe200078efcff */
[----:B------:R-:W-:Y:S01]  /*bf10*/  ULDC.64 UR6, c[0x0][0x198] ;  /* 0x0000660000067ab9 */ /* 0x000fe20000000a00 */
[----:B------:R-:W-:Y:S01]  /*bf20*/  ULDC.64 UR14, c[0x0][0x588] ;  /* 0x00016200000e7ab9 */ /* 0x000fe20000000a00 */
[----:B------:R-:W-:Y:S01]  /*bf30*/  ULDC.64 UR22, c[0x0][0x8f8] ;  /* 0x00023e0000167ab9 */ /* 0x000fe20000000a00 */
[----:B------:R-:W1:Y:S01]  /*bf40*/  LDC R11, c[0x0][0x8a8] ;  /* 0x00022a00ff0b7b82 */ /* 0x000e620000000800 */
[----:B------:R-:W-:Y:S01]  /*bf50*/  ULDC.64 UR24, c[0x0][0x590] ;  /* 0x0001640000187ab9 */ /* 0x000fe20000000a00 */
[----:B---3--:R-:W-:-:S02]  /*bf60*/  SHF.L.U32 R4, R4, R9, RZ ;  /* 0x0000000904047219 */ /* 0x008fc400000006ff */
[----:B------:R-:W-:Y:S02]  /*bf70*/  SHF.L.U32 R9, R6, R9, RZ ;  /* 0x0000000906097219 */ /* 0x000fe400000006ff */
[----:B------:R-:W-:Y:S01]  /*bf80*/  LOP3.LUT R12, RZ, R4, RZ, 0x33, !PT ;  /* 0x00000004ff0c7212 */ /* 0x000fe200078e33ff */
[----:B-1----:R-:W-:-:S07]  /*bf90*/  VIADD R11, R11, 0xffffffff ;  /* 0xffffffff0b0b7836 */ /* 0x002fce0000000000 */
.L_x_142:
[----:B------:R-:W-:Y:S02]  /*bfa0*/  ISETP.NE.U32.AND P0, PT, RZ, UR24, PT ;  /* 0x00000018ff007c0c */ /* 0x000fe4000bf05070 */
[----:B------:R-:W-:Y:S02]  /*bfb0*/  R2UR UR19, R21 ;  /* 0x00000000151372ca */ /* 0x000fe400000e0000 */
[----:B------:R-:W-:Y:S02]  /*bfc0*/  R2UR UR18, R20 ;  /* 0x00000000141272ca */ /* 0x000fe400000e0000 */
[----:B------:R-:W-:-:S09]  /*bfd0*/  ISETP.NE.AND.EX P0, PT, RZ, UR25, PT, P0 ;  /* 0x00000019ff007c0c */ /* 0x000fd2000bf05300 */
[----:B------:R-:W-:Y:S02]  /*bfe0*/  USHF.L.U32 UR19, UR19, 0x8, URZ ;  /* 0x0000000813137899 */ /* 0x000fe4000800063f */
[----:B------:R-:W-:Y:S02]  /*bff0*/  USHF.L.U32 UR18, UR18, 0x6, URZ ;  /* 0x0000000612127899 */ /* 0x000fe4000800063f */
[----:B--234-:R-:W-:Y:S10]  /*c000*/  @!P0 BRA `(.L_x_111) ;  /* 0x00000000002c8947 */ /* 0x01cff40003800000 */
[----:B------:R-:W-:-:S04]  /*c010*/  ISETP.NE.U32.AND P1, PT, RZ, UR14, PT ;  /* 0x0000000eff007c0c */ /* 0x000fc8000bf25070 */
[----:B------:R-:W-:-:S13]  /*c020*/  ISETP.NE.AND.EX P1, PT, RZ, UR15, PT, P1 ;  /* 0x0000000fff007c0c */ /* 0x000fda000bf25310 */
[----:B------:R-:W-:Y:S05]  /*c030*/  @!P1 BRA `(.L_x_112) ;  /* 0x0000000000189947 */ /* 0x000fea0003800000 */
[----:B------:R-:W1:Y:S01]  /*c040*/  LDC.64 R4, c[0x0][0x588] ;  /* 0x00016200ff047b82 */ /* 0x000e620000000a00 */
[----:B--2--5:R-:W-:-:S04]  /*c050*/  IMAD R3, R13, UR24, RZ ;  /* 0x000000180d037c24 */ /* 0x024fc8000f8e02ff */
[----:B-1----:R-:W-:-:S05]  /*c060*/  IMAD.WIDE R4, R3, 0x4, R4 ;  /* 0x0000000403047825 */ /* 0x002fca00078e0204 */
[----:B------:R1:W5:Y:S01]  /*c070*/  LDG.E R3, desc[UR40][R4.64] ;  /* 0x0000002804037981 */ /* 0x000362000c1e1900 */
[----:B------:R-:W-:Y:S01]  /*c080*/  IMAD.MOV.U32 R0, RZ, RZ, 0x1 ;  /* 0x00000001ff007424 */ /* 0x000fe200078e00ff */
[----:B------:R-:W-:Y:S06]  /*c090*/  BRA `(.L_x_111) ;  /* 0x0000000000087947 */ /* 0x000fec0003800000 */
.L_x_112:
[----:B--2--5:R-:W3:Y:S01]  /*c0a0*/  LDC R3, c[0x0][0x580] ;  /* 0x00016000ff037b82 */ /* 0x024ee20000000800 */
[----:B------:R-:W-:-:S07]  /*c0b0*/  IMAD.MOV.U32 R0, RZ, RZ, 0x1 ;  /* 0x00000001ff007424 */ /* 0x000fce00078e00ff */
.L_x_111:
[----:B------:R-:W-:Y:S05]  /*c0c0*/  @!P0 BRA `(.L_x_113) ;  /* 0x00000000001c8947 */ /* 0x000fea0003800000 */
[----:B------:R-:W-:-:S13]  /*c0d0*/  LOP3.LUT P2, RZ, R0, 0xff, RZ, 0xc0, !PT ;  /* 0x000000ff00ff7812 */ /* 0x000fda000784c0ff */
[----:B-1----:R-:W1:Y:S02]  /*c0e0*/  @!P2 LDC.64 R4, c[0x0][0x588] ;  /* 0x00016200ff04ab82 */ /* 0x002e640000000a00 */
[----:B-1----:R-:W-:-:S04]  /*c0f0*/  @!P2 ISETP.NE.U32.AND P0, PT, R4, RZ, PT ;  /* 0x000000ff0400a20c */ /* 0x002fc80003f05070 */
[----:B------:R-:W-:Y:S02]  /*c100*/  @!P2 ISETP.NE.AND.EX P1, PT, R5, RZ, PT, P0 ;  /* 0x000000ff0500a20c */ /* 0x000fe40003f25300 */
[----:B--23-5:R-:W-:Y:S02]  /*c110*/  @P2 FSETP.EQ.AND P0, PT, R3, RZ, PT ;  /* 0x000000ff0300220b */ /* 0x02cfe40003f02000 */
[----:B------:R-:W-:Y:S01]  /*c120*/  @!P2 PLOP3.LUT P0, PT, P1, PT, PT, 0x8, 0x0 ;  /* 0x000000000000a81c */ /* 0x000fe20000f0e170 */
[----:B------:R-:W-:-:S12]  /*c130*/  BRA `(.L_x_114) ;  /* 0x0000000000047947 */ /* 0x000fd80003800000 */
.L_x_113:
[----:B--23-5:R-:W-:-:S13]  /*c140*/  FSETP.EQ.AND P0, PT, R3, RZ, PT ;  /* 0x000000ff0300720b */ /* 0x02cfda0003f02000 */
.L_x_114:
[----:B------:R-:W-:Y:S02]  /*c150*/  ISETP.NE.AND P2, PT, R10, 0x3, PT ;  /* 0x000000030a00780c */ /* 0x000fe40003f45270 */
[----:B------:R-:W-:-:S04]  /*c160*/  ELECT P1, URZ, PT ;  /* 0x00000000003f782f */ /* 0x000fc80003820000 */
[----:B------:R-:W-:-:S07]  /*c170*/  PLOP3.LUT P0, PT, P1, P0, PT, 0x20, 0x0 ;  /* 0x000000000000781c */ /* 0x000fce0000f00470 */
[----:B------:R-:W-:Y:S06]  /*c180*/  @!P2 BRA `(.L_x_115) ;  /* 0x000000000004a947 */ /* 0x000fec0003800000 */
[----:B------:R-:W-:Y:S01]  /*c190*/  BPT.TRAP 0x1 ;  /* 0x000000040000795c */ /* 0x000fe20000300000 */
.L_x_115:
[----:B------:R-:W2:Y:S01]  /*c1a0*/  S2UR UR36, SR_CgaCtaId ;  /* 0x00000000002479c3 */ /* 0x000ea20000008800 */
[----:B------:R-:W-:Y:S01]  /*c1b0*/  UMOV UR4, 0x400 ;  /* 0x0000040000047882 */ /* 0x000fe20000000000 */
[----:B-1----:R-:W-:Y:S01]  /*c1c0*/  SHF.L.U32 R4, R8, 0x1f, RZ ;  /* 0x0000001f08047819 */ /* 0x002fe200000006ff */
[----:B--2---:R-:W-:-:S09]  /*c1d0*/  ULEA UR5, UR36, UR4, 0x18 ;  /* 0x0000000424057291 */ /* 0x004fd2000f8ec03f */
[----:B------:R-:W1:Y:S02]  /*c1e0*/  SYNCS.PHASECHK.TRANS64.TRYWAIT P1, [UR5+0x60], R4 ;  /* 0x00006004ff0075a7 */ /* 0x000e640008020145 */
[----:B-1----:R-:W-:Y:S05]  /*c1f0*/  @!P1 BRA `(.L_x_116) ;  /* 0x0000002000049947 */ /* 0x002fea0003800000 */
.L_x_173:
[----:B------:R-:W-:Y:S04]  /*c200*/  BSSY B0, `(.L_x_117) ;  /* 0x000000e000007945 */ /* 0x000fe80003800000 */
[----:B------:R-:W-:Y:S05]  /*c210*/  @!P0 BRA `(.L_x_118) ;  /* 0x0000000000308947 */ /* 0x000fea0003800000 */
[----:B------:R-:W-:Y:S01]  /*c220*/  R2UR UR20, R13 ;  /* 0x000000000d1472ca */ /* 0x000fe200000e0000 */
[----:B------:R-:W-:Y:S02]  /*c230*/  UIADD3 UR8, UP0, UR6, 0x3f0, URZ ;  /* 0x000003f006087890 */ /* 0x000fe4000ff1e03f */
[----:B------:R-:W-:Y:S02]  /*c240*/  UIADD3 UR16, UR5, 0x200, URZ ;  /* 0x0000020005107890 */ /* 0x000fe4000fffe03f */
[----:B------:R-:W-:Y:S02]  /*c250*/  UIADD3 UR17, UR5, 0x40, URZ ;  /* 0x0000004005117890 */ /* 0x000fe4000fffe03f */
[----:B------:R-:W-:Y:S01]  /*c260*/  UIADD3.X UR9, URZ, UR7, URZ, UP0, !UPT ;  /* 0x000000073f097290 */ /* 0x000fe200087fe43f */
[----:B------:R-:W-:Y:S01]  /*c270*/  UMOV UR10, 0x0 ;  /* 0x00000000000a7882 */ /* 0x000fe20000000000 */
[----:B------:R-:W-:-:S07]  /*c280*/  UMOV UR11, 0x10000000 ;  /* 0x10000000000b7882 */ /* 0x000fce0000000000 */
[----:B------:R2:W-:Y:S02]  /*c290*/  UTMALDG.3D [UR16], [UR8], desc[UR10] ;  /* 0x00000a10080075b4 */ /* 0x0005e40008011000 */
[----:B--2---:R-:W-:Y:S05]  /*c2a0*/  @!P2 BRA `(.L_x_119) ;  /* 0x000000000004a947 */ /* 0x004fea0003800000 */
[----:B------:R-:W-:Y:S01]  /*c2b0*/  BPT.TRAP 0x1 ;  /* 0x000000040000795c */ /* 0x000fe20000300000 */
.L_x_119:
[----:B-1----:R-:W1:Y:S02]  /*c2c0*/  LDC R5, c[0x0][0x800] ;  /* 0x00020000ff057b82 */ /* 0x002e640000000800 */
[----:B-1----:R2:W-:Y:S02]  /*c2d0*/  SYNCS.ARRIVE.TRANS64.RED.A0TR RZ, [UR5+0x40], R5 ;  /* 0x00004005ffff79a7 */ /* 0x0025e40008300405 */
.L_x_118:
[----:B------:R-:W-:Y:S05]  /*c2e0*/  BSYNC B0 ;  /* 0x0000000000007941 */ /* 0x000fea0003800000 */
.L_x_117:
[----:B------:R-:W-:Y:S05]  /*c2f0*/  @!P2 BRA `(.L_x_120) ;  /* 0x000000000004a947 */ /* 0x000fea0003800000 */
[----:B------:R-:W-:Y:S01]  /*c300*/  BPT.TRAP 0x1 ;  /* 0x000000040000795c */ /* 0x000fe20000300000 */
.L_x_120:
[----:B------:R-:W-:-:S04]  /*c310*/  UIADD3 UR4, UR5, 0x40, URZ ;  /* 0x0000004005047890 */ /* 0x000fc8000fffe03f */
[----:B------:R-:W-:-:S09]  /*c320*/  UPRMT UR4, UR36, 0x654, UR4 ;  /* 0x0000065424047896 */ /* 0x000fd20008000004 */
[----:B------:R-:W-:Y:S01]  /*c330*/  SYNCS.ARRIVE.TRANS64.RED.A1T0 RZ, [UR4], RZ ;  /* 0x000000ffffff79a7 */ /* 0x000fe20008100404 */
[----:B------:R-:W-:Y:S05]  /*c340*/  @!P2 BRA `(.L_x_121) ;  /* 0x000000000004a947 */ /* 0x000fea0003800000 */
[----:B------:R-:W-:Y:S01]  /*c350*/  BPT.TRAP 0x1 ;  /* 0x000000040000795c */ /* 0x000fe20000300000 */
.L_x_121:
[----:B------:R-:W3:Y:S02]  /*c360*/  SYNCS.PHASECHK.TRANS64.TRYWAIT P1, [UR5+0x68], R4 ;  /* 0x00006804ff0075a7 */ /* 0x000ee40008020145 */
[----:B---3--:R-:W-:Y:S05]  /*c370*/  @!P1 BRA `(.L_x_122) ;  /* 0x0000001c00bc9947 */ /* 0x008fea0003800000 */
.L_x_174:
[----:B------:R-:W-:Y:S04]  /*c380*/  BSSY B0, `(.L_x_123) ;  /* 0x0000010000007945 */ /* 0x000fe80003800000 */
[----:B------:R-:W-:Y:S05]  /*c390*/  @!P0 BRA `(.L_x_124) ;  /* 0x0000000000388947 */ /* 0x000fea0003800000 */
[----:B------:R-:W-:Y:S01]  /*c3a0*/  UIADD3 UR16, UP0, UR6, 0x3f0, URZ ;  /* 0x000003f006107890 */ /* 0x000fe2000ff1e03f */
[----:B------:R-:W-:Y:S01]  /*c3b0*/  R2UR UR12, R13 ;  /* 0x000000000d0c72ca */ /* 0x000fe200000e0000 */
[----:B------:R-:W-:Y:S02]  /*c3c0*/  UIADD3 UR11, UR19, 0x80, URZ ;  /* 0x00000080130b7890 */ /* 0x000fe4000fffe03f */
[----:B------:R-:W-:Y:S02]  /*c3d0*/  UIADD3 UR8, UR5, 0x2200, URZ ;  /* 0x0000220005087890 */ /* 0x000fe4000fffe03f */
[----:B------:R-:W-:Y:S02]  /*c3e0*/  UIADD3 UR9, UR5, 0x48, URZ ;  /* 0x0000004805097890 */ /* 0x000fe4000fffe03f */
[----:B------:R-:W-:Y:S01]  /*c3f0*/  UIADD3.X UR17, URZ, UR7, URZ, UP0, !UPT ;  /* 0x000000073f117290 */ /* 0x000fe200087fe43f */
[----:B------:R-:W-:Y:S01]  /*c400*/  UMOV UR20, 0x0 ;  /* 0x0000000000147882 */ /* 0x000fe20000000000 */
[----:B------:R-:W-:Y:S01]  /*c410*/  UMOV UR21, 0x10000000 ;  /* 0x1000000000157882 */ /* 0x000fe20000000000 */
[----:B------:R-:W-:-:S06]  /*c420*/  UMOV UR10, UR18 ;  /* 0x00000012000a7c82 */ /* 0x000fcc0008000000 */
[----:B------:R3:W-:Y:S02]  /*c430*/  UTMALDG.3D [UR8], [UR16], desc[UR20] ;  /* 0x00001408100075b4 */ /* 0x0007e40008011000 */
[----:B---3--:R-:W-:Y:S05]  /*c440*/  @!P2 BRA `(.L_x_125) ;  /* 0x000000000004a947 */ /* 0x008fea0003800000 */
[----:B------:R-:W-:Y:S01]  /*c450*/  BPT.TRAP 0x1 ;  /* 0x000000040000795c */ /* 0x000fe20000300000 */
.L_x_125:
[----:B-12---:R-:W1:Y:S02]  /*c460*/  LDC R5, c[0x0][0x800] ;  /* 0x00020000ff057b82 */ /* 0x006e640000000800 */
[----:B-1----:R3:W-:Y:S02]  /*c470*/  SYNCS.ARRIVE.TRANS64.RED.A0TR RZ, [UR5+0x48], R5 ;  /* 0x00004805ffff79a7 */ /* 0x0027e40008300405 */
.L_x_124:
[----:B------:R-:W-:Y:S05]  /*c480*/  BSYNC B0 ;  /* 0x0000000000007941 */ /* 0x000fea0003800000 */
.L_x_123:
[----:B------:R-:W-:Y:S05]  /*c490*/  @!P2 BRA `(.L_x_126) ;  /* 0x000000000004a947 */ /* 0x000fea0003800000 */
[----:B------:R-:W-:Y:S01]  /*c4a0*/  BPT.TRAP 0x1 ;  /* 0x000000040000795c */ /* 0x000fe20000300000 */
.L_x_126:
[----:B------:R-:W-:Y:S02]  /*c4b0*/  UIADD3 UR4, UR5, 0x48, URZ ;  /* 0x0000004805047890 */ /* 0x000fe4000fffe03f */
[----:B------:R-:W-:Y:S02]  /*c4c0*/  UIADD3 UR10, UR18, 0x20, URZ ;  /* 0x00000020120a7890 */ /* 0x000fe4000fffe03f */
[----:B------:R-:W-:-:S09]  /*c4d0*/  UPRMT UR4, UR36, 0x654, UR4 ;  /* 0x0000065424047896 */ /* 0x000fd20008000004 */
[----:B------:R-:W-:Y:S01]  /*c4e0*/  SYNCS.ARRIVE.TRANS64.RED.A1T0 RZ, [UR4], RZ ;  /* 0x000000ffffff79a7 */ /* 0x000fe20008100404 */
[----:B------:R-:W-:Y:S05]  /*c4f0*/  @!P2 BRA `(.L_x_127) ;  /* 0x000000000004a947 */ /* 0x000fea0003800000 */
[----:B------:R-:W-:Y:S01]  /*c500*/  BPT.TRAP 0x1 ;  /* 0x000000040000795c */ /* 0x000fe20000300000 */
.L_x_127:
[----:B------:R-:W4:Y:S02]  /*c510*/  SYNCS.PHASECHK.TRANS64.TRYWAIT P1, [UR5+0x70], R4 ;  /* 0x00007004ff0075a7 */ /* 0x000f240008020145 */
[----:B----4-:R-:W-:Y:S05]  /*c520*/  @!P1 BRA `(.L_x_128) ;  /* 0x0000001c00689947 */ /* 0x010fea0003800000 */
.L_x_175:
        /* <DEDUP_REMOVED lines=8> */
[----:B------:R-:W-:Y:S01]  /*c5b0*/  UMOV UR21, 0x10000000 ;  /* 0x1000000000157882 */ /* 0x000fe20000000000 */
[----:B------:R-:W-:-:S06]  /*c5c0*/  UMOV UR11, UR19 ;  /* 0x00000013000b7c82 */ /* 0x000fcc0008000000 */
[----:B------:R4:W-:Y:S02]  /*c5d0*/  UTMALDG.3D [UR8], [UR16], desc[UR20] ;  /* 0x00001408100075b4 */ /* 0x0009e40008011000 */
[----:B----4-:R-:W-:Y:S05]  /*c5e0*/  @!P2 BRA `(.L_x_131) ;  /* 0x000000000004a947 */ /* 0x010fea0003800000 */
[----:B------:R-:W-:Y:S01]  /*c5f0*/  BPT.TRAP 0x1 ;  /* 0x000000040000795c */ /* 0x000fe20000300000 */
.L_x_131:
[----:B-123--:R-:W1:Y:S02]  /*c600*/  LDC R5, c[0x0][0x800] ;  /* 0x00020000ff057b82 */ /* 0x00ee640000000800 */
[----:B-1----:R4:W-:Y:S02]  /*c610*/  SYNCS.ARRIVE.TRANS64.RED.A0TR RZ, [UR5+0x50], R5 ;  /* 0x00005005ffff79a7 */ /* 0x0029e40008300405 */
.L_x_130:
[----:B------:R-:W-:Y:S05]  /*c620*/  BSYNC B0 ;  /* 0x0000000000007941 */ /* 0x000fea0003800000 */
.L_x_129:
[----:B------:R-:W-:Y:S05]  /*c630*/  @!P2 BRA `(.L_x_132) ;  /* 0x000000000004a947 */ /* 0x000fea0003800000 */
[----:B------:R-:W-:Y:S01]  /*c640*/  BPT.TRAP 0x1 ;  /* 0x000000040000795c */ /* 0x000fe20000300000 */
.L_x_132:
[----:B------:R-:W-:-:S04]  /*c650*/  UIADD3 UR4, UR5, 0x50, URZ ;  /* 0x0000005005047890 */ /* 0x000fc8000fffe03f */
[----:B------:R-:W-:-:S09]  /*c660*/  UPRMT UR4, UR36, 0x654, UR4 ;  /* 0x0000065424047896 */ /* 0x000fd20008000004 */
[----:B------:R-:W-:Y:S01]  /*c670*/  SYNCS.ARRIVE.TRANS64.RED.A1T0 RZ, [UR4], RZ ;  /* 0x000000ffffff79a7 */ /* 0x000fe20008100404 */
[----:B------:R-:W-:Y:S05]  /*c680*/  @!P2 BRA `(.L_x_133) ;  /* 0x000000000004a947 */ /* 0x000fea0003800000 */
[----:B------:R-:W-:Y:S01]  /*c690*/  BPT.TRAP 0x1 ;  /* 0x000000040000795c */ /* 0x000fe20000300000 */
.L_x_133:
[----:B------:R-:W5:Y:S02]  /*c6a0*/  SYNCS.PHASECHK.TRANS64.TRYWAIT P1, [UR5+0x78], R4 ;  /* 0x00007804ff0075a7 */ /* 0x000f640008020145 */
[----:B-----5:R-:W-:Y:S05]  /*c6b0*/  @!P1 BRA `(.L_x_134) ;  /* 0x0000001c001c9947 */ /* 0x020fea0003800000 */
.L_x_176:
[----:B------:R-:W-:Y:S04]  /*c6c0*/  BSSY B0, `(.L_x_135) ;  /* 0x000000f000007945 */ /* 0x000fe80003800000 */
[----:B------:R-:W-:Y:S05]  /*c6d0*/  @!P0 BRA `(.L_x_136) ;  /* 0x0000000000348947 */ /* 0x000fea0003800000 */
[----:B------:R-:W-:Y:S01]  /*c6e0*/  R2UR UR12, R13 ;  /* 0x000000000d0c72ca */ /* 0x000fe200000e0000 */
[----:B------:R-:W-:Y:S02]  /*c6f0*/  UIADD3 UR16, UP0, UR6, 0x3f0, URZ ;  /* 0x000003f006107890 */ /* 0x000fe4000ff1e03f */
[----:B------:R-:W-:Y:S02]  /*c700*/  UIADD3 UR11, UR19, 0x80, URZ ;  /* 0x00000080130b7890 */ /* 0x000fe4000fffe03f */
[----:B------:R-:W-:Y:S02]  /*c710*/  UIADD3 UR8, UR5, 0x6200, URZ ;  /* 0x0000620005087890 */ /* 0x000fe4000fffe03f */
[----:B------:R-:W-:Y:S02]  /*c720*/  UIADD3 UR9, UR5, 0x58, URZ ;  /* 0x0000005805097890 */ /* 0x000fe4000fffe03f */
[----:B------:R-:W-:Y:S01]  /*c730*/  UIADD3.X UR17, URZ, UR7, URZ, UP0, !UPT ;  /* 0x000000073f117290 */ /* 0x000fe200087fe43f */
[----:B------:R-:W-:Y:S01]  /*c740*/  UMOV UR20, 0x0 ;  /* 0x0000000000147882 */ /* 0x000fe20000000000 */
[----:B------:R-:W-:-:S07]  /*c750*/  UMOV UR21, 0x10000000 ;  /* 0x1000000000157882 */ /* 0x000fce0000000000 */
[----:B------:R1:W-:Y:S02]  /*c760*/  UTMALDG.3D [UR8], [UR16], desc[UR20] ;  /* 0x00001408100075b4 */ /* 0x0003e40008011000 */
[----:B-1----:R-:W-:Y:S05]  /*c770*/  @!P2 BRA `(.L_x_137) ;  /* 0x000000000004a947 */ /* 0x002fea0003800000 */
[----:B------:R-:W-:Y:S01]  /*c780*/  BPT.TRAP 0x1 ;  /* 0x000000040000795c */ /* 0x000fe20000300000 */
.L_x_137:
[----:B------:R-:W1:Y:S02]  /*c790*/  LDC R4, c[0x0][0x800] ;  /* 0x00020000ff047b82 */ /* 0x000e640000000800 */
[----:B-1----:R1:W-:Y:S02]  /*c7a0*/  SYNCS.ARRIVE.TRANS64.RED.A0TR RZ, [UR5+0x58], R4 ;  /* 0x00005804ffff79a7 */ /* 0x0023e40008300405 */
.L_x_136:
[----:B------:R-:W-:Y:S05]  /*c7b0*/  BSYNC B0 ;  /* 0x0000000000007941 */ /* 0x000fea0003800000 */
.L_x_135:
[----:B------:R-:W-:Y:S05]  /*c7c0*/  @!P2 BRA `(.L_x_138) ;  /* 0x000000000004a947 */ /* 0x000fea0003800000 */
[----:B------:R-:W-:Y:S01]  /*c7d0*/  BPT.TRAP 0x1 ;  /* 0x000000040000795c */ /* 0x000fe20000300000 */
.L_x_138:
[----:B------:R-:W-:Y:S01]  /*c7e0*/  IADD3 R16, P0, R16, UR38, RZ ;  /* 0x0000002610107c10 */ /* 0x000fe2000ff1e0ff */
[----:B------:R-:W-:Y:S01]  /*c7f0*/  UIADD3 UR4, UR5, 0x58, URZ ;  /* 0x0000005805047890 */ /* 0x000fe2000fffe03f */
[----:B------:R-:W-:Y:S01]  /*c800*/  LOP3.LUT R8, R8, 0x1, RZ, 0x3c, !PT ;  /* 0x0000000108087812 */ /* 0x000fe200078e3cff */
[----:B------:R-:W-:Y:S01]  /*c810*/  IMAD.MOV.U32 R21, RZ, RZ, -0x1 ;  /* 0xffffffffff157424 */ /* 0x000fe200078e00ff */
[----:B------:R-:W-:Y:S01]  /*c820*/  IADD3.X R17, R17, UR37, RZ, P0, !PT ;  /* 0x0000002511117c10 */ /* 0x000fe200087fe4ff */
[----:B------:R-:W-:Y:S01]  /*c830*/  UPRMT UR4, UR36, 0x654, UR4 ;  /* 0x0000065424047896 */ /* 0x000fe20008000004 */
[----:B------:R-:W-:Y:S01]  /*c840*/  ISETP.GE.U32.AND P0, PT, R16, UR22, PT ;  /* 0x0000001610007c0c */ /* 0x000fe2000bf06070 */
[----:B------:R-:W-:Y:S01]  /*c850*/  IMAD.MOV.U32 R13, RZ, RZ, -0x1 ;  /* 0xffffffffff0d7424 */ /* 0x000fe200078e00ff */
[----:B-1----:R-:W-:Y:S02]  /*c860*/  PRMT R4, RZ, 0x7610, R4 ;  /* 0x00007610ff047816 */ /* 0x002fe40000000004 */
[----:B------:R-:W-:-:S02]  /*c870*/  ISETP.GE.U32.AND.EX P0, PT, R17, UR23, PT, P0 ;  /* 0x0000001711007c0c */ /* 0x000fc4000bf06100 */
[----:B------:R-:W-:Y:S02]  /*c880*/  MOV R20, 0xffffffff ;  /* 0xffffffff00147802 */ /* 0x000fe40000000f00 */
[----:B------:R-:W-:Y:S09]  /*c890*/  SYNCS.ARRIVE.TRANS64.RED.A1T0 RZ, [UR4], RZ ;  /* 0x000000ffffff79a7 */ /* 0x000ff20008100404 */
[----:B------:R-:W-:Y:S05]  /*c8a0*/  @P0 BRA `(.L_x_139) ;  /* 0x0000000400580947 */ /* 0x000fea0003800000 */
[----:B------:R-:W1:Y:S01]  /*c8b0*/  S2R R13, SR_CTAID.X ;  /* 0x00000000000d7919 */ /* 0x000e620000002500 */
[----:B------:R-:W5:Y:S01]  /*c8c0*/  LDC.64 R14, c[0x0][0x8d0] ;  /* 0x00023400ff0e7b82 */ /* 0x000f620000000a00 */
[----:B------:R-:W-:Y:S01]  /*c8d0*/  ULDC UR4, c[0x0][0x150] ;  /* 0x0000540000047ab9 */ /* 0x000fe20000000800 */
[----:B------:R-:W-:Y:S01]  /*c8e0*/  IMAD.MOV.U32 R22, RZ, RZ, R17 ;  /* 0x000000ffff167224 */ /* 0x000fe200078e0011 */
[----:B------:R-:W2:Y:S05]  /*c8f0*/  S2R R20, SR_CTAID.Y ;  /* 0x0000000000147919 */ /* 0x000eaa0000002600 */
[----:B------:R-:W3:Y:S08]  /*c900*/  LDC R6, c[0x0][0x144] ;  /* 0x00005100ff067b82 */ /* 0x000ef00000000800 */
[----:B------:R-:W3:Y:S01]  /*c910*/  LDC R21, c[0x0][0x8d8] ;  /* 0x00023600ff157b82 */ /* 0x000ee20000000800 */
[----:B-----5:R-:W-:-:S04]  /*c920*/  ISETP.NE.U32.AND P0, PT, R14, RZ, PT ;  /* 0x000000ff0e00720c */ /* 0x020fc80003f05070 */
[----:B------:R-:W-:Y:S02]  /*c930*/  ISETP.NE.AND.EX P0, PT, R15, RZ, PT, P0 ;  /* 0x000000ff0f00720c */ /* 0x000fe40003f05300 */
[----:B-1----:R-:W-:Y:S02]  /*c940*/  I2FP.F32.U32 R4, R13 ;  /* 0x0000000d00047245 */ /* 0x002fe40000201000 */
[----:B--2---:R-:W-:-:S03]  /*c950*/  I2FP.F32.U32 R18, R20 ;  /* 0x0000001400127245 */ /* 0x004fc60000201000 */
[----:B------:R-:W-:-:S06]  /*c960*/  FMUL R4, R4, UR4 ;  /* 0x0000000404047c20 */ /* 0x000fcc0008400000 */
[----:B------:R-:W3:Y:S02]  /*c970*/  F2I.U32.TRUNC.NTZ R4, R4 ;  /* 0x0000000400047305 */ /* 0x000ee4000020f000 */
[----:B---34-:R-:W-:-:S04]  /*c980*/  IMAD.MOV R5, RZ, RZ, -R4 ;  /* 0x000000ffff057224 */ /* 0x018fc800078e0a04 */
[----:B------:R-:W-:Y:S02]  /*c990*/  IMAD R13, R6, R5, R13 ;  /* 0x00000005060d7224 */ /* 0x000fe400078e020d */
[----:B------:R-:W-:Y:S01]  /*c9a0*/  IMAD.MOV.U32 R6, RZ, RZ, R16 ;  /* 0x000000ffff067224 */ /* 0x000fe200078e0010 */
[----:B------:R-:W-:Y:S06]  /*c9b0*/  @!P0 BRA `(.L_x_140) ;  /* 0x0000000000308947 */ /* 0x000fec0003800000 */
[----:B------:R-:W1:Y:S02]  /*c9c0*/  LDC R5, c[0x0][0x8dc] ;  /* 0x00023700ff057b82 */ /* 0x000e640000000800 */
[----:B-1----:R-:W-:-:S05]  /*c9d0*/  IADD3 R5, P0, R16, R5, RZ ;  /* 0x0000000510057210 */ /* 0x002fca0007f1e0ff */
[----:B------:R-:W-:-:S04]  /*c9e0*/  IMAD.X R23, RZ, RZ, R17, P0 ;  /* 0x000000ffff177224 */ /* 0x000fc800000e0611 */
[----:B------:R-:W-:-:S04]  /*c9f0*/  IMAD.WIDE.U32 R6, R23, R14, RZ ;  /* 0x0000000e17067225 */ /* 0x000fc800078e00ff */
[----:B------:R-:W-:-:S04]  /*ca00*/  IMAD.WIDE.U32 R6, P0, R5, R15, R6 ;  /* 0x0000000f05067225 */ /* 0x000fc80007800006 */
[----:B------:R-:W-:-:S04]  /*ca10*/  IMAD.WIDE.U32 R4, R5, R14, RZ ;  /* 0x0000000e05047225 */ /* 0x000fc800078e00ff */
[----:B------:R-:W-:Y:S01]  /*ca20*/  IMAD.MOV.U32 R4, RZ, RZ, R7 ;  /* 0x000000ffff047224 */ /* 0x000fe200078e0007 */
[----:B------:R-:W-:Y:S02]  /*ca30*/  IADD3 RZ, P1, R5, R6, RZ ;  /* 0x0000000605ff7210 */ /* 0x000fe40007f3e0ff */
[----:B------:R-:W-:-:S03]  /*ca40*/  IADD3.X R5, RZ, RZ, RZ, P0, !PT ;  /* 0x000000ffff057210 */ /* 0x000fc600007fe4ff */
[----:B------:R-:W-:-:S04]  /*ca50*/  IMAD.WIDE.U32.X R4, R23, R15, R4, P1 ;  /* 0x0000000f17047225 */ /* 0x000fc800008e0404 */
[----:B------:R-:W-:Y:S02]  /*ca60*/  IMAD.MOV.U32 R6, RZ, RZ, R4 ;  /* 0x000000ffff067224 */ /* 0x000fe400078e0004 */
[----:B------:R-:W-:-:S07]  /*ca70*/  IMAD.MOV.U32 R22, RZ, RZ, R5 ;  /* 0x000000ffff167224 */ /* 0x000fce00078e0005 */
.L_x_140:
[----:B------:R-:W-:Y:S01]  /*ca80*/  ULDC UR4, c[0x0][0x154] ;  /* 0x0000550000047ab9 */ /* 0x000fe20000000800 */
[----:B------:R-:W1:Y:S01]  /*ca90*/  LDC R7, c[0x0][0x148] ;  /* 0x00005200ff077b82 */ /* 0x000e620000000800 */
[----:B------:R-:W-:Y:S01]  /*caa0*/  FMUL R14, R18, UR4 ;  /* 0x00000004120e7c20 */ /* 0x000fe20008400000 */
[----:B------:R-:W-:Y:S02]  /*cab0*/  ISETP.NE.AND P2, PT, R2, 0x1, PT ;  /* 0x000000010200780c */ /* 0x000fe40003f45270 */
[-CC-:B------:R-:W-:Y:S02]  /*cac0*/  SHF.R.U64 R18, R6, R21.reuse, R22.reuse ;  /* 0x0000001506127219 */ /* 0x180fe40000001216 */
[----:B------:R-:W-:Y:S01]  /*cad0*/  SHF.R.U32.HI R21, RZ, R21, R22 ;  /* 0x00000015ff157219 */ /* 0x000fe20000011616 */
[----:B------:R-:W2:Y:S01]  /*cae0*/  F2I.U32.TRUNC.NTZ R14, R14 ;  /* 0x0000000e000e7305 */ /* 0x000ea2000020f000 */
[----:B------:R-:W3:Y:S01]  /*caf0*/  LDC.64 R4, c[0x0][0x8c8] ;  /* 0x00023200ff047b82 */ /* 0x000ee20000000a00 */
[----:B------:R-:W-:-:S05]  /*cb00*/  IADD3 R23, P0, RZ, -R18, RZ ;  /* 0x80000012ff177210 */ /* 0x000fca0007f1e0ff */
[----:B------:R-:W-:Y:S02]  /*cb10*/  IMAD.X R21, RZ, RZ, ~R21, P0 ;  /* 0x000000ffff157224 */ /* 0x000fe400000e0e15 */
[----:B------:R-:W4:Y:S01]  /*cb20*/  LDC R22, c[0x0][0x8c0] ;  /* 0x00023000ff167b82 */ /* 0x000f220000000800 */
[----:B--2---:R-:W-:-:S07]  /*cb30*/  IMAD.MOV R15, RZ, RZ, -R14 ;  /* 0x000000ffff0f7224 */ /* 0x004fce00078e0a0e */
[----:B------:R-:W2:Y:S01]  /*cb40*/  LDC R27, c[0x0][0x900] ;  /* 0x00024000ff1b7b82 */ /* 0x000ea20000000800 */
[----:B-1----:R-:W-:-:S07]  /*cb50*/  @P2 IMAD R13, R7, R15, R20 ;  /* 0x0000000f070d2224 */ /* 0x002fce00078e0214 */
[----:B------:R-:W1:Y:S01]  /*cb60*/  LDC.64 R14, c[0x0][0x8e8] ;  /* 0x00023a00ff0e7b82 */ /* 0x000e620000000a00 */
[----:B---3--:R-:W-:-:S04]  /*cb70*/  IMAD R6, R21, R4, RZ ;  /* 0x0000000415067224 */ /* 0x008fc800078e02ff */
[C---:B------:R-:W-:Y:S02]  /*cb80*/  IMAD R7, R23.reuse, R5, R6 ;  /* 0x0000000517077224 */ /* 0x040fe400078e0206 */
[----:B------:R-:W-:Y:S01]  /*cb90*/  IMAD.WIDE.U32 R4, R23, R4, R16 ;  /* 0x0000000417047225 */ /* 0x000fe200078e0010 */
[----:B------:R-:W3:Y:S04]  /*cba0*/  LDC R6, c[0x0][0x8b0] ;  /* 0x00022c00ff067b82 */ /* 0x000ee80000000800 */
[----:B------:R-:W-:-:S04]  /*cbb0*/  IADD3 R5, R5, R7, RZ ;  /* 0x0000000705057210 */ /* 0x000fc80007ffe0ff */
[-CC-:B----4-:R-:W-:Y:S01]  /*cbc0*/  SHF.R.U64 R26, R4, R22.reuse, R5.reuse ;  /* 0x00000016041a7219 */ /* 0x190fe20000001205 */
[----:B------:R-:W4:Y:S01]  /*cbd0*/  LDC R25, c[0x0][0x8f0] ;  /* 0x00023c00ff197b82 */ /* 0x000f220000000800 */
[----:B------:R-:W-:Y:S02]  /*cbe0*/  SHF.R.U32.HI R5, RZ, R22, R5 ;  /* 0x00000016ff057219 */ /* 0x000fe40000011605 */
[----:B-1----:R-:W-:-:S05]  /*cbf0*/  ISETP.NE.U32.AND P0, PT, R14, RZ, PT ;  /* 0x000000ff0e00720c */ /* 0x002fca0003f05070 */
[----:B------:R-:W1:Y:S01]  /*cc00*/  LDC R24, c[0x0][0x8e0] ;  /* 0x00023800ff187b82 */ /* 0x000e620000000800 */
[----:B------:R-:W-:Y:S02]  /*cc10*/  ISETP.NE.AND.EX P0, PT, R15, RZ, PT, P0 ;  /* 0x000000ff0f00720c */ /* 0x000fe40003f05300 */
[----:B---3--:R-:W-:-:S05]  /*cc20*/  SHF.R.U64 R23, R26, R6, R5 ;  /* 0x000000061a177219 */ /* 0x008fca0000001205 */
[----:B------:R-:W3:Y:S01]  /*cc30*/  LDC R22, c[0x0][0x8b8] ;  /* 0x00022e00ff167b82 */ /* 0x000ee20000000800 */
[----:B------:R-:W-:-:S04]  /*cc40*/  SHF.R.U32.HI R4, RZ, R6, R5 ;  /* 0x00000006ff047219 */ /* 0x000fc80000011605 */
[-CC-:B--2---:R-:W-:Y:S02]  /*cc50*/  SHF.R.U64 R21, R23, R27.reuse, R4.reuse ;  /* 0x0000001b17157219 */ /* 0x184fe40000001204 */
[----:B------:R-:W-:Y:S01]  /*cc60*/  SHF.R.U32.HI R27, RZ, R27, R4 ;  /* 0x0000001bff1b7219 */ /* 0x000fe20000011604 */
[----:B------:R-:W2:Y:S02]  /*cc70*/  LDC R20, c[0x0][0x8a8] ;  /* 0x00022a00ff147b82 */ /* 0x000ea40000000800 */
[----:B------:R-:W-:Y:S02]  /*cc80*/  IMAD.MOV.U32 R4, RZ, RZ, R21 ;  /* 0x000000ffff047224 */ /* 0x000fe400078e0015 */
[----:B------:R-:W-:Y:S01]  /*cc90*/  IMAD.MOV.U32 R5, RZ, RZ, R27 ;  /* 0x000000ffff057224 */ /* 0x000fe200078e001b */
[----:B----4-:R-:W-:Y:S06]  /*cca0*/  @!P0 BRA `(.L_x_141) ;  /* 0x0000000000288947 */ /* 0x010fec0003800000 */
[----:B------:R-:W4:Y:S02]  /*ccb0*/  LDC R4, c[0x0][0x8f4] ;  /* 0x00023d00ff047b82 */ /* 0x000f240000000800 */
[----:B----4-:R-:W-:-:S05]  /*ccc0*/  IADD3 R5, P0, R21, R4, RZ ;  /* 0x0000000415057210 */ /* 0x010fca0007f1e0ff */
[----:B------:R-:W-:-:S04]  /*ccd0*/  IMAD.X R27, RZ, RZ, R27, P0 ;  /* 0x000000ffff1b7224 */ /* 0x000fc800000e061b */
[----:B------:R-:W-:-:S04]  /*cce0*/  IMAD.WIDE.U32 R6, R27, R14, RZ ;  /* 0x0000000e1b067225 */ /* 0x000fc800078e00ff */
[----:B------:R-:W-:-:S04]  /*ccf0*/  IMAD.WIDE.U32 R6, P0, R5, R15, R6 ;  /* 0x0000000f05067225 */ /* 0x000fc80007800006 */
[----:B------:R-:W-:-:S04]  /*cd00*/  IMAD.WIDE.U32 R4, R5, R14, RZ ;  /* 0x0000000e05047225 */ /* 0x000fc800078e00ff */
[----:B------:R-:W-:Y:S01]  /*cd10*/  IMAD.MOV.U32 R4, RZ, RZ, R7 ;  /* 0x000000ffff047224 */ /* 0x000fe200078e0007 */
[----:B------:R-:W-:Y:S01]  /*cd20*/  IADD3 RZ, P1, R5, R6, RZ ;  /* 0x0000000605ff7210 */ /* 0x000fe20007f3e0ff */
[----:B------:R-:W-:-:S04]  /*cd30*/  IMAD.X R5, RZ, RZ, RZ, P0 ;  /* 0x000000ffff057224 */ /* 0x000fc800000e06ff */
[----:B------:R-:W-:-:S08]  /*cd40*/  IMAD.WIDE.U32.X R4, R27, R15, R4, P1 ;  /* 0x0000000f1b047225 */ /* 0x000fd000008e0404 */
.L_x_141:
[----:B------:R-:W-:Y:S02]  /*cd50*/  SHF.R.U64 R25, R4, R25, R5 ;  /* 0x0000001904197219 */ /* 0x000fe40000001205 */
[----:B------:R-:W-:Y:S02]  /*cd60*/  LOP3.LUT R4, R23, R12, RZ, 0xc0, !PT ;  /* 0x0000000c17047212 */ /* 0x000fe400078ec0ff */
[----:B------:R-:W-:Y:S02]  /*cd70*/  IADD3 R5, -R25, RZ, RZ ;  /* 0x000000ff19057210 */ /* 0x000fe40007ffe1ff */
[----:B------:R-:W-:Y:S01]  /*cd80*/  LOP3.LUT R6, R26, R11, RZ, 0xc0, !PT ;  /* 0x0000000b1a067212 */ /* 0x000fe200078ec0ff */
[----:B------:R-:W-:Y:S02]  /*cd90*/  IMAD R4, R9, R25, R4 ;  /* 0x0000001909047224 */ /* 0x000fe400078e0204 */
[----:B-1----:R-:W-:Y:S02]  /*cda0*/  IMAD R21, R5, R24, R21 ;  /* 0x0000001805157224 */ /* 0x002fe400078e0215 */
[----:B---3--:R-:W-:-:S02]  /*cdb0*/  IMAD R13, R4, R22, R13 ;  /* 0x00000016040d7224 */ /* 0x008fc400078e020d */
[----:B--2---:R-:W-:Y:S02]  /*cdc0*/  IMAD R6, R21, R20, R6 ;  /* 0x0000001415067224 */ /* 0x004fe400078e0206 */
[----:B------:R-:W-:-:S03]  /*cdd0*/  IMAD.MOV.U32 R4, RZ, RZ, 0x1 ;  /* 0x00000001ff047424 */ /* 0x000fc600078e00ff */
[----:B------:R-:W-:Y:S02]  /*cde0*/  SEL R20, R6, R13, !P2 ;  /* 0x0000000d06147207 */ /* 0x000fe40005000000 */
[----:B------:R-:W-:Y:S01]  /*cdf0*/  SEL R21, R13, R6, !P2 ;  /* 0x000000060d157207 */ /* 0x000fe20005000000 */
[----:B------:R-:W-:-:S07]  /*ce00*/  IMAD.MOV.U32 R13, RZ, RZ, R18 ;  /* 0x000000ffff0d7224 */ /* 0x000fce00078e0012 */
.L_x_139:
[----:B------:R-:W-:-:S13]  /*ce10*/  LOP3.LUT P0, RZ, R4, 0xff, RZ, 0xc0, !PT ;  /* 0x000000ff04ff7812 */ /* 0x000fda000780c0ff */
[----:B------:R-:W-:Y:S05]  /*ce20*/  @P0 BRA `(.L_x_142) ;  /* 0xfffffff0005c0947 */ /* 0x000fea000383ffff */
.L_x_110:
[----:B------:R-:W-:-:S13]  /*ce30*/  ELECT P0, URZ, PT ;  /* 0x00000000003f782f */ /* 0x000fda0003800000 */
[----:B------:R-:W-:Y:S05]  /*ce40*/  @!P0 BRA `(.L_x_14) ;  /* 0x0000001000508947 */ /* 0x000fea0003800000 */
[----:B------:R-:W-:-:S04]  /*ce50*/  LOP3.LUT R19, R19, 0x2, RZ, 0xfc, !PT ;  /* 0x0000000213137812 */ /* 0x000fc800078efcff */
[----:B------:R-:W-:-:S13]  /*ce60*/  ISETP.NE.AND P1, PT, R19, 0x3, PT ;  /* 0x000000031300780c */ /* 0x000fda0003f25270 */
[----:B------:R-:W-:Y:S05]  /*ce70*/  @!P1 BRA `(.L_x_143) ;  /* 0x0000000000049947 */ /* 0x000fea0003800000 */
[----:B------:R-:W-:Y:S01]  /*ce80*/  BPT.TRAP 0x1 ;  /* 0x000000040000795c */ /* 0x000fe20000300000 */
.L_x_143:
[----:B--2--5:R-:W-:Y:S01]  /*ce90*/  IMAD.U32 R3, RZ, RZ, UR36 ;  /* 0x00000024ff037e24 */ /* 0x024fe2000f8e00ff */
[----:B------:R-:W-:Y:S02]  /*cea0*/  MOV R2, 0x400 ;  /* 0x0000040000027802 */ /* 0x000fe40000000f00 */
[----:B------:R-:W-:Y:S02]  /*ceb0*/  SHF.L.U32 R0, R8, 0x1f, RZ ;  /* 0x0000001f08007819 */ /* 0x000fe400000006ff */
[----:B------:R-:W-:-:S04]  /*cec0*/  LEA R3, R3, R2, 0x18 ;  /* 0x0000000203037211 */ /* 0x000fc800078ec0ff */
[----:B------:R-:W2:Y:S02]  /*ced0*/  SYNCS.PHASECHK.TRANS64.TRYWAIT P0, [R3+URZ+0x60], R0 ;  /* 0x00006000030075a7 */ /* 0x000ea4000800017f */
[----:B--2---:R-:W-:Y:S05]  /*cee0*/  @!P0 BRA `(.L_x_144) ;  /* 0x0000001400288947 */ /* 0x004fea0003800000 */
.L_x_177:
[----:B------:R-:W-:Y:S05]  /*cef0*/  @!P1 BRA `(.L_x_145) ;  /* 0x0000000000049947 */ /* 0x000fea0003800000 */
[----:B------:R-:W-:Y:S01]  /*cf00*/  BPT.TRAP 0x1 ;  /* 0x000000040000795c */ /* 0x000fe20000300000 */
.L_x_145:
[----:B------:R-:W5:Y:S02]  /*cf10*/  SYNCS.PHASECHK.TRANS64.TRYWAIT P0, [R3+URZ+0x68], R0 ;  /* 0x00006800030075a7 */ /* 0x000f64000800017f */
[----:B-----5:R-:W-:Y:S05]  /*cf20*/  @!P0 BRA `(.L_x_146) ;  /* 0x00000014002c8947 */ /* 0x020fea0003800000 */
.L_x_178:
[----:B------:R-:W-:Y:S05]  /*cf30*/  @!P1 BRA `(.L_x_147) ;  /* 0x0000000000049947 */ /* 0x000fea0003800000 */
[----:B------:R-:W-:Y:S01]  /*cf40*/  BPT.TRAP 0x1 ;  /* 0x000000040000795c */ /* 0x000fe20000300000 */
.L_x_147:
[----:B------:R-:W5:Y:S02]  /*cf50*/  SYNCS.PHASECHK.TRANS64.TRYWAIT P0, [R3+URZ+0x70], R0 ;  /* 0x00007000030075a7 */ /* 0x000f64000800017f */
[----:B-----5:R-:W-:Y:S05]  /*cf60*/  @!P0 BRA `(.L_x_148) ;  /* 0x0000001400308947 */ /* 0x020fea0003800000 */
.L_x_179:
[----:B------:R-:W-:Y:S05]  /*cf70*/  @!P1 BRA `(.L_x_149) ;  /* 0x0000000000049947 */ /* 0x000fea0003800000 */
[----:B------:R-:W-:Y:S01]  /*cf80*/  BPT.TRAP 0x1 ;  /* 0x000000040000795c */ /* 0x000fe20000300000 */
.L_x_149:
[----:B------:R-:W-:-:S07]  /*cf90*/  SHF.L.U32 R8, R8, 0x1f, RZ ;  /* 0x0000001f08087819 */ /* 0x000fce00000006ff */
.L_x_150:
[----:B------:R1:W1:Y:S02]  /*cfa0*/  SYNCS.PHASECHK.TRANS64.TRYWAIT P0, [R3+URZ+0x78], R8 ;  /* 0x00007808030075a7 */ /* 0x000264000800017f */
[----:B-1----:R-:W-:Y:S05]  /*cfb0*/  @!P0 NANOSLEEP.SYNCS 0x989680 ;  /* 0x009896800000895d */ /* 0x002fea0003900000 */
[----:B------:R-:W1:Y:S02]  /*cfc0*/  @!P0 SYNCS.PHASECHK.TRANS64 P0, [R3+URZ+0x78], R8 ;  /* 0x00007808030085a7 */ /* 0x000e64000800007f */
[----:B-1----:R-:W-:Y:S05]  /*cfd0*/  @P0 BRA `(.L_x_14) ;  /* 0x0000000c00ec0947 */ /* 0x002fea0003800000 */
[----:B------:R-:W-:Y:S05]  /*cfe0*/  BRA `(.L_x_150) ;  /* 0xfffffffc00ec7947 */ /* 0x000fea000383ffff */
.L_x_105:
[----:B------:R-:W-:Y:S01]  /*cff0*/  LOP3.LUT P0, RZ, R8, 0xff, RZ, 0xc0, !PT ;  /* 0x000000ff08ff7812 */ /* 0x000fe2000780c0ff */
[----:B------:R-:W-:Y:S02]  /*d000*/  IMAD.MOV.U32 R10, RZ, RZ, 0x1 ;  /* 0x00000001ff0a7424 */ /* 0x000fe400078e00ff */
[----:B------:R-:W-:-:S10]  /*d010*/  IMAD.MOV.U32 R9, RZ, RZ, RZ ;  /* 0x000000ffff097224 */ /* 0x000fd400078e00ff */
[----:B------:R-:W-:Y:S05]  /*d020*/  @!P0 BRA `(.L_x_151) ;  /* 0x0000000c00248947 */ /* 0x000fea0003800000 */
[----:B------:R-:W2:Y:S01]  /*d030*/  LDC R0, c[0x0][0x28c] ;  /* 0x0000a300ff007b82 */ /* 0x000ea20000000800 */
[----:B------:R-:W-:Y:S01]  /*d040*/  ULDC UR7, c[0x0][0x900] ;  /* 0x0002400000077ab9 */ /* 0x000fe20000000800 */
[----:B------:R-:W-:Y:S01]  /*d050*/  UMOV UR8, 0xffffffff ;  /* 0xffffffff00087882 */ /* 0x000fe20000000000 */
[----:B------:R-:W-:Y:S01]  /*d060*/  BSSY B0, `(.L_x_151) ;  /* 0x00000c5000007945 */ /* 0x000fe20003800000 */
[----:B-1----:R-:W-:Y:S01]  /*d070*/  USHF.L.U32 UR4, UR36, 0x5, URZ ;  /* 0x0000000524047899 */ /* 0x002fe2000800063f */
[----:B------:R-:W-:Y:S01]  /*d080*/  LOP3.LUT R11, R22, 0x2, RZ, 0xfc, !PT ;  /* 0x00000002160b7812 */ /* 0x000fe200078efcff */
[----:B------:R-:W-:Y:S01]  /*d090*/  USHF.L.U32 UR5, UR36, 0xb, URZ ;  /* 0x0000000b24057899 */ /* 0x000fe2000800063f */
[----:B------:R-:W-:Y:S01]  /*d0a0*/  IMAD.MOV.U32 R10, RZ, RZ, 0x1 ;  /* 0x00000001ff0a7424 */ /* 0x000fe200078e00ff */
[----:B------:R-:W-:Y:S01]  /*d0b0*/  USHF.L.U32 UR8, UR8, UR7, URZ ;  /* 0x0000000708087299 */ /* 0x000fe2000800063f */
[----:B------:R-:W-:Y:S01]  /*d0c0*/  IMAD.MOV.U32 R9, RZ, RZ, RZ ;  /* 0x000000ffff097224 */ /* 0x000fe200078e00ff */
[----:B------:R-:W-:Y:S01]  /*d0d0*/  ULDC UR6, c[0x0][0x8a8] ;  /* 0x00022a0000067ab9 */ /* 0x000fe20000000800 */
[----:B------:R-:W-:Y:S01]  /*d0e0*/  UMOV UR9, 0x1 ;  /* 0x0000000100097882 */ /* 0x000fe20000000000 */
[----:B------:R-:W-:-:S02]  /*d0f0*/  ULOP3.LUT UR4, UR4, 0x20, URZ, 0xc0, !UPT ;  /* 0x0000002004047892 */ /* 0x000fc4000f8ec03f */
[----:B------:R-:W-:Y:S02]  /*d100*/  ULOP3.LUT UR5, UR5, 0x800, URZ, 0xc0, !UPT ;  /* 0x0000080005057892 */ /* 0x000fe4000f8ec03f */
[----:B------:R-:W-:Y:S02]  /*d110*/  UIADD3 UR17, UR6, -0x1, URZ ;  /* 0xffffffff06117890 */ /* 0x000fe4000fffe03f */
[----:B------:R-:W-:Y:S02]  /*d120*/  USHF.L.U32 UR19, UR9, UR7, URZ ;  /* 0x0000000709137299 */ /* 0x000fe4000800063f */
[----:B------:R-:W-:Y:S01]  /*d130*/  ULOP3.LUT UR18, URZ, UR8, URZ, 0x33, !UPT ;  /* 0x000000083f127292 */ /* 0x000fe2000f8e333f */
[----:B------:R-:W-:Y:S01]  /*d140*/  ULDC.64 UR22, c[0x0][0x198] ;  /* 0x0000660000167ab9 */ /* 0x000fe20000000a00 */
[----:B--2---:R-:W-:-:S04]  /*d150*/  IADD3 R0, R0, 0x3f, RZ ;  /* 0x0000003f00007810 */ /* 0x004fc80007ffe0ff */
[----:B------:R-:W-:-:S04]  /*d160*/  SHF.R.S32.HI R3, RZ, 0x1f, R0 ;  /* 0x0000001fff037819 */ /* 0x000fc80000011400 */
[----:B------:R-:W-:Y:S01]  /*d170*/  LEA.HI R3, R3, R0, RZ, 0x6 ;  /* 0x0000000003037211 */ /* 0x000fe200078f30ff */
[----:B------:R-:W-:-:S03]  /*d180*/  IMAD.MOV.U32 R0, RZ, RZ, 0x1 ;  /* 0x00000001ff007424 */ /* 0x000fc600078e00ff */
[--C-:B------:R-:W-:Y:S02]  /*d190*/  SHF.R.S32.HI R8, RZ, 0x6, R3.reuse ;  /* 0x00000006ff087819 */ /* 0x100fe40000011403 */
[----:B------:R-:W-:-:S03]  /*d1a0*/  PRMT R3, R0, 0x7610, R3 ;  /* 0x0000761000037816 */ /* 0x000fc60000000003 */
[----:B------:R-:W-:-:S07]  /*d1b0*/  VIADD R0, R8, 0x1 ;  /* 0x0000000108007836 */ /* 0x000fce0000000000 */
.L_x_162:
[----:B------:R-:W-:-:S03]  /*d1c0*/  UMOV UR6, 0xffffffff ;  /* 0xffffffff00067882 */ /* 0x000fc60000000000 */
[----:B------:R-:W-:Y:S05]  /*d1d0*/  BRA.DIV UR6, `(.L_x_152) ;  /* 0x0000001206a87947 */ /* 0x000fea000b800000 */
[----:B------:R-:W-:-:S13]  /*d1e0*/  ELECT P6, URZ, PT ;  /* 0x00000000003f782f */ /* 0x000fda00038c0000 */
.L_x_182:
[----:B------:R-:W1:Y:S01]  /*d1f0*/  LDC R4, c[0x0][0x28c] ;  /* 0x0000a300ff047b82 */ /* 0x000e620000000800 */
[----:B------:R-:W-:Y:S01]  /*d200*/  BSSY B1, `(.L_x_153) ;  /* 0x0000038000017945 */ /* 0x000fe20003800000 */
[----:B-1----:R-:W-:-:S13]  /*d210*/  ISETP.LT.OR P6, PT, R4, 0x1, !P6 ;  /* 0x000000010400780c */ /* 0x002fda00077c1670 */
[----:B------:R-:W-:Y:S05]  /*d220*/  @P6 BRA `(.L_x_154) ;  /* 0x0000000000d46947 */ /* 0x000fea0003800000 */
[----:B------:R-:W-:Y:S01]  /*d230*/  LEA R20, R20, UR4, 0x6 ;  /* 0x0000000414147c11 */ /* 0x000fe2000f8e30ff */
[----:B------:R-:W-:Y:S01]  /*d240*/  IMAD.SHL.U32 R21, R21, 0x100, RZ ;  /* 0x0000010015157824 */ /* 0x000fe200078e00ff */
[----:B------:R-:W-:Y:S01]  /*d250*/  MOV R19, RZ ;  /* 0x000000ff00137202 */ /* 0x000fe20000000f00 */
[----:B------:R-:W-:Y:S02]  /*d260*/  IMAD.MOV.U32 R4, RZ, RZ, R0 ;  /* 0x000000ffff047224 */ /* 0x000fe400078e0000 */
[----:B------:R-:W-:Y:S02]  /*d270*/  IMAD.MOV.U32 R5, RZ, RZ, R10 ;  /* 0x000000ffff057224 */ /* 0x000fe400078e000a */
[----:B------:R-:W-:-:S07]  /*d280*/  IMAD.MOV.U32 R6, RZ, RZ, R9 ;  /* 0x000000ffff067224 */ /* 0x000fce00078e0009 */
.L_x_157:
[----:B------:R-:W1:Y:S01]  /*d290*/  S2R R12, SR_CgaCtaId ;  /* 0x00000000000c7919 */ /* 0x000e620000008800 */
[----:B------:R-:W-:Y:S02]  /*d2a0*/  MOV R7, 0x400 ;  /* 0x0000040000077802 */ /* 0x000fe40000000f00 */
[----:B------:R-:W-:Y:S02]  /*d2b0*/  LOP3.LUT P1, RZ, R18, 0x7f, RZ, 0xc0, !PT ;  /* 0x0000007f12ff7812 */ /* 0x000fe4000782c0ff */
[----:B-1----:R-:W-:Y:S02]  /*d2c0*/  LEA R15, R12, R7, 0x18 ;  /* 0x000000070c0f7211 */ /* 0x002fe400078ec0ff */
[----:B------:R-:W-:-:S09]  /*d2d0*/  SHF.L.U32 R7, R5, 0x1f, RZ ;  /* 0x0000001f05077819 */ /* 0x000fd200000006ff */
[----:B------:R-:W1:Y:S01]  /*d2e0*/  @!P1 LDC R12, c[0x0][0x500] ;  /* 0x00014000ff0c9b82 */ /* 0x000e620000000800 */
[----:B------:R-:W-:-:S04]  /*d2f0*/  IMAD R14, R6, 0x8, R15 ;  /* 0x00000008060e7824 */ /* 0x000fc800078e020f */
[----:B------:R-:W2:Y:S02]  /*d300*/  SYNCS.PHASECHK.TRANS64.TRYWAIT P0, [R14+URZ+0x20], R7 ;  /* 0x000020070e0075a7 */ /* 0x000ea4000800017f */
[----:B--2---:R-:W-:Y:S05]  /*d310*/  @!P0 BRA `(.L_x_155) ;  /* 0x0000001000788947 */ /* 0x004fea0003800000 */
.L_x_183:
[----:B--2---:R-:W-:Y:S01]  /*d320*/  PRMT R7, R11, 0x9910, RZ ;  /* 0x000099100b077816 */ /* 0x004fe200000000ff */
[----:B-1----:R1:W-:Y:S03]  /*d330*/  @!P1 SYNCS.ARRIVE.TRANS64 RZ, [R14+URZ], R12 ;  /* 0x0000000c0eff99a7 */ /* 0x0023e6000800003f */
[----:B------:R-:W-:-:S13]  /*d340*/  ISETP.NE.AND P0, PT, R7, 0x2, PT ;  /* 0x000000020700780c */ /* 0x000fda0003f05270 */
[----:B-1----:R-:W-:Y:S05]  /*d350*/  @P0 BRA `(.L_x_156) ;  /* 0x0000000000040947 */ /* 0x002fea0003800000 */
[----:B------:R-:W-:Y:S01]  /*d360*/  BPT.TRAP 0x1 ;  /* 0x000000040000795c */ /* 0x000fe20000300000 */
.L_x_156:
[C---:B------:R-:W-:Y:S01]  /*d370*/  IMAD R12, R6.reuse, 0x8000, R15 ;  /* 0x00008000060c7824 */ /* 0x040fe200078e020f */
[----:B------:R-:W-:Y:S01]  /*d380*/  LEA R7, R6, UR5, 0xc ;  /* 0x0000000506077c11 */ /* 0x000fe2000f8e60ff */
[----:B------:R-:W-:Y:S01]  /*d390*/  VIADD R4, R4, 0xffffffff ;  /* 0xffffffff04047836 */ /* 0x000fe20000000000 */
[----:B------:R-:W-:Y:S01]  /*d3a0*/  R2UR UR9, R14 ;  /* 0x000000000e0972ca */ /* 0x000fe200000e0000 */
[----:B------:R-:W-:Y:S01]  /*d3b0*/  UIADD3 UR6, UP0, UR22, 0xf0, URZ ;  /* 0x000000f016067890 */ /* 0x000fe2000ff1e03f */
[----:B------:R-:W-:Y:S01]  /*d3c0*/  LEA R7, R7, R15, 0x1 ;  /* 0x0000000f07077211 */ /* 0x000fe200078e08ff */
[----:B------:R-:W-:Y:S01]  /*d3d0*/  UIADD3 UR24, UP1, UR22, 0x1f0, URZ ;  /* 0x000001f016187890 */ /* 0x000fe2000ff3e03f */
[----:B------:R-:W-:Y:S01]  /*d3e0*/  R2UR UR7, R12 ;  /* 0x000000000c0772ca */ /* 0x000fe200000e0000 */
[----:B------:R-:W-:Y:S01]  /*d3f0*/  VIADD R6, R6, 0x1 ;  /* 0x0000000106067836 */ /* 0x000fe20000000000 */
[----:B------:R-:W-:Y:S01]  /*d400*/  R2UR UR8, R7 ;  /* 0x00000000070872ca */ /* 0x000fe200000e0000 */
[----:B------:R-:W-:Y:S01]  /*d410*/  UIADD3.X UR25, URZ, UR23, URZ, UP1, !UPT ;  /* 0x000000173f197290 */ /* 0x000fe20008ffe43f */
[----:B------:R-:W-:Y:S01]  /*d420*/  R2UR UR11, R21 ;  /* 0x00000000150b72ca */ /* 0x000fe200000e0000 */
[----:B------:R-:W-:Y:S01]  /*d430*/  UMOV UR14, 0x0 ;  /* 0x00000000000e7882 */ /* 0x000fe20000000000 */
[----:B------:R-:W-:Y:S01]  /*d440*/  R2UR UR10, R19 ;  /* 0x00000000130a72ca */ /* 0x000fe200000e0000 */
[----:B------:R-:W-:Y:S01]  /*d450*/  UMOV UR15, 0x10000000 ;  /* 0x10000000000f7882 */ /* 0x000fe20000000000 */
[----:B------:R-:W-:Y:S01]  /*d460*/  R2UR UR12, R13 ;  /* 0x000000000d0c72ca */ /* 0x000fe200000e0000 */
[----:B------:R-:W-:Y:S01]  /*d470*/  UMOV UR21, 0x30000 ;  /* 0x0003000000157882 */ /* 0x000fe20000000000 */
[----:B------:R-:W-:Y:S01]  /*d480*/  R2UR UR20, R20 ;  /* 0x00000000141472ca */ /* 0x000fe200000e0000 */
[----:B------:R-:W-:Y:S01]  /*d490*/  VIADD R19, R19, 0x40 ;  /* 0x0000004013137836 */ /* 0x000fe20000000000 */
[----:B------:R-:W-:Y:S01]  /*d4a0*/  ISETP.GT.AND P1, PT, R4, 0x1, PT ;  /* 0x000000010400780c */ /* 0x000fe20003f24270 */
[----:B------:R-:W-:Y:S01]  /*d4b0*/  UIADD3 UR13, UR7, 0x8400, URZ ;  /* 0x00008400070d7890 */ /* 0x000fe2000fffe03f */
[----:B------:R-:W-:Y:S01]  /*d4c0*/  ISETP.NE.AND P0, PT, R6, 0x4, PT ;  /* 0x000000040600780c */ /* 0x000fe20003f05270 */
[----:B------:R-:W-:-:S02]  /*d4d0*/  UIADD3.X UR7, URZ, UR23, URZ, UP0, !UPT ;  /* 0x000000173f077290 */ /* 0x000fc400087fe43f */
[----:B------:R-:W-:Y:S01]  /*d4e0*/  UIADD3 UR16, UR8, 0x28400, URZ ;  /* 0x0002840008107890 */ /* 0x000fe2000fffe03f */
[----:B------:R-:W-:Y:S02]  /*d4f0*/  SEL R12, RZ, 0x1, P0 ;  /* 0x00000001ff0c7807 */ /* 0x000fe40000000000 */
[----:B------:R-:W-:Y:S01]  /*d500*/  UMOV UR8, UR13 ;  /* 0x0000000d00087c82 */ /* 0x000fe20008000000 */
[----:B------:R-:W-:Y:S02]  /*d510*/  SEL R6, R6, RZ, P0 ;  /* 0x000000ff06067207 */ /* 0x000fe40000000000 */
[----:B------:R-:W-:Y:S01]  /*d520*/  LOP3.LUT R5, R5, R12, RZ, 0x3c, !PT ;  /* 0x0000000c05057212 */ /* 0x000fe200078e3cff */
[----:B------:R1:W-:Y:S02]  /*d530*/  UTMALDG.3D [UR8], [UR6], desc[UR14] ;  /* 0x00000e08060075b4 */ /* 0x0003e40008011000 */
[----:B-1----:R-:W-:Y:S01]  /*d540*/  UMOV UR8, UR16 ;  /* 0x0000001000087c82 */ /* 0x002fe20008000000 */
[----:B------:R-:W-:-:S02]  /*d550*/  UMOV UR11, UR20 ;  /* 0x00000014000b7c82 */ /* 0x000fc40008000000 */
[----:B------:R1:W-:Y:S02]  /*d560*/  UTMALDG.3D.MULTICAST [UR8], [UR24], UR21, desc[UR14] ;  /* 0x00000e08180073b4 */ /* 0x0003e40008011815 */
[----:B-1----:R-:W-:Y:S05]  /*d570*/  @P1 BRA `(.L_x_157) ;  /* 0xfffffffc00441947 */ /* 0x002fea000383ffff */
.L_x_154:
[----:B------:R-:W-:Y:S05]  /*d580*/  BSYNC B1 ;  /* 0x0000000000017941 */ /* 0x000fea0003800000 */
.L_x_153:
[----:B------:R-:W-:Y:S01]  /*d590*/  LOP3.LUT P1, RZ, R3, 0xff, RZ, 0xc0, !PT ;  /* 0x000000ff03ff7812 */ /* 0x000fe2000782c0ff */
[----:B------:R-:W-:Y:S01]  /*d5a0*/  IMAD.IADD R9, R8, 0x1, R9 ;  /* 0x0000000108097824 */ /* 0x000fe200078e0209 */
[----:B------:R-:W-:Y:S01]  /*d5b0*/  IADD3 R16, P2, R16, UR38, RZ ;  /* 0x0000002610107c10 */ /* 0x000fe2000ff5e0ff */
[----:B------:R-:W-:Y:S01]  /*d5c0*/  ULDC.64 UR6, c[0x0][0x8f8] ;  /* 0x00023e0000067ab9 */ /* 0x000fe20000000a00 */
[----:B------:R-:W-:Y:S01]  /*d5d0*/  BSSY B1, `(.L_x_158) ;  /* 0x000006b000017945 */ /* 0x000fe20003800000 */
[----:B------:R-:W-:Y:S01]  /*d5e0*/  IMAD.MOV.U32 R21, RZ, RZ, -0x1 ;  /* 0xffffffffff157424 */ /* 0x000fe200078e00ff */
[----:B------:R-:W-:Y:S01]  /*d5f0*/  SHF.R.U32.HI R3, RZ, 0x2, R9 ;  /* 0x00000002ff037819 */ /* 0x000fe20000011609 */
[----:B------:R-:W-:Y:S01]  /*d600*/  IMAD.MOV.U32 R13, RZ, RZ, -0x1 ;  /* 0xffffffffff0d7424 */ /* 0x000fe200078e00ff */
[----:B------:R-:W-:Y:S02]  /*d610*/  ISETP.GT.U32.AND P0, PT, R9, 0x3, PT ;  /* 0x000000030900780c */ /* 0x000fe40003f04070 */
[----:B------:R-:W-:-:S02]  /*d620*/  LOP3.LUT R3, R3, 0x1, RZ, 0xc0, !PT ;  /* 0x0000000103037812 */ /* 0x000fc400078ec0ff */
[----:B------:R-:W-:Y:S01]  /*d630*/  ISETP.LT.U32.AND P0, PT, R8, 0x4, P0 ;  /* 0x000000040800780c */ /* 0x000fe20000701070 */
[----:B------:R-:W1:Y:S01]  /*d640*/  @P1 S2R R5, SR_CgaCtaId ;  /* 0x0000000000051919 */ /* 0x000e620000008800 */
[----:B------:R-:W-:Y:S02]  /*d650*/  @P1 MOV R4, 0x400 ;  /* 0x0000040000041802 */ /* 0x000fe40000000f00 */
[----:B------:R-:W-:Y:S02]  /*d660*/  IADD3.X R17, R17, UR37, RZ, P2, !PT ;  /* 0x0000002511117c10 */ /* 0x000fe400097fe4ff */
[----:B------:R-:W-:Y:S02]  /*d670*/  ISETP.GE.U32.AND P2, PT, R16, UR6, PT ;  /* 0x0000000610007c0c */ /* 0x000fe4000bf46070 */
[----:B------:R-:W-:Y:S02]  /*d680*/  MOV R20, 0xffffffff ;  /* 0xffffffff00147802 */ /* 0x000fe40000000f00 */
[----:B------:R-:W-:-:S02]  /*d690*/  LOP3.LUT R9, R9, 0x3, RZ, 0xc0, !PT ;  /* 0x0000000309097812 */ /* 0x000fc400078ec0ff */
[----:B-1----:R-:W-:-:S04]  /*d6a0*/  @P1 LEA R4, R5, R4, 0x18 ;  /* 0x0000000405041211 */ /* 0x002fc800078ec0ff */
[----:B------:R1:W-:Y:S01]  /*d6b0*/  @P1 SYNCS.ARRIVE.TRANS64.A1T0 RZ, [R4+URZ+0x88], RZ ;  /* 0x000088ff04ff19a7 */ /* 0x0003e2000810003f */
[----:B------:R-:W-:Y:S02]  /*d6c0*/  ISETP.NE.U32.AND P1, PT, R3, 0x1, PT ;  /* 0x000000010300780c */ /* 0x000fe40003f25070 */
[----:B------:R-:W-:Y:S02]  /*d6d0*/  SEL R3, RZ, 0x1, !P0 ;  /* 0x00000001ff037807 */ /* 0x000fe40004000000 */
[----:B------:R-:W-:Y:S02]  /*d6e0*/  ISETP.GE.U32.AND.EX P0, PT, R17, UR7, PT, P2 ;  /* 0x0000000711007c0c */ /* 0x000fe4000bf06120 */
[----:B------:R-:W-:-:S04]  /*d6f0*/  ISETP.GT.U32.AND P1, PT, R8, 0x3, !P1 ;  /* 0x000000030800780c */ /* 0x000fc80004f24070 */
[----:B-1----:R-:W-:-:S04]  /*d700*/  SEL R4, RZ, 0x1, !P1 ;  /* 0x00000001ff047807 */ /* 0x002fc80004800000 */
[--C-:B------:R-:W-:Y:S02]  /*d710*/  LOP3.LUT R10, R4, R10, R3.reuse, 0x96, !PT ;  /* 0x0000000a040a7212 */ /* 0x100fe400078e9603 */
[----:B------:R-:W-:Y:S02]  /*d720*/  PRMT R4, RZ, 0x7610, R4 ;  /* 0x00007610ff047816 */ /* 0x000fe40000000004 */
[----:B------:R-:W-:Y:S01]  /*d730*/  PRMT R3, RZ, 0x7610, R3 ;  /* 0x00007610ff037816 */ /* 0x000fe20000000003 */
[----:B------:R-:W-:Y:S06]  /*d740*/  @P0 BRA `(.L_x_159) ;  /* 0x00000004004c0947 */ /* 0x000fec0003800000 */
[----:B------:R-:W1:Y:S01]  /*d750*/  S2R R14, SR_CTAID.X ;  /* 0x00000000000e7919 */ /* 0x000e620000002500 */
[----:B------:R-:W-:Y:S01]  /*d760*/  ULDC.64 UR6, c[0x0][0x8d0] ;  /* 0x0002340000067ab9 */ /* 0x000fe20000000a00 */
[----:B------:R-:W2:Y:S01]  /*d770*/  LDC R15, c[0x0][0x144] ;  /* 0x00005100ff0f7b82 */ /* 0x000ea20000000800 */
[----:B------:R-:W-:Y:S01]  /*d780*/  ISETP.NE.U32.AND P0, PT, RZ, UR6, PT ;  /* 0x00000006ff007c0c */ /* 0x000fe2000bf05070 */
[----:B------:R-:W3:Y:S01]  /*d790*/  S2R R12, SR_CTAID.Y ;  /* 0x00000000000c7919 */ /* 0x000ee20000002600 */
[----:B------:R-:W-:Y:S01]  /*d7a0*/  ULDC UR8, c[0x0][0x150] ;  /* 0x0000540000087ab9 */ /* 0x000fe20000000800 */
[----:B------:R-:W-:Y:S01]  /*d7b0*/  ULDC UR9, c[0x0][0x8d8] ;  /* 0x0002360000097ab9 */ /* 0x000fe20000000800 */
[----:B------:R-:W-:Y:S01]  /*d7c0*/  ISETP.NE.AND.EX P0, PT, RZ, UR7, PT, P0 ;  /* 0x00000007ff007c0c */ /* 0x000fe2000bf05300 */
[----:B------:R-:W-:Y:S01]  /*d7d0*/  IMAD.MOV.U32 R4, RZ, RZ, R16 ;  /* 0x000000ffff047224 */ /* 0x000fe200078e0010 */
[----:B-1----:R-:W-:-:S05]  /*d7e0*/  I2FP.F32.U32 R5, R14 ;  /* 0x0000000e00057245 */ /* 0x002fca0000201000 */
[----:B------:R-:W-:Y:S01]  /*d7f0*/  FMUL R19, R5, UR8 ;  /* 0x0000000805137c20 */ /* 0x000fe20008400000 */
[----:B------:R-:W-:-:S05]  /*d800*/  IMAD.MOV.U32 R5, RZ, RZ, R17 ;  /* 0x000000ffff057224 */ /* 0x000fca00078e0011 */
[----:B---3--:R-:W-:Y:S05]  /*d810*/  @!P0 BRA `(.L_x_160) ;  /* 0x0000000000288947 */ /* 0x008fea0003800000 */
[----:B------:R-:W-:Y:S02]  /*d820*/  ULDC UR8, c[0x0][0x8dc] ;  /* 0x0002370000087ab9 */ /* 0x000fe40000000800 */
[----:B------:R-:W-:-:S05]  /*d830*/  IADD3 R5, P0, R16, UR8, RZ ;  /* 0x0000000810057c10 */ /* 0x000fca000ff1e0ff */
[----:B------:R-:W-:-:S04]  /*d840*/  IMAD.X R13, RZ, RZ, R17, P0 ;  /* 0x000000ffff0d7224 */ /* 0x000fc800000e0611 */
[----:B------:R-:W-:-:S04]  /*d850*/  IMAD.WIDE.U32 R6, R13, UR6, RZ ;  /* 0x000000060d067c25 */ /* 0x000fc8000f8e00ff */
[----:B------:R-:W-:-:S04]  /*d860*/  IMAD.WIDE.U32 R6, P0, R5, UR7, R6 ;  /* 0x0000000705067c25 */ /* 0x000fc8000f800006 */
[----:B------:R-:W-:Y:S01]  /*d870*/  IMAD.WIDE.U32 R4, R5, UR6, RZ ;  /* 0x0000000605047c25 */ /* 0x000fe2000f8e00ff */
[----:B------:R-:W-:-:S04]  /*d880*/  MOV R4, R7 ;  /* 0x0000000700047202 */ /* 0x000fc80000000f00 */
[----:B------:R-:W-:Y:S01]  /*d890*/  IADD3 RZ, P1, R5, R6, RZ ;  /* 0x0000000605ff7210 */ /* 0x000fe20007f3e0ff */
[----:B------:R-:W-:-:S04]  /*d8a0*/  IMAD.X R5, RZ, RZ, RZ, P0 ;  /* 0x000000ffff057224 */ /* 0x000fc800000e06ff */
[----:B------:R-:W-:-:S08]  /*d8b0*/  IMAD.WIDE.U32.X R4, R13, UR7, R4, P1 ;  /* 0x000000070d047c25 */ /* 0x000fd000088e0404 */
.L_x_160:
[--C-:B------:R-:W-:Y:S01]  /*d8c0*/  SHF.R.U64 R13, R4, UR9, R5.reuse ;  /* 0x00000009040d7c19 */ /* 0x100fe20008001205 */
[----:B------:R-:W1:Y:S01]  /*d8d0*/  F2I.U32.TRUNC.NTZ R19, R19 ;  /* 0x0000001300137305 */ /* 0x000e62000020f000 */
[----:B------:R-:W-:Y:S01]  /*d8e0*/  SHF.R.U32.HI R4, RZ, UR9, R5 ;  /* 0x00000009ff047c19 */ /* 0x000fe20008011605 */
[----:B------:R-:W-:Y:S01]  /*d8f0*/  ULDC.64 UR6, c[0x0][0x8c8] ;  /* 0x0002320000067ab9 */ /* 0x000fe20000000a00 */
[----:B------:R-:W-:Y:S01]  /*d900*/  IADD3 R7, P0, RZ, -R13, RZ ;  /* 0x8000000dff077210 */ /* 0x000fe20007f1e0ff */
[----:B------:R-:W-:Y:S01]  /*d910*/  ULDC.64 UR8, c[0x0][0x8e8] ;  /* 0x00023a0000087ab9 */ /* 0x000fe20000000a00 */
[----:B------:R-:W3:Y:S03]  /*d920*/  LDC R21, c[0x0][0x148] ;  /* 0x00005200ff157b82 */ /* 0x000ee60000000800 */
[----:B------:R-:W-:Y:S01]  /*d930*/  IMAD.X R4, RZ, RZ, ~R4, P0 ;  /* 0x000000ffff047224 */ /* 0x000fe200000e0e04 */
[----:B------:R-:W-:-:S03]  /*d940*/  ISETP.NE.U32.AND P0, PT, RZ, UR8, PT ;  /* 0x00000008ff007c0c */ /* 0x000fc6000bf05070 */
[----:B------:R-:W-:Y:S01]  /*d950*/  IMAD R6, R4, UR6, RZ ;  /* 0x0000000604067c24 */ /* 0x000fe2000f8e02ff */
[----:B------:R-:W-:Y:S01]  /*d960*/  ISETP.NE.AND.EX P0, PT, RZ, UR9, PT, P0 ;  /* 0x00000009ff007c0c */ /* 0x000fe2000bf05300 */
[----:B------:R-:W-:Y:S01]  /*d970*/  IMAD.WIDE.U32 R4, R7, UR6, R16 ;  /* 0x0000000607047c25 */ /* 0x000fe2000f8e0010 */
[----:B------:R-:W-:-:S03]  /*d980*/  ULDC UR6, c[0x0][0x8c0] ;  /* 0x0002300000067ab9 */ /* 0x000fc60000000800 */
[----:B------:R-:W-:Y:S01]  /*d990*/  IMAD R7, R7, UR7, R6 ;  /* 0x0000000707077c24 */ /* 0x000fe2000f8e0206 */
[----:B------:R-:W-:Y:S01]  /*d9a0*/  ULDC UR7, c[0x0][0x154] ;  /* 0x0000550000077ab9 */ /* 0x000fe20000000800 */
[----:B-1----:R-:W-:Y:S02]  /*d9b0*/  IMAD.MOV R6, RZ, RZ, -R19 ;  /* 0x000000ffff067224 */ /* 0x002fe400078e0a13 */
[----:B------:R-:W-:Y:S02]  /*d9c0*/  IMAD.IADD R5, R5, 0x1, R7 ;  /* 0x0000000105057824 */ /* 0x000fe400078e0207 */
[----:B--2---:R-:W-:Y:S01]  /*d9d0*/  IMAD R14, R15, R6, R14 ;  /* 0x000000060f0e7224 */ /* 0x004fe200078e020e */
[----:B------:R-:W-:Y:S02]  /*d9e0*/  I2FP.F32.U32 R6, R12 ;  /* 0x0000000c00067245 */ /* 0x000fe40000201000 */
[--C-:B------:R-:W-:Y:S02]  /*d9f0*/  SHF.R.U64 R15, R4, UR6, R5.reuse ;  /* 0x00000006040f7c19 */ /* 0x100fe40008001205 */
[----:B------:R-:W-:Y:S01]  /*da00*/  SHF.R.U32.HI R4, RZ, UR6, R5 ;  /* 0x00000006ff047c19 */ /* 0x000fe20008011605 */
[----:B------:R-:W-:Y:S01]  /*da10*/  FMUL R6, R6, UR7 ;  /* 0x0000000706067c20 */ /* 0x000fe20008400000 */
[----:B------:R-:W-:-:S02]  /*da20*/  ULDC UR6, c[0x0][0x8b0] ;  /* 0x00022c0000067ab9 */ /* 0x000fc40000000800 */
[--C-:B------:R-:W-:Y:S01]  /*da30*/  SHF.R.U64 R20, R15, UR6, R4.reuse ;  /* 0x000000060f147c19 */ /* 0x100fe20008001204 */
[----:B------:R1:W2:Y:S01]  /*da40*/  F2I.U32.TRUNC.NTZ R24, R6 ;  /* 0x0000000600187305 */ /* 0x0002a2000020f000 */
[----:B------:R-:W-:Y:S01]  /*da50*/  SHF.R.U32.HI R5, RZ, UR6, R4 ;  /* 0x00000006ff057c19 */ /* 0x000fe20008011604 */
[----:B------:R-:W-:-:S03]  /*da60*/  ULDC UR6, c[0x0][0x900] ;  /* 0x0002400000067ab9 */ /* 0x000fc60000000800 */
[--C-:B------:R-:W-:Y:S02]  /*da70*/  SHF.R.U64 R19, R20, UR6, R5.reuse ;  /* 0x0000000614137c19 */ /* 0x100fe40008001205 */
[----:B------:R-:W-:-:S03]  /*da80*/  SHF.R.U32.HI R23, RZ, UR6, R5 ;  /* 0x00000006ff177c19 */ /* 0x000fc60008011605 */
[----:B------:R-:W-:Y:S02]  /*da90*/  IMAD.MOV.U32 R4, RZ, RZ, R19 ;  /* 0x000000ffff047224 */ /* 0x000fe400078e0013 */
[----:B------:R-:W-:Y:S01]  /*daa0*/  IMAD.MOV.U32 R5, RZ, RZ, R23 ;  /* 0x000000ffff057224 */ /* 0x000fe200078e0017 */
[----:B-1----:R-:W-:Y:S06]  /*dab0*/  @!P0 BRA `(.L_x_161) ;  /* 0x0000000000288947 */ /* 0x002fec0003800000 */
[----:B------:R-:W-:Y:S02]  /*dac0*/  ULDC UR6, c[0x0][0x8f4] ;  /* 0x00023d0000067ab9 */ /* 0x000fe40000000800 */
[----:B------:R-:W-:-:S04]  /*dad0*/  IADD3 R5, P0, R19, UR6, RZ ;  /* 0x0000000613057c10 */ /* 0x000fc8000ff1e0ff */
[----:B------:R-:W-:-:S05]  /*dae0*/  IADD3.X R23, RZ, R23, RZ, P0, !PT ;  /* 0x00000017ff177210 */ /* 0x000fca00007fe4ff */
[----:B------:R-:W-:-:S04]  /*daf0*/  IMAD.WIDE.U32 R6, R23, UR8, RZ ;  /* 0x0000000817067c25 */ /* 0x000fc8000f8e00ff */
[----:B------:R-:W-:-:S04]  /*db00*/  IMAD.WIDE.U32 R6, P0, R5, UR9, R6 ;  /* 0x0000000905067c25 */ /* 0x000fc8000f800006 */
[----:B------:R-:W-:-:S04]  /*db10*/  IMAD.WIDE.U32 R4, R5, UR8, RZ ;  /* 0x0000000805047c25 */ /* 0x000fc8000f8e00ff */
[----:B------:R-:W-:Y:S01]  /*db20*/  IMAD.MOV.U32 R4, RZ, RZ, R7 ;  /* 0x000000ffff047224 */ /* 0x000fe200078e0007 */
[----:B------:R-:W-:Y:S01]  /*db30*/  IADD3 RZ, P1, R5, R6, RZ ;  /* 0x0000000605ff7210 */ /* 0x000fe20007f3e0ff */
[----:B------:R-:W-:-:S04]  /*db40*/  IMAD.X R5, RZ, RZ, RZ, P0 ;  /* 0x000000ffff057224 */ /* 0x000fc800000e06ff */
[----:B------:R-:W-:-:S08]  /*db50*/  IMAD.WIDE.U32.X R4, R23, UR9, R4, P1 ;  /* 0x0000000917047c25 */ /* 0x000fd000088e0404 */
.L_x_161:
[----:B------:R-:W-:Y:S01]  /*db60*/  ISETP.NE.AND P0, PT, R2, 0x1, PT ;  /* 0x000000010200780c */ /* 0x000fe20003f05270 */
[----:B------:R-:W-:Y:S01]  /*db70*/  ULDC UR6, c[0x0][0x8f0] ;  /* 0x00023c0000067ab9 */ /* 0x000fe20000000800 */
[----:B------:R-:W-:Y:S01]  /*db80*/  LOP3.LUT R20, R20, UR18, RZ, 0xc0, !PT ;  /* 0x0000001214147c12 */ /* 0x000fe2000f8ec0ff */
[----:B--2---:R-:W-:Y:S01]  /*db90*/  IMAD.MOV R24, RZ, RZ, -R24 ;  /* 0x000000ffff187224 */ /* 0x004fe200078e0a18 */
[----:B------:R-:W-:Y:S01]  /*dba0*/  SHF.R.U64 R5, R4, UR6, R5 ;  /* 0x0000000604057c19 */ /* 0x000fe20008001205 */
[----:B------:R-:W-:Y:S01]  /*dbb0*/  ULDC UR6, c[0x0][0x8e0] ;  /* 0x0002380000067ab9 */ /* 0x000fe20000000800 */
[----:B------:R-:W-:Y:S01]  /*dbc0*/  LOP3.LUT R6, R15, UR17, RZ, 0xc0, !PT ;  /* 0x000000110f067c12 */ /* 0x000fe2000f8ec0ff */
[----:B------:R-:W-:Y:S02]  /*dbd0*/  ULDC UR7, c[0x0][0x8b8] ;  /* 0x00022e0000077ab9 */ /* 0x000fe40000000800 */
[----:B------:R-:W-:Y:S02]  /*dbe0*/  IMAD.MOV R4, RZ, RZ, -R5 ;  /* 0x000000ffff047224 */ /* 0x000fe400078e0a05 */
[----:B------:R-:W-:-:S02]  /*dbf0*/  IMAD R5, R5, UR19, R20 ;  /* 0x0000001305057c24 */ /* 0x000fc4000f8e0214 */
[----:B---3--:R-:W-:Y:S02]  /*dc00*/  @P0 IMAD R14, R21, R24, R12 ;  /* 0x00000018150e0224 */ /* 0x008fe400078e020c */
[----:B------:R-:W-:Y:S01]  /*dc10*/  IMAD R19, R4, UR6, R19 ;  /* 0x0000000604137c24 */ /* 0x000fe2000f8e0213 */
[----:B------:R-:W-:Y:S01]  /*dc20*/  ULDC UR6, c[0x0][0x8a8] ;  /* 0x00022a0000067ab9 */ /* 0x000fe20000000800 */
[----:B------:R-:W-:Y:S02]  /*dc30*/  IMAD R14, R5, UR7, R14 ;  /* 0x00000007050e7c24 */ /* 0x000fe4000f8e020e */
[----:B------:R-:W-:Y:S02]  /*dc40*/  IMAD R19, R19, UR6, R6 ;  /* 0x0000000613137c24 */ /* 0x000fe4000f8e0206 */
[----:B------:R-:W-:-:S03]  /*dc50*/  IMAD.MOV.U32 R4, RZ, RZ, 0x1 ;  /* 0x00000001ff047424 */ /* 0x000fc600078e00ff */
[----:B------:R-:W-:Y:S02]  /*dc60*/  SEL R20, R19, R14, !P0 ;  /* 0x0000000e13147207 */ /* 0x000fe40004000000 */
[----:B------:R-:W-:-:S07]  /*dc70*/  SEL R21, R14, R19, !P0 ;  /* 0x000000130e157207 */ /* 0x000fce0004000000 */
.L_x_159:
[----:B------:R-:W-:Y:S05]  /*dc80*/  BSYNC B1 ;  /* 0x0000000000017941 */ /* 0x000fea0003800000 */
.L_x_158:
[----:B------:R-:W-:-:S13]  /*dc90*/  LOP3.LUT P0, RZ, R4, 0xff, RZ, 0xc0, !PT ;  /* 0x000000ff04ff7812 */ /* 0x000fda000780c0ff */
[----:B------:R-:W-:Y:S05]  /*dca0*/  @P0 BRA `(.L_x_162) ;  /* 0xfffffff400440947 */ /* 0x000fea000383ffff */
[----:B------:R-:W-:Y:S05]  /*dcb0*/  BSYNC B0 ;  /* 0x0000000000007941 */ /* 0x000fea0003800000 */
.L_x_151:
[----:B------:R-:W-:-:S03]  /*dcc0*/  UMOV UR6, 0xffffffff ;  /* 0xffffffff00067882 */ /* 0x000fc60000000000 */
[----:B------:R-:W-:Y:S05]  /*dcd0*/  BRA.DIV UR6, `(.L_x_163) ;  /* 0x0000000a061c7947 */ /* 0x000fea000b800000 */
[----:B------:R-:W-:-:S13]  /*dce0*/  ELECT P6, URZ, PT ;  /* 0x00000000003f782f */ /* 0x000fda00038c0000 */
.L_x_186:
[----:B------:R-:W-:Y:S05]  /*dcf0*/  @!P6 BRA `(.L_x_14) ;  /* 0x0000000000a4e947 */ /* 0x000fea0003800000 */
[----:B------:R-:W-:-:S04]  /*dd00*/  LOP3.LUT R22, R22, 0x2, RZ, 0xfc, !PT ;  /* 0x0000000216167812 */ /* 0x000fc800078efcff */
[----:B------:R-:W-:-:S13]  /*dd10*/  ISETP.NE.AND P0, PT, R22, 0x3, PT ;  /* 0x000000031600780c */ /* 0x000fda0003f05270 */
[----:B------:R-:W-:Y:S05]  /*dd20*/  @!P0 BRA `(.L_x_164) ;  /* 0x0000000000048947 */ /* 0x000fea0003800000 */
[----:B-1----:R-:W-:Y:S01]  /*dd30*/  BPT.TRAP 0x1 ;  /* 0x000000040000795c */ /* 0x002fe20000300000 */
.L_x_164:
[----:B------:R-:W2:Y:S01]  /*dd40*/  S2R R3, SR_CgaCtaId ;  /* 0x0000000000037919 */ /* 0x000ea20000008800 */
[----:B------:R-:W-:Y:S02]  /*dd50*/  MOV R0, 0x400 ;  /* 0x0000040000007802 */ /* 0x000fe40000000f00 */
[----:B------:R-:W-:Y:S02]  /*dd60*/  SHF.L.U32 R2, R10, 0x1f, RZ ;  /* 0x0000001f0a027819 */ /* 0x000fe400000006ff */
[----:B--2---:R-:W-:-:S04]  /*dd70*/  LEA R0, R3, R0, 0x18 ;  /* 0x0000000003007211 */ /* 0x004fc800078ec0ff */
[----:B------:R-:W-:-:S05]  /*dd80*/  IADD3 R0, R0, 0x20, RZ ;  /* 0x0000002000007810 */ /* 0x000fca0007ffe0ff */
[C---:B------:R-:W-:Y:S02]  /*dd90*/  IMAD R5, R9.reuse, 0x8, R0 ;  /* 0x0000000809057824 */ /* 0x040fe400078e0200 */
[----:B------:R-:W-:Y:S02]  /*dda0*/  VIADD R9, R9, 0x1 ;  /* 0x0000000109097836 */ /* 0x000fe40000000000 */
[----:B------:R-:W2:Y:S03]  /*ddb0*/  SYNCS.PHASECHK.TRANS64.TRYWAIT P0, [R5+URZ], R2 ;  /* 0x00000002050075a7 */ /* 0x000ea6000800017f */
[----:B------:R-:W-:-:S04]  /*ddc0*/  ISETP.NE.AND P1, PT, R9, 0x4, PT ;  /* 0x000000040900780c */ /* 0x000fc80003f25270 */
[----:B------:R-:W-:Y:S02]  /*ddd0*/  SEL R3, RZ, 0x1, P1 ;  /* 0x00000001ff037807 */ /* 0x000fe40000800000 */
[----:B------:R-:W-:Y:S02]  /*dde0*/  SEL R9, R9, RZ, P1 ;  /* 0x000000ff09097207 */ /* 0x000fe40000800000 */
[----:B------:R-:W-:-:S03]  /*ddf0*/  LOP3.LUT R10, R10, R3, RZ, 0x3c, !PT ;  /* 0x000000030a0a7212 */ /* 0x000fc600078e3cff */
[----:B------:R-:W-:Y:S01]  /*de00*/  IMAD R7, R9, 0x8, R0 ;  /* 0x0000000809077824 */ /* 0x000fe200078e0200 */
[----:B------:R-:W-:Y:S01]  /*de10*/  SHF.L.U32 R4, R10, 0x1f, RZ ;  /* 0x0000001f0a047819 */ /* 0x000fe200000006ff */
[----:B--2---:R-:W-:Y:S06]  /*de20*/  @!P0 BRA `(.L_x_165) ;  /* 0x0000000400e88947 */ /* 0x004fec0003800000 */
.L_x_187:
[----:B------:R-:W3:Y:S01]  /*de30*/  SYNCS.PHASECHK.TRANS64.TRYWAIT P0, [R7+URZ], R4 ;  /* 0x00000004070075a7 */ /* 0x000ee2000800017f */
[----:B--2---:R-:W-:-:S05]  /*de40*/  VIADD R2, R9, 0x1 ;  /* 0x0000000109027836 */ /* 0x004fca0000000000 */
[----:B------:R-:W-:-:S04]  /*de50*/  ISETP.NE.AND P1, PT, R2, 0x4, PT ;  /* 0x000000040200780c */ /* 0x000fc80003f25270 */
[----:B------:R-:W-:Y:S02]  /*de60*/  SEL R3, RZ, 0x1, P1 ;  /* 0x00000001ff037807 */ /* 0x000fe40000800000 */
[----:B------:R-:W-:Y:S02]  /*de70*/  SEL R9, R2, RZ, P1 ;  /* 0x000000ff02097207 */ /* 0x000fe40000800000 */
[----:B------:R-:W-:-:S03]  /*de80*/  LOP3.LUT R11, R10, R3, RZ, 0x3c, !PT ;  /* 0x000000030a0b7212 */ /* 0x000fc600078e3cff */
[----:B------:R-:W-:Y:S01]  /*de90*/  IMAD R6, R9, 0x8, R0 ;  /* 0x0000000809067824 */ /* 0x000fe200078e0200 */
[----:B------:R-:W-:Y:S01]  /*dea0*/  SHF.L.U32 R5, R11, 0x1f, RZ ;  /* 0x0000001f0b057819 */ /* 0x000fe200000006ff */
[----:B---3--:R-:W-:Y:S06]  /*deb0*/  @!P0 BRA `(.L_x_166) ;  /* 0x0000000400d88947 */ /* 0x008fec0003800000 */
.L_x_188:
[----:B------:R-:W3:Y:S01]  /*dec0*/  SYNCS.PHASECHK.TRANS64.TRYWAIT P0, [R6+URZ], R5 ;  /* 0x00000005060075a7 */ /* 0x000ee2000800017f */
[----:B------:R-:W-:-:S04]  /*ded0*/  IADD3 R2, R9, 0x1, RZ ;  /* 0x0000000109027810 */ /* 0x000fc80007ffe0ff */
[----:B------:R-:W-:-:S04]  /*dee0*/  ISETP.NE.AND P1, PT, R2, 0x4, PT ;  /* 0x000000040200780c */ /* 0x000fc80003f25270 */
[----:B--2---:R-:W-:Y:S02]  /*def0*/  SEL R4, RZ, 0x1, P1 ;  /* 0x00000001ff047807 */ /* 0x004fe40000800000 */
[----:B------:R-:W-:Y:S02]  /*df00*/  SEL R3, R2, RZ, P1 ;  /* 0x000000ff02037207 */ /* 0x000fe40000800000 */
[----:B------:R-:W-:Y:S01]  /*df10*/  LOP3.LUT R4, R11, R4, RZ, 0x3c, !PT ;  /* 0x000000040b047212 */ /* 0x000fe200078e3cff */
[----:B---3--:R-:W-:Y:S06]  /*df20*/  @!P0 BRA `(.L_x_167) ;  /* 0x0000000400d08947 */ /* 0x008fec0003800000 */
.L_x_189:
[----:B------:R-:W-:Y:S01]  /*df30*/  IMAD R3, R3, 0x8, R0 ;  /* 0x0000000803037824 */ /* 0x000fe200078e0200 */
[----:B------:R-:W-:-:S07]  /*df40*/  SHF.L.U32 R0, R4, 0x1f, RZ ;  /* 0x0000001f04007819 */ /* 0x000fce00000006ff */
.L_x_168:
[----:B---3--:R3:W4:Y:S02]  /*df50*/  SYNCS.PHASECHK.TRANS64.TRYWAIT P0, [R3+URZ], R0 ;  /* 0x00000000030075a7 */ /* 0x008724000800017f */
[----:B----4-:R-:W-:Y:S05]  /*df60*/  @!P0 NANOSLEEP.SYNCS 0x989680 ;  /* 0x009896800000895d */ /* 0x010fea0003900000 */
[----:B------:R-:W4:Y:S02]  /*df70*/  @!P0 SYNCS.PHASECHK.TRANS64 P0, [R3+URZ], R0 ;  /* 0x00000000030085a7 */ /* 0x000f24000800007f */
[----:B----4-:R-:W-:Y:S05]  /*df80*/  @!P0 BRA `(.L_x_168) ;  /* 0xfffffffc00f08947 */ /* 0x010fea000383ffff */
.L_x_14:
[----:B-1----:R-:W-:Y:S05]  /*df90*/  BSYNC B6 ;  /* 0x0000000000067941 */ /* 0x002fea0003800000 */
.L_x_12:
[----:B------:R-:W-:Y:S05]  /*dfa0*/  EXIT ;  /* 0x000000000000794d */ /* 0x000fea0003800000 */
.L_x_27:
[----:B---3--:R3:W4:Y:S02]  /*dfb0*/  SYNCS.PHASECHK.TRANS64.TRYWAIT P1, [R4+URZ], R3 ;  /* 0x00000003040075a7 */ /* 0x008724000802017f */
[----:B----4-:R-:W-:Y:S05]  /*dfc0*/  @!P1 NANOSLEEP.SYNCS 0x989680 ;  /* 0x009896800000995d */ /* 0x010fea0003900000 */
[----:B------:R-:W4:Y:S02]  /*dfd0*/  @!P1 SYNCS.PHASECHK.TRANS64 P1, [R4+URZ], R3 ;  /* 0x00000003040095a7 */ /* 0x000f24000802007f */
[----:B----4-:R-:W-:Y:S05]  /*dfe0*/  @!P1 BRA `(.L_x_27) ;  /* 0xfffffffc00f09947 */ /* 0x010fea000383ffff */
[----:B------:R-:W-:Y:S05]  /*dff0*/  BRA `(.L_x_26) ;  /* 0xffffff3800807947 */ /* 0x000fea000383ffff */
.L_x_32:
[----:B---3--:R-:W-:-:S04]  /*e000*/  IMAD.U32 R5, RZ, RZ, UR6 ;  /* 0x00000006ff057e24 */ /* 0x008fc8000f8e00ff */
[----:B------:R3:W4:Y:S03]  /*e010*/  SYNCS.PHASECHK.TRANS64.TRYWAIT P1, [R5+URZ], R4 ;  /* 0x00000004050075a7 */ /* 0x000726000802017f */
[----:B----4-:R-:W-:Y:S05]  /*e020*/  @!P1 NANOSLEEP.SYNCS 0x989680 ;  /* 0x009896800000995d */ /* 0x010fea0003900000 */
[----:B------:R-:W4:Y:S02]  /*e030*/  @!P1 SYNCS.PHASECHK.TRANS64 P1, [R5+URZ], R4 ;  /* 0x00000004050095a7 */ /* 0x000f24000802007f */
[----:B----4-:R-:W-:Y:S05]  /*e040*/  @!P1 BRA `(.L_x_32) ;  /* 0xfffffffc00ec9947 */ /* 0x010fea000383ffff */
[----:B------:R-:W-:Y:S05]  /*e050*/  BRA `(.L_x_31) ;  /* 0xffffff3c00987947 */ /* 0x000fea000383ffff */
.L_x_54:
[----:B-1----:R-:W-:-:S04]  /*e060*/  IMAD.U32 R3, RZ, RZ, UR51 ;  /* 0x00000033ff037e24 */ /* 0x002fc8000f8e00ff */
[----:B------:R1:W2:Y:S03]  /*e070*/  SYNCS.PHASECHK.TRANS64.TRYWAIT P2, [R3+URZ+0x40], R0 ;  /* 0x00004000030075a7 */ /* 0x0002a6000804017f */
[----:B--2---:R-:W-:Y:S05]  /*e080*/  @!P2 NANOSLEEP.SYNCS 0x989680 ;  /* 0x009896800000a95d */ /* 0x004fea0003900000 */
[----:B------:R-:W2:Y:S02]  /*e090*/  @!P2 SYNCS.PHASECHK.TRANS64 P2, [R3+URZ+0x40], R0 ;  /* 0x000040000300a5a7 */ /* 0x000ea4000804007f */
[----:B--2---:R-:W-:Y:S05]  /*e0a0*/  @!P2 BRA `(.L_x_54) ;  /* 0xfffffffc00eca947 */ /* 0x004fea000383ffff */
[----:B------:R-:W-:Y:S05]  /*e0b0*/  BRA `(.L_x_169) ;  /* 0xffffff4800c87947 */ /* 0x000fea000383ffff */
.L_x_65:
[----:B-1----:R1:W2:Y:S02]  /*e0c0*/  SYNCS.PHASECHK.TRANS64.TRYWAIT P2, [R4+URZ+0x40], R5 ;  /* 0x00004005040075a7 */ /* 0x0022a4000804017f */
[----:B--2---:R-:W-:Y:S05]  /*e0d0*/  @!P2 NANOSLEEP.SYNCS 0x989680 ;  /* 0x009896800000a95d */ /* 0x004fea0003900000 */
[----:B------:R-:W2:Y:S02]  /*e0e0*/  @!P2 SYNCS.PHASECHK.TRANS64 P2, [R4+URZ+0x40], R5 ;  /* 0x000040050400a5a7 */ /* 0x000ea4000804007f */
[----:B--2---:R-:W-:Y:S05]  /*e0f0*/  @!P2 BRA `(.L_x_65) ;  /* 0xfffffffc00f0a947 */ /* 0x004fea000383ffff */
[----:B------:R-:W-:Y:S05]  /*e100*/  BRA `(.L_x_170) ;  /* 0xffffff6c00807947 */ /* 0x000fea000383ffff */
.L_x_76:
[----:B-1----:R1:W2:Y:S02]  /*e110*/  SYNCS.PHASECHK.TRANS64.TRYWAIT P2, [R4+URZ+0x40], R5 ;  /* 0x00004005040075a7 */ /* 0x0022a4000804017f */
[----:B--2---:R-:W-:Y:S05]  /*e120*/  @!P2 NANOSLEEP.SYNCS 0x989680 ;  /* 0x009896800000a95d */ /* 0x004fea0003900000 */
[----:B------:R-:W2:Y:S02]  /*e130*/  @!P2 SYNCS.PHASECHK.TRANS64 P2, [R4+URZ+0x40], R5 ;  /* 0x000040050400a5a7 */ /* 0x000ea4000804007f */
[----:B--2---:R-:W-:Y:S05]  /*e140*/  @!P2 BRA `(.L_x_76) ;  /* 0xfffffffc00f0a947 */ /* 0x004fea000383ffff */
[----:B------:R-:W-:Y:S05]  /*e150*/  BRA `(.L_x_171) ;  /* 0xffffff8c00787947 */ /* 0x000fea000383ffff */
.L_x_87:
[----:B-1----:R1:W2:Y:S02]  /*e160*/  SYNCS.PHASECHK.TRANS64.TRYWAIT P2, [R5+URZ+0x40], R4 ;  /* 0x00004004050075a7 */ /* 0x0022a4000804017f */
[----:B--2---:R-:W-:Y:S05]  /*e170*/  @!P2 NANOSLEEP.SYNCS 0x989680 ;  /* 0x009896800000a95d */ /* 0x004fea0003900000 */
[----:B------:R-:W2:Y:S02]  /*e180*/  @!P2 SYNCS.PHASECHK.TRANS64 P2, [R5+URZ+0x40], R4 ;  /* 0x000040040500a5a7 */ /* 0x000ea4000804007f */
[----:B--2---:R-:W-:Y:S05]  /*e190*/  @!P2 BRA `(.L_x_87) ;  /* 0xfffffffc00f0a947 */ /* 0x004fea000383ffff */
[----:B------:R-:W-:Y:S05]  /*e1a0*/  BRA `(.L_x_172) ;  /* 0xffffffac00747947 */ /* 0x000fea000383ffff */
.L_x_107:
[----:B-1----:R-:W-:-:S04]  /*e1b0*/  IMAD.U32 R3, RZ, RZ, UR4 ;  /* 0x00000004ff037e24 */ /* 0x002fc8000f8e00ff */
[----:B------:R1:W2:Y:S03]  /*e1c0*/  SYNCS.PHASECHK.TRANS64.TRYWAIT P0, [R3+URZ+0x88], R0 ;  /* 0x00008800030075a7 */ /* 0x0002a6000800017f */
[----:B--2---:R-:W-:Y:S05]  /*e1d0*/  @!P0 NANOSLEEP.SYNCS 0x989680 ;  /* 0x009896800000895d */ /* 0x004fea0003900000 */
[----:B------:R-:W2:Y:S02]  /*e1e0*/  @!P0 SYNCS.PHASECHK.TRANS64 P0, [R3+URZ+0x88], R0 ;  /* 0x00008800030085a7 */ /* 0x000ea4000800007f */
[----:B--2---:R-:W-:Y:S05]  /*e1f0*/  @!P0 BRA `(.L_x_107) ;  /* 0xfffffffc00ec8947 */ /* 0x004fea000383ffff */
[----:B------:R-:W-:Y:S05]  /*e200*/  BRA `(.L_x_106) ;  /* 0xffffffd800f87947 */ /* 0x000fea000383ffff */
.L_x_116:
[----:B-1----:R-:W-:-:S04]  /*e210*/  IMAD.U32 R5, RZ, RZ, UR5 ;  /* 0x00000005ff057e24 */ /* 0x002fc8000f8e00ff */
[----:B------:R1:W2:Y:S03]  /*e220*/  SYNCS.PHASECHK.TRANS64.TRYWAIT P1, [R5+URZ+0x60], R4 ;  /* 0x00006004050075a7 */ /* 0x0002a6000802017f */
[----:B--2---:R-:W-:Y:S05]  /*e230*/  @!P1 NANOSLEEP.SYNCS 0x989680 ;  /* 0x009896800000995d */ /* 0x004fea0003900000 */
[----:B------:R-:W2:Y:S02]  /*e240*/  @!P1 SYNCS.PHASECHK.TRANS64 P1, [R5+URZ+0x60], R4 ;  /* 0x00006004050095a7 */ /* 0x000ea4000802007f */
[----:B--2---:R-:W-:Y:S05]  /*e250*/  @!P1 BRA `(.L_x_116) ;  /* 0xfffffffc00ec9947 */ /* 0x004fea000383ffff */
[----:B------:R-:W-:Y:S05]  /*e260*/  BRA `(.L_x_173) ;  /* 0xffffffdc00e47947 */ /* 0x000fea000383ffff */
.L_x_122:
[----:B-12---:R-:W-:-:S04]  /*e270*/  MOV R5, UR5 ;  /* 0x0000000500057c02 */ /* 0x006fc80008000f00 */
[----:B------:R1:W2:Y:S03]  /*e280*/  SYNCS.PHASECHK.TRANS64.TRYWAIT P1, [R5+URZ+0x68], R4 ;  /* 0x00006804050075a7 */ /* 0x0002a6000802017f */
[----:B--2---:R-:W-:Y:S05]  /*e290*/  @!P1 NANOSLEEP.SYNCS 0x989680 ;  /* 0x009896800000995d */ /* 0x004fea0003900000 */
[----:B------:R-:W2:Y:S02]  /*e2a0*/  @!P1 SYNCS.PHASECHK.TRANS64 P1, [R5+URZ+0x68], R4 ;  /* 0x00006804050095a7 */ /* 0x000ea4000802007f */
[----:B--2---:R-:W-:Y:S05]  /*e2b0*/  @!P1 BRA `(.L_x_122) ;  /* 0xfffffffc00ec9947 */ /* 0x004fea000383ffff */
[----:B------:R-:W-:Y:S05]  /*e2c0*/  BRA `(.L_x_174) ;  /* 0xffffffe0002c7947 */ /* 0x000fea000383ffff */
.L_x_128:
[----:B-123--:R-:W-:-:S04]  /*e2d0*/  IMAD.U32 R5, RZ, RZ, UR5 ;  /* 0x00000005ff057e24 */ /* 0x00efc8000f8e00ff */
[----:B------:R1:W2:Y:S03]  /*e2e0*/  SYNCS.PHASECHK.TRANS64.TRYWAIT P1, [R5+URZ+0x70], R4 ;  /* 0x00007004050075a7 */ /* 0x0002a6000802017f */
[----:B--2---:R-:W-:Y:S05]  /*e2f0*/  @!P1 NANOSLEEP.SYNCS 0x989680 ;  /* 0x009896800000995d */ /* 0x004fea0003900000 */
[----:B------:R-:W2:Y:S02]  /*e300*/  @!P1 SYNCS.PHASECHK.TRANS64 P1, [R5+URZ+0x70], R4 ;  /* 0x00007004050095a7 */ /* 0x000ea4000802007f */
[----:B--2---:R-:W-:Y:S05]  /*e310*/  @!P1 BRA `(.L_x_128) ;  /* 0xfffffffc00ec9947 */ /* 0x004fea000383ffff */
[----:B------:R-:W-:Y:S05]  /*e320*/  BRA `(.L_x_175) ;  /* 0xffffffe000807947 */ /* 0x000fea000383ffff */
.L_x_134:
[----:B-1234-:R-:W-:-:S04]  /*e330*/  IMAD.U32 R5, RZ, RZ, UR5 ;  /* 0x00000005ff057e24 */ /* 0x01efc8000f8e00ff */
[----:B------:R1:W2:Y:S03]  /*e340*/  SYNCS.PHASECHK.TRANS64.TRYWAIT P1, [R5+URZ+0x78], R4 ;  /* 0x00007804050075a7 */ /* 0x0002a6000802017f */
[----:B--2---:R-:W-:Y:S05]  /*e350*/  @!P1 NANOSLEEP.SYNCS 0x989680 ;  /* 0x009896800000995d */ /* 0x004fea0003900000 */
[----:B------:R-:W2:Y:S02]  /*e360*/  @!P1 SYNCS.PHASECHK.TRANS64 P1, [R5+URZ+0x78], R4 ;  /* 0x00007804050095a7 */ /* 0x000ea4000802007f */
[----:B--2---:R-:W-:Y:S05]  /*e370*/  @!P1 BRA `(.L_x_134) ;  /* 0xfffffffc00ec9947 */ /* 0x004fea000383ffff */
[----:B------:R-:W-:Y:S05]  /*e380*/  BRA `(.L_x_176) ;  /* 0xffffffe000cc7947 */ /* 0x000fea000383ffff */
.L_x_144:
[----:B--2---:R2:W1:Y:S02]  /*e390*/  SYNCS.PHASECHK.TRANS64.TRYWAIT P0, [R3+URZ+0x60], R0 ;  /* 0x00006000030075a7 */ /* 0x004464000800017f */
[----:B-1----:R-:W-:Y:S05]  /*e3a0*/  @!P0 NANOSLEEP.SYNCS 0x989680 ;  /* 0x009896800000895d */ /* 0x002fea0003900000 */
[----:B------:R-:W1:Y:S02]  /*e3b0*/  @!P0 SYNCS.PHASECHK.TRANS64 P0, [R3+URZ+0x60], R0 ;  /* 0x00006000030085a7 */ /* 0x000e64000800007f */
[----:B-1----:R-:W-:Y:S05]  /*e3c0*/  @!P0 BRA `(.L_x_144) ;  /* 0xfffffffc00f08947 */ /* 0x002fea000383ffff */
[----:B------:R-:W-:Y:S05]  /*e3d0*/  BRA `(.L_x_177) ;  /* 0xffffffe800c47947 */ /* 0x000fea000383ffff */
.L_x_146:
[----:B------:R1:W1:Y:S02]  /*e3e0*/  SYNCS.PHASECHK.TRANS64.TRYWAIT P0, [R3+URZ+0x68], R0 ;  /* 0x00006800030075a7 */ /* 0x000264000800017f */
[----:B-1----:R-:W-:Y:S05]  /*e3f0*/  @!P0 NANOSLEEP.SYNCS 0x989680 ;  /* 0x009896800000895d */ /* 0x002fea0003900000 */
[----:B------:R-:W1:Y:S02]  /*e400*/  @!P0 SYNCS.PHASECHK.TRANS64 P0, [R3+URZ+0x68], R0 ;  /* 0x00006800030085a7 */ /* 0x000e64000800007f */
[----:B-1----:R-:W-:Y:S05]  /*e410*/  @!P0 BRA `(.L_x_146) ;  /* 0xfffffffc00f08947 */ /* 0x002fea000383ffff */
[----:B------:R-:W-:Y:S05]  /*e420*/  BRA `(.L_x_178) ;  /* 0xffffffe800c07947 */ /* 0x000fea000383ffff */
.L_x_148:
[----:B------:R1:W1:Y:S02]  /*e430*/  SYNCS.PHASECHK.TRANS64.TRYWAIT P0, [R3+URZ+0x70], R0 ;  /* 0x00007000030075a7 */ /* 0x000264000800017f */
[----:B-1----:R-:W-:Y:S05]  /*e440*/  @!P0 NANOSLEEP.SYNCS 0x989680 ;  /* 0x009896800000895d */ /* 0x002fea0003900000 */
[----:B------:R-:W1:Y:S02]  /*e450*/  @!P0 SYNCS.PHASECHK.TRANS64 P0, [R3+URZ+0x70], R0 ;  /* 0x00007000030085a7 */ /* 0x000e64000800007f */
[----:B-1----:R-:W-:Y:S05]  /*e460*/  @!P0 BRA `(.L_x_148) ;  /* 0xfffffffc00f08947 */ /* 0x002fea000383ffff */
[----:B------:R-:W-:Y:S05]  /*e470*/  BRA `(.L_x_179) ;  /* 0xffffffe800bc7947 */ /* 0x000fea000383ffff */
.L_x_152:
[----:B------:R-:W-:Y:S01]  /*e480*/  BSSY B1, `(.L_x_180) ;  /* 0x0000006000017945 */ /* 0x000fe20003800000 */
[----:B------:R-:W-:-:S07]  /*e490*/  IMAD.MOV.U32 R15, RZ, RZ, -0x1 ;  /* 0xffffffffff0f7424 */ /* 0x000fce00078e00ff */
[----:B------:R-:W-:Y:S05]  /*e4a0*/  WARPSYNC.COLLECTIVE R15, `(.L_x_181) ;  /* 0x000000000f0c7348 */ /* 0x000fea0003c00000 */
[----:B------:R-:W-:Y:S02]  /*e4b0*/  ELECT P6, UR62, PT ;  /* 0x00000000003e782f */ /* 0x000fe400038c0000 */
[----:B------:R-:W-:Y:S01]  /*e4c0*/  MOV R14, UR62 ;  /* 0x0000003e000e7c02 */ /* 0x000fe20008000f00 */
[----:B------:R-:W-:Y:S10]  /*e4d0*/  ENDCOLLECTIVE ;  /* 0x000000000000791b */ /* 0x000ff40003800000 */
.L_x_181:
[----:B------:R-:W-:Y:S05]  /*e4e0*/  BSYNC B1 ;  /* 0x0000000000017941 */ /* 0x000fea0003800000 */
.L_x_180:
[----:B------:R-:W-:Y:S05]  /*e4f0*/  BRA `(.L_x_182) ;  /* 0xffffffec003c7947 */ /* 0x000fea000383ffff */
.L_x_155:
[----:B--2---:R2:W3:Y:S02]  /*e500*/  SYNCS.PHASECHK.TRANS64.TRYWAIT P0, [R14+URZ+0x20], R7 ;  /* 0x000020070e0075a7 */ /* 0x0044e4000800017f */
[----:B---3--:R-:W-:Y:S05]  /*e510*/  @!P0 NANOSLEEP.SYNCS 0x989680 ;  /* 0x009896800000895d */ /* 0x008fea0003900000 */
[----:B------:R-:W3:Y:S02]  /*e520*/  @!P0 SYNCS.PHASECHK.TRANS64 P0, [R14+URZ+0x20], R7 ;  /* 0x000020070e0085a7 */ /* 0x000ee4000800007f */
[----:B---3--:R-:W-:Y:S05]  /*e530*/  @!P0 BRA `(.L_x_155) ;  /* 0xfffffffc00f08947 */ /* 0x008fea000383ffff */
[----:B------:R-:W-:Y:S05]  /*e540*/  BRA `(.L_x_183) ;  /* 0xffffffec00747947 */ /* 0x000fea000383ffff */
.L_x_163:
[----:B------:R-:W-:Y:S01]  /*e550*/  BSSY B0, `(.L_x_184) ;  /* 0x0000006000007945 */ /* 0x000fe20003800000 */
[----:B------:R-:W-:-:S07]  /*e560*/  IMAD.MOV.U32 R15, RZ, RZ, -0x1 ;  /* 0xffffffffff0f7424 */ /* 0x000fce00078e00ff */
[----:B-1----:R-:W-:Y:S05]  /*e570*/  WARPSYNC.COLLECTIVE R15, `(.L_x_185) ;  /* 0x000000000f0c7348 */ /* 0x002fea0003c00000 */
[----:B------:R-:W-:Y:S02]  /*e580*/  ELECT P6, UR62, PT ;  /* 0x00000000003e782f */ /* 0x000fe400038c0000 */
[----:B------:R-:W-:Y:S01]  /*e590*/  MOV R14, UR62 ;  /* 0x0000003e000e7c02 */ /* 0x000fe20008000f00 */
[----:B-1----:R-:W-:Y:S10]  /*e5a0*/  ENDCOLLECTIVE ;  /* 0x000000000000791b */ /* 0x002ff40003800000 */
.L_x_185:
[----:B------:R-:W-:Y:S05]  /*e5b0*/  BSYNC B0 ;  /* 0x0000000000007941 */ /* 0x000fea0003800000 */
.L_x_184:
[----:B------:R-:W-:Y:S05]  /*e5c0*/  BRA `(.L_x_186) ;  /* 0xfffffff400c87947 */ /* 0x000fea000383ffff */
.L_x_165:
[----:B--2---:R2:W3:Y:S02]  /*e5d0*/  SYNCS.PHASECHK.TRANS64.TRYWAIT P0, [R5+URZ], R2 ;  /* 0x00000002050075a7 */ /* 0x0044e4000800017f */
[----:B---3--:R-:W-:Y:S05]  /*e5e0*/  @!P0 NANOSLEEP.SYNCS 0x989680 ;  /* 0x009896800000895d */ /* 0x008fea0003900000 */
[----:B------:R-:W3:Y:S02]  /*e5f0*/  @!P0 SYNCS.PHASECHK.TRANS64 P0, [R5+URZ], R2 ;  /* 0x00000002050085a7 */ /* 0x000ee4000800007f */
[----:B---3--:R-:W-:Y:S05]  /*e600*/  @!P0 BRA `(.L_x_165) ;  /* 0xfffffffc00f08947 */ /* 0x008fea000383ffff */
[----:B------:R-:W-:Y:S05]  /*e610*/  BRA `(.L_x_187) ;  /* 0xfffffff800047947 */ /* 0x000fea000383ffff */
.L_x_166:
[----:B--2---:R2:W3:Y:S02]  /*e620*/  SYNCS.PHASECHK.TRANS64.TRYWAIT P0, [R7+URZ], R4 ;  /* 0x00000004070075a7 */ /* 0x0044e4000800017f */
[----:B---3--:R-:W-:Y:S05]  /*e630*/  @!P0 NANOSLEEP.SYNCS 0x989680 ;  /* 0x009896800000895d */ /* 0x008fea0003900000 */
[----:B------:R-:W3:Y:S02]  /*e640*/  @!P0 SYNCS.PHASECHK.TRANS64 P0, [R7+URZ], R4 ;  /* 0x00000004070085a7 */ /* 0x000ee4000800007f */
[----:B---3--:R-:W-:Y:S05]  /*e650*/  @!P0 BRA `(.L_x_166) ;  /* 0xfffffffc00f08947 */ /* 0x008fea000383ffff */
[----:B------:R-:W-:Y:S05]  /*e660*/  BRA `(.L_x_188) ;  /* 0xfffffff800147947 */ /* 0x000fea000383ffff */
.L_x_167:
[----:B--2---:R2:W3:Y:S02]  /*e670*/  SYNCS.PHASECHK.TRANS64.TRYWAIT P0, [R6+URZ], R5 ;  /* 0x00000005060075a7 */ /* 0x0044e4000800017f */
[----:B---3--:R-:W-:Y:S05]  /*e680*/  @!P0 NANOSLEEP.SYNCS 0x989680 ;  /* 0x009896800000895d */ /* 0x008fea0003900000 */
[----:B------:R-:W3:Y:S02]  /*e690*/  @!P0 SYNCS.PHASECHK.TRANS64 P0, [R6+URZ], R5 ;  /* 0x00000005060085a7 */ /* 0x000ee4000800007f */
[----:B---3--:R-:W-:Y:S05]  /*e6a0*/  @!P0 BRA `(.L_x_167) ;  /* 0xfffffffc00f08947 */ /* 0x008fea000383ffff */
[----:B------:R-:W-:Y:S05]  /*e6b0*/  BRA `(.L_x_189) ;  /* 0xfffffff8001c7947 */ /* 0x000fea000383ffff */
.L_x_190:
[----:B------:R-:W-:-:S00]  /*e6c0*/  BRA `(.L_x_190) ;  /* 0xfffffffc00fc7947 */ /* 0x000fc0000383ffff */
[----:B------:R-:W-:-:S00]  /*e6d0*/  NOP ;  /* 0x0000000000007918 */ /* 0x000fc00000000000 */
        /* <DEDUP_REMOVED lines=10> */
.L_x_191:


//--------------------- .nv.global.init           --------------------------
	.section	.nv.global.init,"aw",@progbits
.nv.global.init:
	.type		$str$22,@object
	.size		$str$22,($str$26 - $str$22)
$str$22:
        /*0000*/ 	.byte	0x6b, 0x5f, 0x74, 0x69, 0x6c, 0x65, 0x5f, 0x63, 0x6f, 0x75, 0x6e, 0x74, 0x20, 0x3e, 0x3d, 0x20
        /*0010*/ 	.byte	0x31, 0x00
	.type		$str$26,@object
	.size		$str$26,($str$27 - $str$26)
$str$26:
        /*0012*/ 	.byte	0x28, 0x61, 0x64, 0x64, 0x72, 0x65, 0x73, 0x73, 0x20, 0x26, 0x20, 0x6d, 0x61, 0x73, 0x6b, 0x29
        /*0022*/ 	.byte	0x20, 0x3d, 0x3d, 0x20, 0x30, 0x00
	.type		$str$27,@object
	.size		$str$27,($str$23 - $str$27)
$str$27:
        /*0028*/ 	.byte	0x2f, 0x74, 0x6d, 0x70, 0x2f, 0x63, 0x75, 0x74, 0x6c, 0x61, 0x73, 0x73, 0x5f, 0x73, 0x77, 0x65
        /*0038*/ 	.byte	0x65, 0x70, 0x5f, 0x73, 0x72, 0x63, 0x2f, 0x69, 0x6e, 0x63, 0x6c, 0x75, 0x64, 0x65, 0x2f, 0x63
        /*0048*/ 	.byte	0x75, 0x74, 0x65, 0x2f, 0x70, 0x6f, 0x69, 0x6e, 0x74, 0x65, 0x72, 0x5f, 0x66, 0x6c, 0x61, 0x67
        /*0058*/ 	.byte	0x67, 0x65, 0x64, 0x2e, 0x68, 0x70, 0x70, 0x00
	.type		$str$23,@object
	.size		$str$23,(__unnamed_2 - $str$23)
$str$23:
        /*0060*/ 	.byte	0x2f, 0x74, 0x6d, 0x70, 0x2f, 0x63, 0x75, 0x74, 0x6c, 0x61, 0x73, 0x73, 0x5f, 0x73, 0x77, 0x65
        /*0070*/ 	.byte	0x65, 0x70, 0x5f, 0x73, 0x72, 0x63, 0x2f, 0x69, 0x6e, 0x63, 0x6c, 0x75, 0x64, 0x65, 0x2f, 0x63
        /*0080*/ 	.byte	0x75, 0x74, 0x6c, 0x61, 0x73, 0x73, 0x2f, 0x67, 0x65, 0x6d, 0x6d, 0x2f, 0x63, 0x6f, 0x6c, 0x6c
        /*0090*/ 	.byte	0x65, 0x63, 0x74, 0x69, 0x76, 0x65, 0x2f, 0x73, 0x6d, 0x39, 0x30, 0x5f, 0x6d, 0x6d, 0x61, 0x5f
        /*00a0*/ 	.byte	0x74, 0x6d, 0x61, 0x5f, 0x67, 0x6d, 0x6d, 0x61, 0x5f, 0x73, 0x73, 0x5f, 0x77, 0x61, 0x72, 0x70
        /*00b0*/ 	.byte	0x73, 0x70, 0x65, 0x63, 0x69, 0x61, 0x6c, 0x69, 0x7a, 0x65, 0x64, 0x2e, 0x68, 0x70, 0x70, 0x00
	.type		__unnamed_2,@object
	.size		__unnamed_2,(__unnamed_1 - __unnamed_2)
__unnamed_2:
        /*00c0*/ 	.byte	0x61, 0x75, 0x74, 0x6f, 0x20, 0x63, 0x75, 0x74, 0x65, 0x3a, 0x3a, 0x61, 0x73, 0x5f, 0x70, 0x6f
        /* <DEDUP_REMOVED lines=27> */
        /*0280*/ 	.byte	0x3c, 0x34, 0x30, 0x39, 0x36, 0x3e, 0x3e, 0x3e, 0x3e, 0x3e, 0x5d, 0x00
	.type		__unnamed_1,@object
	.size		__unnamed_1,(.L_0 - __unnamed_1)
__unnamed_1:
        /* <DEDUP_REMOVED lines=181> */
        /*0ddc*/ 	.byte	0x65, 0x3a, 0x3a, 0x69, 0x64, 0x65, 0x6e, 0x74, 0x69, 0x74, 0x79, 0x5d, 0x00
.L_0:


//--------------------- .nv.shared._ZN7cutlass13device_kernelINS_4gemm6kernel13GemmUniversalIN4cute5tupleIJiiiiEEENS1_10collective13CollectiveMmaINS1_34MainloopSm90TmaGmmaWarpSpecializedILi4ENS5_IJNS4_1CILi2EEENSA_ILi1EEESC_EEENS1_35KernelTmaWarpSpecializedCooperativeEEENS5_IJNSA_ILi256EEENSA_ILi64EEESH_EEENS_10bfloat16_tENS5_IJlSC_lEEESJ_SK_NS4_8TiledMMAINS4_8MMA_AtomIJNS4_4SM904GMMA27MMA_64x64x16_F32BF16BF16_SSILNSO_5MajorE0ELSQ_0ELNSO_7ScaleInE1ELSR_1EEEEEENS4_6LayoutISD_NS5_IJSC_NSA_ILi0EEESV_EEEEENS5_IJNS4_10UnderscoreESY_SY_EEEEENS4_13SM90_TMA_LOADENS4_14ComposedLayoutINS4_7SwizzleILi3ELi4ELi3EEENS4_18smem_ptr_flag_bitsILi16EEENSU_INS5_IJNSA_ILi8EEESH_EEENS5_IJSH_SC_EEEEEEEvNS4_8identityENS4_23SM90_TMA_LOAD_MULTICASTES1B_vS1C_EENS_8epilogue10collective18CollectiveEpilogueINS1F_22Sm90TmaWarpSpecializedILi4ELi2ELi16ELb1ELb0EEEJSI_NS5_IJNSA_ILi128EEENSA_ILi32EEEEEESJ_SK_SJ_SK_NS1F_6fusion15FusionCallbacksIS1J_NS1N_13LinCombEltActINS1F_6thread4GELUESJ_fSJ_fLNS_15FloatRoundStyleE2EEESI_S1M_JEEES11_NS12_INS13_ILi2ELi4ELi3EEES16_NSU_INS5_IJS17_S1L_EEENS5_IJS1L_SC_EEEEEEENS4_17SM75_U32x4_LDSM_NENS4_14SM90_TMA_STOREES1Z_NS4_17SM90_U32x4_STSM_NENS4_9Copy_AtomIJS22_NS_6half_tEEEEvEEEvvEEEEvNT_6ParamsE --------------------------
	.section	.nv.shared._ZN7cutlass13device_kernelINS_4gemm6kernel13GemmUniversalIN4cute5tupleIJiiiiEEENS1_10collective13CollectiveMmaINS1_34MainloopSm90TmaGmmaWarpSpecializedILi4ENS5_IJNS4_1CILi2EEENSA_ILi1EEESC_EEENS1_35KernelTmaWarpSpecializedCooperativeEEENS5_IJNSA_ILi256EEENSA_ILi64EEESH_EEENS_10bfloat16_tENS5_IJlSC_lEEESJ_SK_NS4_8TiledMMAINS4_8MMA_AtomIJNS4_4SM904GMMA27MMA_64x64x16_F32BF16BF16_SSILNSO_5MajorE0ELSQ_0ELNSO_7ScaleInE1ELSR_1EEEEEENS4_6LayoutISD_NS5_IJSC_NSA_ILi0EEESV_EEEEENS5_IJNS4_10UnderscoreESY_SY_EEEEENS4_13SM90_TMA_LOADENS4_14ComposedLayoutINS4_7SwizzleILi3ELi4ELi3EEENS4_18smem_ptr_flag_bitsILi16EEENSU_INS5_IJNSA_ILi8EEESH_EEENS5_IJSH_SC_EEEEEEEvNS4_8identityENS4_23SM90_TMA_LOAD_MULTICASTES1B_vS1C_EENS_8epilogue10collective18CollectiveEpilogueINS1F_22Sm90TmaWarpSpecializedILi4ELi2ELi16ELb1ELb0EEEJSI_NS5_IJNSA_ILi128EEENSA_ILi32EEEEEESJ_SK_SJ_SK_NS1F_6fusion15FusionCallbacksIS1J_NS1N_13LinCombEltActINS1F_6thread4GELUESJ_fSJ_fLNS_15FloatRoundStyleE2EEESI_S1M_JEEES11_NS12_INS13_ILi2ELi4ELi3EEES16_NSU_INS5_IJS17_S1L_EEENS5_IJS1L_SC_EEEEEEENS4_17SM75_U32x4_LDSM_NENS4_14SM90_TMA_STOREES1Z_NS4_17SM90_U32x4_STSM_NENS4_9Copy_AtomIJS22_NS_6half_tEEEEvEEEvvEEEEvNT_6ParamsE,"aw",@nobits
	.sectionflags	@""
	.align	16
	.zero		1024


//--------------------- .nv.shared.reserved.0     --------------------------
	.section	.nv.shared.reserved.0,"aw",@nobits
	.weak		__nv_reservedSMEM_offset_0_alias
	.size		__nv_reservedSMEM_offset_0_alias, 0, 0
	.other		__nv_reservedSMEM_offset_0_alias,@"STO_CUDA_RESERVED_SHARED STV_DEFAULT"
__nv_reservedSMEM_offset_0_alias:
	.zero		0


//--------------------- .nv.global                --------------------------
	.section	.nv.global,"aw",@nobits
.nv.global:
	.type		_ZN39_INTERNAL_e8d187e5_4_k_cu_3ec8ffdf_27924cute1_E,@object
	.size		_ZN39_INTERNAL_e8d187e5_4_k_cu_3ec8ffdf_27924cute1_E,(_ZN39_INTERNAL_e8d187e5_4_k_cu_3ec8ffdf_27924cuda3std3__45__cpo6cbeginE - _ZN39_INTERNAL_e8d187e5_4_k_cu_3ec8ffdf_27924cute1_E)
_ZN39_INTERNAL_e8d187e5_4_k_cu_3ec8ffdf_27924cute1_E:
	.zero		1
	.type		_ZN39_INTERNAL_e8d187e5_4_k_cu_3ec8ffdf_27924cuda3std3__45__cpo6cbeginE,@object
	.size		_ZN39_INTERNAL_e8d187e5_4_k_cu_3ec8ffdf_27924cuda3std3__45__cpo6cbeginE,(_ZN39_INTERNAL_e8d187e5_4_k_cu_3ec8ffdf_27924cuda3std3__48in_placeE - _ZN39_INTERNAL_e8d187e5_4_k_cu_3ec8ffdf_27924cuda3std3__45__cpo6cbeginE)
_ZN39_INTERNAL_e8d187e5_4_k_cu_3ec8ffdf_27924cuda3std3__45__cpo6cbeginE:
	.zero		1
	.type		_ZN39_INTERNAL_e8d187e5_4_k_cu_3ec8ffdf_27924cuda3std3__48in_placeE,@object
	.size		_ZN39_INTERNAL_e8d187e5_4_k_cu_3ec8ffdf_27924cuda3std3__48in_placeE,(_ZN39_INTERNAL_e8d187e5_4_k_cu_3ec8ffdf_27924cuda3std6ranges3__45__cpo9iter_moveE - _ZN39_INTERNAL_e8d187e5_4_k_cu_3ec8ffdf_27924cuda3std3__48in_placeE)
_ZN39_INTERNAL_e8d187e5_4_k_cu_3ec8ffdf_27924cuda3std3__48in_placeE:
	.zero		1
	.type		_ZN39_INTERNAL_e8d187e5_4_k_cu_3ec8ffdf_27924cuda3std6ranges3__45__cpo9iter_moveE,@object
	.size		_ZN39_INTERNAL_e8d187e5_4_k_cu_3ec8ffdf_27924cuda3std6ranges3__45__cpo9iter_moveE,(_ZN39_INTERNAL_e8d187e5_4_k_cu_3ec8ffdf_27924cuda3std3__45__cpo5beginE - _ZN39_INTERNAL_e8d187e5_4_k_cu_3ec8ffdf_27924cuda3std6ranges3__45__cpo9iter_moveE)
_ZN39_INTERNAL_e8d187e5_4_k_cu_3ec8ffdf_27924cuda3std6ranges3__45__cpo9iter_moveE:
	.zero		1
	.type		_ZN39_INTERNAL_e8d187e5_4_k_cu_3ec8ffdf_27924cuda3std3__45__cpo5beginE,@object
	.size		_ZN39_INTERNAL_e8d187e5_4_k_cu_3ec8ffdf_27924cuda3std3__45__cpo5beginE,(_ZN39_INTERNAL_e8d187e5_4_k_cu_3ec8ffdf_27924cuda3std3__441_GLOBAL__N__e8d187e5_4_k_cu_3ec8ffdf_27926ignoreE - _ZN39_INTERNAL_e8d187e5_4_k_cu_3ec8ffdf_27924cuda3std3__45__cpo5beginE)
_ZN39_INTERNAL_e8d187e5_4_k_cu_3ec8ffdf_27924cuda3std3__45__cpo5beginE:
	.zero		1
	.type		_ZN39_INTERNAL_e8d187e5_4_k_cu_3ec8ffdf_27924cuda3std3__441_GLOBAL__N__e8d187e5_4_k_cu_3ec8ffdf_27926ignoreE,@object
	.size		_ZN39_INTERNAL_e8d187e5_4_k_cu_3ec8ffdf_27924cuda3std3__441_GLOBAL__N__e8d187e5_4_k_cu_3ec8ffdf_27926ignoreE,(_ZN39_INTERNAL_e8d187e5_4_k_cu_3ec8ffdf_27924cute7productE - _ZN39_INTERNAL_e8d187e5_4_k_cu_3ec8ffdf_27924cuda3std3__441_GLOBAL__N__e8d187e5_4_k_cu_3ec8ffdf_27926ignoreE)
_ZN39_INTERNAL_e8d187e5_4_k_cu_3ec8ffdf_27924cuda3std3__441_GLOBAL__N__e8d187e5_4_k_cu_3ec8ffdf_27926ignoreE:
	.zero		1
	.type		_ZN39_INTERNAL_e8d187e5_4_k_cu_3ec8ffdf_27924cute7productE,@object
	.size		_ZN39_INTERNAL_e8d187e5_4_k_cu_3ec8ffdf_27924cute7productE,(_ZN39_INTERNAL_e8d187e5_4_k_cu_3ec8ffdf_27924cuda3std3__45__cpo3endE - _ZN39_INTERNAL_e8d187e5_4_k_cu_3ec8ffdf_27924cute7productE)
_ZN39_INTERNAL_e8d187e5_4_k_cu_3ec8ffdf_27924cute7productE:
	.zero		1
	.type		_ZN39_INTERNAL_e8d187e5_4_k_cu_3ec8ffdf_27924cuda3std3__45__cpo3endE,@object
	.size		_ZN39_INTERNAL_e8d187e5_4_k_cu_3ec8ffdf_27924cuda3std3__45__cpo3endE,(_ZN39_INTERNAL_e8d187e5_4_k_cu_3ec8ffdf_27924cuda3std3__419piecewise_constructE - _ZN39_INTERNAL_e8d187e5_4_k_cu_3ec8ffdf_27924cuda3std3__45__cpo3endE)
_ZN39_INTERNAL_e8d187e5_4_k_cu_3ec8ffdf_27924cuda3std3__45__cpo3endE:
	.zero		1
	.type		_ZN39_INTERNAL_e8d187e5_4_k_cu_3ec8ffdf_27924cuda3std3__419piecewise_constructE,@object
	.size		_ZN39_INTERNAL_e8d187e5_4_k_cu_3ec8ffdf_27924cuda3std3__419piecewise_constructE,(_ZN39_INTERNAL_e8d187e5_4_k_cu_3ec8ffdf_27924cuda3std3__45__cpo4cendE - _ZN39_INTERNAL_e8d187e5_4_k_cu_3ec8ffdf_27924cuda3std3__419piecewise_constructE)
_ZN39_INTERNAL_e8d187e5_4_k_cu_3ec8ffdf_27924cuda3std3__419piecewise_constructE:
	.zero		1
	.type		_ZN39_INTERNAL_e8d187e5_4_k_cu_3ec8ffdf_27924cuda3std3__45__cpo4cendE,@object
	.size		_ZN39_INTERNAL_e8d187e5_4_k_cu_3ec8ffdf_27924cuda3std3__45__cpo4cendE,(_ZN39_INTERNAL_e8d187e5_4_k_cu_3ec8ffdf_27924cuda3std6ranges3__45__cpo4swapE - _ZN39_INTERNAL_e8d187e5_4_k_cu_3ec8ffdf_27924cuda3std3__45__cpo4cendE)
_ZN39_INTERNAL_e8d187e5_4_k_cu_3ec8ffdf_27924cuda3std3__45__cpo4cendE:
	.zero		1
	.type		_ZN39_INTERNAL_e8d187e5_4_k_cu_3ec8ffdf_27924cuda3std6ranges3__45__cpo4swapE,@object
	.size		_ZN39_INTERNAL_e8d187e5_4_k_cu_3ec8ffdf_27924cuda3std6ranges3__45__cpo4swapE,(.L_9 - _ZN39_INTERNAL_e8d187e5_4_k_cu_3ec8ffdf_27924cuda3std6ranges3__45__cpo4swapE)
_ZN39_INTERNAL_e8d187e5_4_k_cu_3ec8ffdf_27924cuda3std6ranges3__45__cpo4swapE:
	.zero		1
.L_9:


//--------------------- .nv.constant0._ZN7cutlass13device_kernelINS_4gemm6kernel13GemmUniversalIN4cute5tupleIJiiiiEEENS1_10collective13CollectiveMmaINS1_34MainloopSm90TmaGmmaWarpSpecializedILi4ENS5_IJNS4_1CILi2EEENSA_ILi1EEESC_EEENS1_35KernelTmaWarpSpecializedCooperativeEEENS5_IJNSA_ILi256EEENSA_ILi64EEESH_EEENS_10bfloat16_tENS5_IJlSC_lEEESJ_SK_NS4_8TiledMMAINS4_8MMA_AtomIJNS4_4SM904GMMA27MMA_64x64x16_F32BF16BF16_SSILNSO_5MajorE0ELSQ_0ELNSO_7ScaleInE1ELSR_1EEEEEENS4_6LayoutISD_NS5_IJSC_NSA_ILi0EEESV_EEEEENS5_IJNS4_10UnderscoreESY_SY_EEEEENS4_13SM90_TMA_LOADENS4_14ComposedLayoutINS4_7SwizzleILi3ELi4ELi3EEENS4_18smem_ptr_flag_bitsILi16EEENSU_INS5_IJNSA_ILi8EEESH_EEENS5_IJSH_SC_EEEEEEEvNS4_8identityENS4_23SM90_TMA_LOAD_MULTICASTES1B_vS1C_EENS_8epilogue10collective18CollectiveEpilogueINS1F_22Sm90TmaWarpSpecializedILi4ELi2ELi16ELb1ELb0EEEJSI_NS5_IJNSA_ILi128EEENSA_ILi32EEEEEESJ_SK_SJ_SK_NS1F_6fusion15FusionCallbacksIS1J_NS1N_13LinCombEltActINS1F_6thread4GELUESJ_fSJ_fLNS_15FloatRoundStyleE2EEESI_S1M_JEEES11_NS12_INS13_ILi2ELi4ELi3EEES16_NSU_INS5_IJS17_S1L_EEENS5_IJS1L_SC_EEEEEEENS4_17SM75_U32x4_LDSM_NENS4_14SM90_TMA_STOREES1Z_NS4_17SM90_U32x4_STSM_NENS4_9Copy_AtomIJS22_NS_6half_tEEEEvEEEvvEEEEvNT_6ParamsE --------------------------
	.section	.nv.constant0._ZN7cutlass13device_kernelINS_4gemm6kernel13GemmUniversalIN4cute5tupleIJiiiiEEENS1_10collective13CollectiveMmaINS1_34MainloopSm90TmaGmmaWarpSpecializedILi4ENS5_IJNS4_1CILi2EEENSA_ILi1EEESC_EEENS1_35KernelTmaWarpSpecializedCooperativeEEENS5_IJNSA_ILi256EEENSA_ILi64EEESH_EEENS_10bfloat16_tENS5_IJlSC_lEEESJ_SK_NS4_8TiledMMAINS4_8MMA_AtomIJNS4_4SM904GMMA27MMA_64x64x16_F32BF16BF16_SSILNSO_5MajorE0ELSQ_0ELNSO_7ScaleInE1ELSR_1EEEEEENS4_6LayoutISD_NS5_IJSC_NSA_ILi0EEESV_EEEEENS5_IJNS4_10UnderscoreESY_SY_EEEEENS4_13SM90_TMA_LOADENS4_14ComposedLayoutINS4_7SwizzleILi3ELi4ELi3EEENS4_18smem_ptr_flag_bitsILi16EEENSU_INS5_IJNSA_ILi8EEESH_EEENS5_IJSH_SC_EEEEEEEvNS4_8identityENS4_23SM90_TMA_LOAD_MULTICASTES1B_vS1C_EENS_8epilogue10collective18CollectiveEpilogueINS1F_22Sm90TmaWarpSpecializedILi4ELi2ELi16ELb1ELb0EEEJSI_NS5_IJNSA_ILi128EEENSA_ILi32EEEEEESJ_SK_SJ_SK_NS1F_6fusion15FusionCallbacksIS1J_NS1N_13LinCombEltActINS1F_6thread4GELUESJ_fSJ_fLNS_15FloatRoundStyleE2EEESI_S1M_JEEES11_NS12_INS13_ILi2ELi4ELi3EEES16_NSU_INS5_IJS17_S1L_EEENS5_IJS1L_SC_EEEEEEENS4_17SM75_U32x4_LDSM_NENS4_14SM90_TMA_STOREES1Z_NS4_17SM90_U32x4_STSM_NENS4_9Copy_AtomIJS22_NS_6half_tEEEEvEEEvvEEEEvNT_6ParamsE,"a",@progbits
	.sectionflags	@""
	.align	4
.nv.constant0._ZN7cutlass13device_kernelINS_4gemm6kernel13GemmUniversalIN4cute5tupleIJiiiiEEENS1_10collective13CollectiveMmaINS1_34MainloopSm90TmaGmmaWarpSpecializedILi4ENS5_IJNS4_1CILi2EEENSA_ILi1EEESC_EEENS1_35KernelTmaWarpSpecializedCooperativeEEENS5_IJNSA_ILi256EEENSA_ILi64EEESH_EEENS_10bfloat16_tENS5_IJlSC_lEEESJ_SK_NS4_8TiledMMAINS4_8MMA_AtomIJNS4_4SM904GMMA27MMA_64x64x16_F32BF16BF16_SSILNSO_5MajorE0ELSQ_0ELNSO_7ScaleInE1ELSR_1EEEEEENS4_6LayoutISD_NS5_IJSC_NSA_ILi0EEESV_EEEEENS5_IJNS4_10UnderscoreESY_SY_EEEEENS4_13SM90_TMA_LOADENS4_14ComposedLayoutINS4_7SwizzleILi3ELi4ELi3EEENS4_18smem_ptr_flag_bitsILi16EEENSU_INS5_IJNSA_ILi8EEESH_EEENS5_IJSH_SC_EEEEEEEvNS4_8identityENS4_23SM90_TMA_LOAD_MULTICASTES1B_vS1C_EENS_8epilogue10collective18CollectiveEpilogueINS1F_22Sm90TmaWarpSpecializedILi4ELi2ELi16ELb1ELb0EEEJSI_NS5_IJNSA_ILi128EEENSA_ILi32EEEEEESJ_SK_SJ_SK_NS1F_6fusion15FusionCallbacksIS1J_NS1N_13LinCombEltActINS1F_6thread4GELUESJ_fSJ_fLNS_15FloatRoundStyleE2EEESI_S1M_JEEES11_NS12_INS13_ILi2ELi4ELi3EEES16_NSU_INS5_IJS17_S1L_EEENS5_IJS1L_SC_EEEEEEENS4_17SM75_U32x4_LDSM_NENS4_14SM90_TMA_STOREES1Z_NS4_17SM90_U32x4_STSM_NENS4_9Copy_AtomIJS22_NS_6half_tEEEEvEEEvvEEEEvNT_6ParamsE:
	.zero		2432


//--------------------- SYMBOLS --------------------------

	.type		.nv.reservedSmem.offset0,@object
	.size		.nv.reservedSmem.offset0,0x4
	.type		__assertfail,@function
